	.target	sm_90a

	.elftype	@"ET_EXEC"


//--------------------- .note.nv.tkinfo           --------------------------
	.section	.note.nv.tkinfo,"",@"SHT_NOTE"
	.sectionflags	@"SHF_NOTE_NV_TKINFO"
	.tkinfo
        /*0018*/ 	.word	0x00000002
        /*0030*/ 	.string	""
        /*0030*/ 	.string	"ptxas"
        /*0030*/ 	.string	"Cuda compilation tools, release 13.0, V13.0.88"
        /*0030*/ 	.string	"Build cuda_13.0.r13.0/compiler.36424714_0"
        /*0030*/ 	.string	"-arch sm_90a -m 64 "



//--------------------- .note.nv.cuinfo           --------------------------
	.section	.note.nv.cuinfo,"",@"SHT_NOTE"
	.sectionflags	@"SHF_NOTE_NV_CUINFO"
        /*0018*/ 	.short	0x0002
        /*001a*/ 	.short	0x005a
        /*001c*/ 	.short	0x0082
	.zero		2


//--------------------- .nv.info                  --------------------------
	.section	.nv.info,"",@"SHT_CUDA_INFO"
	.align	4


	//----- nvinfo : EIATTR_REGCOUNT
	.align		4
        /*0000*/ 	.byte	0x04, 0x2f
        /*0002*/ 	.short	(.L_15 - .L_14)
	.align		4
.L_14:
        /*0004*/ 	.word	index@(_ZN7cutlass13device_kernelINS_4gemm6kernel13GemmUniversalIN4cute5tupleIJiiiiEEENS1_10collective13CollectiveMmaINS1_34MainloopSm90TmaGmmaWarpSpecializedILi8ENS5_IJNS4_1CILi1EEESB_SB_EEENS1_35KernelTmaWarpSpecializedCooperativeEEENS5_IJNSA_ILi512EEENSA_ILi384EEENSA_ILi32EEEEEEaNS5_IJlSB_lEEEaSJ_NS4_8TiledMMAINS4_8MMA_AtomIJNS4_4SM904GMMA27MMA_64x192x32_S32S8S8_SS_TNEEEENS4_6LayoutINS5_IJNSA_ILi2EEESB_SB_EEENS5_IJSB_NSA_ILi0EEEST_EEEEENS5_IJNS4_10UnderscoreESW_SW_EEEEENS4_13SM90_TMA_LOADENS4_14ComposedLayoutINS4_7SwizzleILi1ELi4ELi3EEENS4_18smem_ptr_flag_bitsILi8EEENSQ_INS5_IJNSA_ILi8EEESH_EEENS5_IJSH_SB_EEEEEEEvNS4_8identityESZ_S19_vS1A_EENS_8epilogue10collective6detail29Sm90TmaWarpSpecializedAdapterINS1D_15DefaultEpilogueIaSJ_SJ_NS1C_6thread17LinearCombinationIaLi1EiiLNS1H_9ScaleType4KindE0ELNS_15FloatRoundStyleE2EaEENS1_15EpilogueDefaultEEEEEvvEEEEvNT_6ParamsE)
        /*0008*/ 	.word	0x000000a8


	//----- nvinfo : EIATTR_FRAME_SIZE
	.align		4
.L_15:
        /*000c*/ 	.byte	0x04, 0x11
        /*000e*/ 	.short	(.L_17 - .L_16)
	.align		4
.L_16:
        /*0010*/ 	.word	index@(_ZN7cutlass13device_kernelINS_4gemm6kernel13GemmUniversalIN4cute5tupleIJiiiiEEENS1_10collective13CollectiveMmaINS1_34MainloopSm90TmaGmmaWarpSpecializedILi8ENS5_IJNS4_1CILi1EEESB_SB_EEENS1_35KernelTmaWarpSpecializedCooperativeEEENS5_IJNSA_ILi512EEENSA_ILi384EEENSA_ILi32EEEEEEaNS5_IJlSB_lEEEaSJ_NS4_8TiledMMAINS4_8MMA_AtomIJNS4_4SM904GMMA27MMA_64x192x32_S32S8S8_SS_TNEEEENS4_6LayoutINS5_IJNSA_ILi2EEESB_SB_EEENS5_IJSB_NSA_ILi0EEEST_EEEEENS5_IJNS4_10UnderscoreESW_SW_EEEEENS4_13SM90_TMA_LOADENS4_14ComposedLayoutINS4_7SwizzleILi1ELi4ELi3EEENS4_18smem_ptr_flag_bitsILi8EEENSQ_INS5_IJNSA_ILi8EEESH_EEENS5_IJSH_SB_EEEEEEEvNS4_8identityESZ_S19_vS1A_EENS_8epilogue10collective6detail29Sm90TmaWarpSpecializedAdapterINS1D_15DefaultEpilogueIaSJ_SJ_NS1C_6thread17LinearCombinationIaLi1EiiLNS1H_9ScaleType4KindE0ELNS_15FloatRoundStyleE2EaEENS1_15EpilogueDefaultEEEEEvvEEEEvNT_6ParamsE)
        /*0014*/ 	.word	0x00001168


	//----- nvinfo : EIATTR_MIN_STACK_SIZE
	.align		4
.L_17:
        /*0018*/ 	.byte	0x04, 0x12
        /*001a*/ 	.short	(.L_19 - .L_18)
	.align		4
.L_18:
        /*001c*/ 	.word	index@(_ZN7cutlass13device_kernelINS_4gemm6kernel13GemmUniversalIN4cute5tupleIJiiiiEEENS1_10collective13CollectiveMmaINS1_34MainloopSm90TmaGmmaWarpSpecializedILi8ENS5_IJNS4_1CILi1EEESB_SB_EEENS1_35KernelTmaWarpSpecializedCooperativeEEENS5_IJNSA_ILi512EEENSA_ILi384EEENSA_ILi32EEEEEEaNS5_IJlSB_lEEEaSJ_NS4_8TiledMMAINS4_8MMA_AtomIJNS4_4SM904GMMA27MMA_64x192x32_S32S8S8_SS_TNEEEENS4_6LayoutINS5_IJNSA_ILi2EEESB_SB_EEENS5_IJSB_NSA_ILi0EEEST_EEEEENS5_IJNS4_10UnderscoreESW_SW_EEEEENS4_13SM90_TMA_LOADENS4_14ComposedLayoutINS4_7SwizzleILi1ELi4ELi3EEENS4_18smem_ptr_flag_bitsILi8EEENSQ_INS5_IJNSA_ILi8EEESH_EEENS5_IJSH_SB_EEEEEEEvNS4_8identityESZ_S19_vS1A_EENS_8epilogue10collective6detail29Sm90TmaWarpSpecializedAdapterINS1D_15DefaultEpilogueIaSJ_SJ_NS1C_6thread17LinearCombinationIaLi1EiiLNS1H_9ScaleType4KindE0ELNS_15FloatRoundStyleE2EaEENS1_15EpilogueDefaultEEEEEvvEEEEvNT_6ParamsE)
        /*0020*/ 	.word	0x00001168
.L_19:


//--------------------- .nv.compat                --------------------------
	.section	.nv.compat,"",@"SHT_CUDA_COMPAT_INFO"
	.align	4
        /*0000*/ 	.byte	0x02, 0x09, 0x01, 0x00, 0x02, 0x02, 0x04, 0x00, 0x02, 0x05, 0x05, 0x00, 0x03, 0x07, 0x01, 0x01
        /*0010*/ 	.byte	0x02, 0x03, 0x01, 0x00, 0x02, 0x06, 0x01, 0x00, 0x04, 0x0b, 0x08, 0x00, 0x00, 0x00, 0x00, 0x00
        /*0020*/ 	.byte	0x00, 0x00, 0x00, 0x00


//--------------------- .nv.info._ZN7cutlass13device_kernelINS_4gemm6kernel13GemmUniversalIN4cute5tupleIJiiiiEEENS1_10collective13CollectiveMmaINS1_34MainloopSm90TmaGmmaWarpSpecializedILi8ENS5_IJNS4_1CILi1EEESB_SB_EEENS1_35KernelTmaWarpSpecializedCooperativeEEENS5_IJNSA_ILi512EEENSA_ILi384EEENSA_ILi32EEEEEEaNS5_IJlSB_lEEEaSJ_NS4_8TiledMMAINS4_8MMA_AtomIJNS4_4SM904GMMA27MMA_64x192x32_S32S8S8_SS_TNEEEENS4_6LayoutINS5_IJNSA_ILi2EEESB_SB_EEENS5_IJSB_NSA_ILi0EEEST_EEEEENS5_IJNS4_10UnderscoreESW_SW_EEEEENS4_13SM90_TMA_LOADENS4_14ComposedLayoutINS4_7SwizzleILi1ELi4ELi3EEENS4_18smem_ptr_flag_bitsILi8EEENSQ_INS5_IJNSA_ILi8EEESH_EEENS5_IJSH_SB_EEEEEEEvNS4_8identityESZ_S19_vS1A_EENS_8epilogue10collective6detail29Sm90TmaWarpSpecializedAdapterINS1D_15DefaultEpilogueIaSJ_SJ_NS1C_6thread17LinearCombinationIaLi1EiiLNS1H_9ScaleType4KindE0ELNS_15FloatRoundStyleE2EaEENS1_15EpilogueDefaultEEEEEvvEEEEvNT_6ParamsE --------------------------
	.section	.nv.info._ZN7cutlass13device_kernelINS_4gemm6kernel13GemmUniversalIN4cute5tupleIJiiiiEEENS1_10collective13CollectiveMmaINS1_34MainloopSm90TmaGmmaWarpSpecializedILi8ENS5_IJNS4_1CILi1EEESB_SB_EEENS1_35KernelTmaWarpSpecializedCooperativeEEENS5_IJNSA_ILi512EEENSA_ILi384EEENSA_ILi32EEEEEEaNS5_IJlSB_lEEEaSJ_NS4_8TiledMMAINS4_8MMA_AtomIJNS4_4SM904GMMA27MMA_64x192x32_S32S8S8_SS_TNEEEENS4_6LayoutINS5_IJNSA_ILi2EEESB_SB_EEENS5_IJSB_NSA_ILi0EEEST_EEEEENS5_IJNS4_10UnderscoreESW_SW_EEEEENS4_13SM90_TMA_LOADENS4_14ComposedLayoutINS4_7SwizzleILi1ELi4ELi3EEENS4_18smem_ptr_flag_bitsILi8EEENSQ_INS5_IJNSA_ILi8EEESH_EEENS5_IJSH_SB_EEEEEEEvNS4_8identityESZ_S19_vS1A_EENS_8epilogue10collective6detail29Sm90TmaWarpSpecializedAdapterINS1D_15DefaultEpilogueIaSJ_SJ_NS1C_6thread17LinearCombinationIaLi1EiiLNS1H_9ScaleType4KindE0ELNS_15FloatRoundStyleE2EaEENS1_15EpilogueDefaultEEEEEvvEEEEvNT_6ParamsE,"",@"SHT_CUDA_INFO"
	.sectionflags	@""
	.align	4


	//----- nvinfo : EIATTR_CUDA_API_VERSION
	.align		4
        /*0000*/ 	.byte	0x04, 0x37
        /*0002*/ 	.short	(.L_21 - .L_20)
.L_20:
        /*0004*/ 	.word	0x00000082


	//----- nvinfo : EIATTR_KPARAM_INFO
	.align		4
.L_21:
        /*0008*/ 	.byte	0x04, 0x17
        /*000a*/ 	.short	(.L_23 - .L_22)
.L_22:
        /*000c*/ 	.word	0x00000000
        /*0010*/ 	.short	0x0000
        /*0012*/ 	.short	0x0070
        /*0014*/ 	.byte	0x00, 0xf0, 0x01, 0x10


	//----- nvinfo : EIATTR_SPARSE_MMA_MASK
	.align		4
.L_23:
        /*0018*/ 	.byte	0x03, 0x50
        /*001a*/ 	.short	0x0000


	//----- nvinfo : EIATTR_MAXREG_COUNT
	.align		4
        /*001c*/ 	.byte	0x03, 0x1b
        /*001e*/ 	.short	0x00a8


	//----- nvinfo : EIATTR_NUM_BARRIERS
	.align		4
        /*0020*/ 	.byte	0x02, 0x4c
        /*0022*/ 	.byte	0x01
	.zero		1


	//----- nvinfo : EIATTR_EXTERNS
	.align		4
        /*0024*/ 	.byte	0x04, 0x0f
        /*0026*/ 	.short	(.L_25 - .L_24)


	//   ....[0]....
	.align		4
.L_24:
        /*0028*/ 	.word	index@(__assertfail)


	//----- nvinfo : EIATTR_ANNOTATIONS
	.align		4
.L_25:
        /*002c*/ 	.byte	0x04, 0x55
        /*002e*/ 	.short	(.L_27 - .L_26)


	//   ....[0]....
.L_26:
        /*0030*/ 	.word	0x00000001
        /*0034*/ 	.byte	0x40, 0x07, 0x00, 0x00, 0x01, 0x00, 0x00, 0x00, 0x60, 0x07, 0x00, 0x00, 0x01, 0x00, 0x00, 0x00
        /* <DEDUP_REMOVED lines=1318> */
        /*52a4*/ 	.byte	0xd0, 0xb9, 0x03, 0x00, 0x01, 0x00, 0x00, 0x00, 0xf0, 0xb9, 0x03, 0x00


	//----- nvinfo : EIATTR_MERCURY_ISA_VERSION
	.align		4
.L_27:
        /*52b0*/ 	.byte	0x03, 0x5f
        /*52b2*/ 	.short	0x0101


	//----- nvinfo : EIATTR_INT_WARP_WIDE_INSTR_OFFSETS
	.align		4
        /*52b4*/ 	.byte	0x04, 0x31
        /*52b6*/ 	.short	(.L_29 - .L_28)


	//   ....[0]....
.L_28:
        /*52b8*/ 	.word	0x000005b0


	//   ....[1]....
        /*52bc*/ 	.word	0x000005c0


	//   ....[2]....
        /*52c0*/ 	.word	0x00000650


	//----- nvinfo : EIATTR_COOP_GROUP_MASK_REGIDS
	.align		4
.L_29:
        /*52c4*/ 	.byte	0x04, 0x29
        /*52c6*/ 	.short	(.L_31 - .L_30)


	//   ....[0]....
.L_30:
        /*52c8*/ 	.word	0xffffffff


	//   ....[1]....
        /*52cc*/ 	.word	0xffffffff


	//   ....[2]....
        /*52d0*/ 	.word	0xffffffff


	//   ....[3]....
        /*52d4*/ 	.word	0xffffffff


	//   ....[4]....
        /*52d8*/ 	.word	0xffffffff


	//----- nvinfo : EIATTR_COOP_GROUP_INSTR_OFFSETS
	.align		4
.L_31:
        /*52dc*/ 	.byte	0x04, 0x28
        /*52de*/ 	.short	(.L_33 - .L_32)


	//   ....[0]....
.L_32:
        /*52e0*/ 	.word	0x00000070


	//   ....[1]....
        /*52e4*/ 	.word	0x00000080


	//   ....[2]....
        /*52e8*/ 	.word	0x000001a0


	//   ....[3]....
        /*52ec*/ 	.word	0x00000460


	//   ....[4]....
        /*52f0*/ 	.word	0x00001250


	//----- nvinfo : EIATTR_REG_RECONFIG
	.align		4
.L_33:
        /*52f4*/ 	.byte	0x01, 0x54
	.zero		2


	//----- nvinfo : EIATTR_SYSCALL_OFFSETS
	.align		4
        /*52f8*/ 	.byte	0x04, 0x46
        /*52fa*/ 	.short	(.L_35 - .L_34)


	//   ....[0]....
.L_34:
        /*52fc*/ 	.word	0x00001400


	//----- nvinfo : EIATTR_MBARRIER_INSTR_OFFSETS
	.align		4
.L_35:
        /*5300*/ 	.byte	0x04, 0x39
        /*5302*/ 	.short	(.L_37 - .L_36)


	//   ....[0]....
.L_36:
        /*5304*/ 	.word	0x00000340
        /*5308*/ 	.word	0x000000ff
        /*530c*/ 	.word	0x00000000
        /*5310*/ 	.short	0x0100
        /*5312*/ 	.byte	0x08
	.zero		1


	//   ....[1]....
        /*5314*/ 	.word	0x00000350
        /*5318*/ 	.word	0x000000ff
        /*531c*/ 	.word	0x00000040
        /*5320*/ 	.short	0x0100
        /*5322*/ 	.byte	0x08
	.zero		1


	//   ....[2]....
        /*5324*/ 	.word	0x00000360
        /*5328*/ 	.word	0x000000ff
        /*532c*/ 	.word	0x00000008
        /*5330*/ 	.short	0x0100
        /*5332*/ 	.byte	0x08
	.zero		1


	//   ....[3]....
        /*5334*/ 	.word	0x00000370
        /*5338*/ 	.word	0x000000ff
        /*533c*/ 	.word	0x00000048
        /*5340*/ 	.short	0x0100
        /*5342*/ 	.byte	0x08
	.zero		1


	//   ....[4]....
        /*5344*/ 	.word	0x00000380
        /*5348*/ 	.word	0x000000ff
        /*534c*/ 	.word	0x00000010
        /*5350*/ 	.short	0x0100
        /*5352*/ 	.byte	0x08
	.zero		1


	//   ....[5]....
        /*5354*/ 	.word	0x00000390
        /*5358*/ 	.word	0x000000ff
        /*535c*/ 	.word	0x00000050
        /*5360*/ 	.short	0x0100
        /*5362*/ 	.byte	0x08
	.zero		1


	//   ....[6]....
        /*5364*/ 	.word	0x000003a0
        /*5368*/ 	.word	0x000000ff
        /*536c*/ 	.word	0x00000018
        /*5370*/ 	.short	0x0100
        /*5372*/ 	.byte	0x08
	.zero		1


	//   ....[7]....
        /*5374*/ 	.word	0x000003b0
        /*5378*/ 	.word	0x000000ff
        /*537c*/ 	.word	0x00000058
        /*5380*/ 	.short	0x0100
        /*5382*/ 	.byte	0x08
	.zero		1


	//   ....[8]....
        /*5384*/ 	.word	0x000003c0
        /*5388*/ 	.word	0x000000ff
        /*538c*/ 	.word	0x00000020
        /*5390*/ 	.short	0x0100
        /*5392*/ 	.byte	0x08
	.zero		1


	//   ....[9]....
        /*5394*/ 	.word	0x000003d0
        /*5398*/ 	.word	0x000000ff
        /*539c*/ 	.word	0x00000060
        /*53a0*/ 	.short	0x0100
        /*53a2*/ 	.byte	0x08
	.zero		1


	//   ....[10]....
        /*53a4*/ 	.word	0x000003e0
        /*53a8*/ 	.word	0x000000ff
        /*53ac*/ 	.word	0x00000028
        /*53b0*/ 	.short	0x0100
        /*53b2*/ 	.byte	0x08
	.zero		1


	//   ....[11]....
        /*53b4*/ 	.word	0x000003f0
        /*53b8*/ 	.word	0x000000ff
        /*53bc*/ 	.word	0x00000068
        /*53c0*/ 	.short	0x0100
        /*53c2*/ 	.byte	0x08
	.zero		1


	//   ....[12]....
        /*53c4*/ 	.word	0x00000400
        /*53c8*/ 	.word	0x000000ff
        /*53cc*/ 	.word	0x00000030
        /*53d0*/ 	.short	0x0100
        /*53d2*/ 	.byte	0x08
	.zero		1


	//   ....[13]....
        /*53d4*/ 	.word	0x00000410
        /*53d8*/ 	.word	0x000000ff
        /*53dc*/ 	.word	0x00000070
        /*53e0*/ 	.short	0x0100
        /*53e2*/ 	.byte	0x08
	.zero		1


	//   ....[14]....
        /*53e4*/ 	.word	0x00000420
        /*53e8*/ 	.word	0x000000ff
        /*53ec*/ 	.word	0x00000038
        /*53f0*/ 	.short	0x0100
        /*53f2*/ 	.byte	0x08
	.zero		1


	//   ....[15]....
        /*53f4*/ 	.word	0x00000430
        /*53f8*/ 	.word	0x000000ff
        /*53fc*/ 	.word	0x00000078
        /*5400*/ 	.short	0x0100
        /*5402*/ 	.byte	0x08
	.zero		1


	//   ....[16]....
        /*5404*/ 	.word	0x000006d0
        /*5408*/ 	.word	0x000000ff
        /*540c*/ 	.word	0x00000090
        /*5410*/ 	.short	0x0100
        /*5412*/ 	.byte	0x10
	.zero		1


	//   ....[17]....
        /*5414*/ 	.word	0x00000770
        /*5418*/ 	.word	0x000000ff
        /*541c*/ 	.word	0x00000098
        /*5420*/ 	.short	0x0100
        /*5422*/ 	.byte	0x10
	.zero		1


	//   ....[18]....
        /*5424*/ 	.word	0x000014e0
        /*5428*/ 	.word	0x00000004
        /*542c*/ 	.word	0x00000000
        /*5430*/ 	.short	0x010a
        /*5432*/ 	.byte	0x3f
	.zero		1


	//   ....[19]....
        /*5434*/ 	.word	0x00001520
        /*5438*/ 	.word	0x00000004
        /*543c*/ 	.word	0x00000000
        /*5440*/ 	.short	0x010a
        /*5442*/ 	.byte	0x3f
	.zero		1


	//   ....[20]....
        /*5444*/ 	.word	0x000030d0
        /*5448*/ 	.word	0x00000006
        /*544c*/ 	.word	0x00000000
        /*5450*/ 	.short	0x010a
        /*5452*/ 	.byte	0x3f
	.zero		1


	//   ....[21]....
        /*5454*/ 	.word	0x00003110
        /*5458*/ 	.word	0x00000006
        /*545c*/ 	.word	0x00000000
        /*5460*/ 	.short	0x010a
        /*5462*/ 	.byte	0x3f
	.zero		1


	//   ....[22]....
        /*5464*/ 	.word	0x00007a10
        /*5468*/ 	.word	0x00000006
        /*546c*/ 	.word	0x00000000
        /*5470*/ 	.short	0x0101
        /*5472*/ 	.byte	0x3f
	.zero		1


	//   ....[23]....
        /*5474*/ 	.word	0x00007be0
        /*5478*/ 	.word	0x00000000
        /*547c*/ 	.word	0x00000000
        /*5480*/ 	.short	0x0101
        /*5482*/ 	.byte	0x3f
	.zero		1


	//   ....[24]....
        /*5484*/ 	.word	0x0003b580
        /*5488*/ 	.word	0x0000000f
        /*548c*/ 	.word	0x00000040
        /*5490*/ 	.short	0x010a
        /*5492*/ 	.byte	0x3f
	.zero		1


	//   ....[25]....
        /*5494*/ 	.word	0x0003b960
        /*5498*/ 	.word	0x00000002
        /*549c*/ 	.word	0x00000098
        /*54a0*/ 	.short	0x0101
        /*54a2*/ 	.byte	0x3f
	.zero		1


	//   ....[26]....
        /*54a4*/ 	.word	0x0003c100
        /*54a8*/ 	.word	0x00000005
        /*54ac*/ 	.word	0x00000000
        /*54b0*/ 	.short	0x010a
        /*54b2*/ 	.byte	0x3f
	.zero		1


	//   ....[27]....
        /*54b4*/ 	.word	0x0003c190
        /*54b8*/ 	.word	0x00000007
        /*54bc*/ 	.word	0x00000000
        /*54c0*/ 	.short	0x010a
        /*54c2*/ 	.byte	0x3f
	.zero		1


	//   ....[28]....
        /*54c4*/ 	.word	0x0003c220
        /*54c8*/ 	.word	0x00000007
        /*54cc*/ 	.word	0x00000000
        /*54d0*/ 	.short	0x010a
        /*54d2*/ 	.byte	0x3f
	.zero		1


	//   ....[29]....
        /*54d4*/ 	.word	0x0003c2b0
        /*54d8*/ 	.word	0x00000007
        /*54dc*/ 	.word	0x00000000
        /*54e0*/ 	.short	0x010a
        /*54e2*/ 	.byte	0x3f
	.zero		1


	//   ....[30]....
        /*54e4*/ 	.word	0x0003c340
        /*54e8*/ 	.word	0x00000007
        /*54ec*/ 	.word	0x00000000
        /*54f0*/ 	.short	0x010a
        /*54f2*/ 	.byte	0x3f
	.zero		1


	//   ....[31]....
        /*54f4*/ 	.word	0x0003c3d0
        /*54f8*/ 	.word	0x00000007
        /*54fc*/ 	.word	0x00000000
        /*5500*/ 	.short	0x010a
        /*5502*/ 	.byte	0x3f
	.zero		1


	//   ....[32]....
        /*5504*/ 	.word	0x0003c460
        /*5508*/ 	.word	0x00000007
        /*550c*/ 	.word	0x00000000
        /*5510*/ 	.short	0x010a
        /*5512*/ 	.byte	0x3f
	.zero		1


	//   ....[33]....
        /*5514*/ 	.word	0x0003c4f0
        /*5518*/ 	.word	0x00000003
        /*551c*/ 	.word	0x00000000
        /*5520*/ 	.short	0x010a
        /*5522*/ 	.byte	0x3f
	.zero		1


	//   ....[34]....
        /*5524*/ 	.word	0x0003c550
        /*5528*/ 	.word	0x00000004
        /*552c*/ 	.word	0x00000000
        /*5530*/ 	.short	0x010a
        /*5532*/ 	.byte	0x3f
	.zero		1


	//   ....[35]....
        /*5534*/ 	.word	0x0003c5a0
        /*5538*/ 	.word	0x00000006
        /*553c*/ 	.word	0x00000000
        /*5540*/ 	.short	0x010a
        /*5542*/ 	.byte	0x3f
	.zero		1


	//   ....[36]....
        /*5544*/ 	.word	0x0003c670
        /*5548*/ 	.word	0x0000000f
        /*554c*/ 	.word	0x00000040
        /*5550*/ 	.short	0x010a
        /*5552*/ 	.byte	0x3f
	.zero		1


	//   ....[37]....
        /*5554*/ 	.word	0x0003c740
        /*5558*/ 	.word	0x00000005
        /*555c*/ 	.word	0x00000000
        /*5560*/ 	.short	0x010a
        /*5562*/ 	.byte	0x3f
	.zero		1


	//   ....[38]....
        /*5564*/ 	.word	0x0003c790
        /*5568*/ 	.word	0x00000007
        /*556c*/ 	.word	0x00000000
        /*5570*/ 	.short	0x010a
        /*5572*/ 	.byte	0x3f
	.zero		1


	//   ....[39]....
        /*5574*/ 	.word	0x0003c7e0
        /*5578*/ 	.word	0x00000007
        /*557c*/ 	.word	0x00000000
        /*5580*/ 	.short	0x010a
        /*5582*/ 	.byte	0x3f
	.zero		1


	//   ....[40]....
        /*5584*/ 	.word	0x0003c830
        /*5588*/ 	.word	0x00000007
        /*558c*/ 	.word	0x00000000
        /*5590*/ 	.short	0x010a
        /*5592*/ 	.byte	0x3f
	.zero		1


	//   ....[41]....
        /*5594*/ 	.word	0x0003c880
        /*5598*/ 	.word	0x00000007
        /*559c*/ 	.word	0x00000000
        /*55a0*/ 	.short	0x010a
        /*55a2*/ 	.byte	0x3f
	.zero		1


	//   ....[42]....
        /*55a4*/ 	.word	0x0003c8d0
        /*55a8*/ 	.word	0x00000007
        /*55ac*/ 	.word	0x00000000
        /*55b0*/ 	.short	0x010a
        /*55b2*/ 	.byte	0x3f
	.zero		1


	//   ....[43]....
        /*55b4*/ 	.word	0x0003c920
        /*55b8*/ 	.word	0x00000007
        /*55bc*/ 	.word	0x00000000
        /*55c0*/ 	.short	0x010a
        /*55c2*/ 	.byte	0x3f
	.zero		1


	//----- nvinfo : EIATTR_NUM_MBARRIERS
	.align		4
.L_37:
        /*55c4*/ 	.byte	0x03, 0x38
        /*55c6*/ 	.short	0x0012


	//----- nvinfo : EIATTR_EXIT_INSTR_OFFSETS
	.align		4
        /*55c8*/ 	.byte	0x04, 0x1c
        /*55ca*/ 	.short	(.L_39 - .L_38)


	//   ....[0]....
.L_38:
        /*55cc*/ 	.word	0x000007d0


	//   ....[1]....
        /*55d0*/ 	.word	0x00001140


	//   ....[2]....
        /*55d4*/ 	.word	0x0003ab00


	//   ....[3]....
        /*55d8*/ 	.word	0x0003b210


	//   ....[4]....
        /*55dc*/ 	.word	0x0003c540


	//----- nvinfo : EIATTR_MAX_THREADS
	.align		4
.L_39:
        /*55e0*/ 	.byte	0x04, 0x05
        /*55e2*/ 	.short	(.L_41 - .L_40)
.L_40:
        /*55e4*/ 	.word	0x00000180
        /*55e8*/ 	.word	0x00000001
        /*55ec*/ 	.word	0x00000001


	//----- nvinfo : EIATTR_CRS_STACK_SIZE
	.align		4
.L_41:
        /*55f0*/ 	.byte	0x04, 0x1e
        /*55f2*/ 	.short	(.L_43 - .L_42)
.L_42:
        /*55f4*/ 	.word	0x00000000


	//----- nvinfo : EIATTR_CBANK_PARAM_SIZE
	.align		4
.L_43:
        /*55f8*/ 	.byte	0x03, 0x19
        /*55fa*/ 	.short	0x0470


	//----- nvinfo : EIATTR_PARAM_CBANK
	.align		4
        /*55fc*/ 	.byte	0x04, 0x0a
        /*55fe*/ 	.short	(.L_45 - .L_44)
	.align		4
.L_44:
        /*5600*/ 	.word	index@(.nv.constant0._ZN7cutlass13device_kernelINS_4gemm6kernel13GemmUniversalIN4cute5tupleIJiiiiEEENS1_10collective13CollectiveMmaINS1_34MainloopSm90TmaGmmaWarpSpecializedILi8ENS5_IJNS4_1CILi1EEESB_SB_EEENS1_35KernelTmaWarpSpecializedCooperativeEEENS5_IJNSA_ILi512EEENSA_ILi384EEENSA_ILi32EEEEEEaNS5_IJlSB_lEEEaSJ_NS4_8TiledMMAINS4_8MMA_AtomIJNS4_4SM904GMMA27MMA_64x192x32_S32S8S8_SS_TNEEEENS4_6LayoutINS5_IJNSA_ILi2EEESB_SB_EEENS5_IJSB_NSA_ILi0EEEST_EEEEENS5_IJNS4_10UnderscoreESW_SW_EEEEENS4_13SM90_TMA_LOADENS4_14ComposedLayoutINS4_7SwizzleILi1ELi4ELi3EEENS4_18smem_ptr_flag_bitsILi8EEENSQ_INS5_IJNSA_ILi8EEESH_EEENS5_IJSH_SB_EEEEEEEvNS4_8identityESZ_S19_vS1A_EENS_8epilogue10collective6detail29Sm90TmaWarpSpecializedAdapterINS1D_15DefaultEpilogueIaSJ_SJ_NS1C_6thread17LinearCombinationIaLi1EiiLNS1H_9ScaleType4KindE0ELNS_15FloatRoundStyleE2EaEENS1_15EpilogueDefaultEEEEEvvEEEEvNT_6ParamsE)
        /*5604*/ 	.short	0x0210
        /*5606*/ 	.short	0x0470


	//----- nvinfo : EIATTR_SW_WAR
	.align		4
.L_45:
        /*5608*/ 	.byte	0x04, 0x36
        /*560a*/ 	.short	(.L_47 - .L_46)
.L_46:
        /*560c*/ 	.word	0x00000008
.L_47:


//--------------------- .nv.callgraph             --------------------------
	.section	.nv.callgraph,"",@"SHT_CUDA_CALLGRAPH"
	.align	4
	.sectionentsize	8
	.align		4
        /*0000*/ 	.word	0x00000000
	.align		4
        /*0004*/ 	.word	0xffffffff
	.align		4
        /*0008*/ 	.word	index@(_ZN7cutlass13device_kernelINS_4gemm6kernel13GemmUniversalIN4cute5tupleIJiiiiEEENS1_10collective13CollectiveMmaINS1_34MainloopSm90TmaGmmaWarpSpecializedILi8ENS5_IJNS4_1CILi1EEESB_SB_EEENS1_35KernelTmaWarpSpecializedCooperativeEEENS5_IJNSA_ILi512EEENSA_ILi384EEENSA_ILi32EEEEEEaNS5_IJlSB_lEEEaSJ_NS4_8TiledMMAINS4_8MMA_AtomIJNS4_4SM904GMMA27MMA_64x192x32_S32S8S8_SS_TNEEEENS4_6LayoutINS5_IJNSA_ILi2EEESB_SB_EEENS5_IJSB_NSA_ILi0EEEST_EEEEENS5_IJNS4_10UnderscoreESW_SW_EEEEENS4_13SM90_TMA_LOADENS4_14ComposedLayoutINS4_7SwizzleILi1ELi4ELi3EEENS4_18smem_ptr_flag_bitsILi8EEENSQ_INS5_IJNSA_ILi8EEESH_EEENS5_IJSH_SB_EEEEEEEvNS4_8identityESZ_S19_vS1A_EENS_8epilogue10collective6detail29Sm90TmaWarpSpecializedAdapterINS1D_15DefaultEpilogueIaSJ_SJ_NS1C_6thread17LinearCombinationIaLi1EiiLNS1H_9ScaleType4KindE0ELNS_15FloatRoundStyleE2EaEENS1_15EpilogueDefaultEEEEEvvEEEEvNT_6ParamsE)
	.align		4
        /*000c*/ 	.word	index@(__assertfail)
	.align		4
        /*0010*/ 	.word	0x00000000
	.align		4
        /*0014*/ 	.word	0xfffffffe
	.align		4
        /*0018*/ 	.word	0x00000000
	.align		4
        /*001c*/ 	.word	0xfffffffd
	.align		4
        /*0020*/ 	.word	0x00000000
	.align		4
        /*0024*/ 	.word	0xfffffffc


//--------------------- .nv.constant4             --------------------------
	.section	.nv.constant4,"a",@progbits
	.align	8
	.align		8
.nv.constant4:
        /*0000*/ 	.dword	__assertfail
	.align		8
        /*0008*/ 	.dword	__unnamed_1
	.align		8
        /*0010*/ 	.dword	_ZN39_INTERNAL_ac4002a6_4_k_cu_5ac028ed_82944cuda3std3__45__cpo5beginE
	.align		8
        /*0018*/ 	.dword	_ZN39_INTERNAL_ac4002a6_4_k_cu_5ac028ed_82944cuda3std3__45__cpo3endE
	.align		8
        /*0020*/ 	.dword	_ZN39_INTERNAL_ac4002a6_4_k_cu_5ac028ed_82944cuda3std3__45__cpo6cbeginE
	.align		8
        /*0028*/ 	.dword	_ZN39_INTERNAL_ac4002a6_4_k_cu_5ac028ed_82944cuda3std3__45__cpo4cendE
	.align		8
        /*0030*/ 	.dword	_ZN39_INTERNAL_ac4002a6_4_k_cu_5ac028ed_82944cuda3std3__441_GLOBAL__N__ac4002a6_4_k_cu_5ac028ed_82946ignoreE
	.align		8
        /*0038*/ 	.dword	_ZN39_INTERNAL_ac4002a6_4_k_cu_5ac028ed_82944cuda3std3__419piecewise_constructE
	.align		8
        /*0040*/ 	.dword	_ZN39_INTERNAL_ac4002a6_4_k_cu_5ac028ed_82944cuda3std3__48in_placeE
	.align		8
        /*0048*/ 	.dword	_ZN39_INTERNAL_ac4002a6_4_k_cu_5ac028ed_82944cuda3std6ranges3__45__cpo4swapE
	.align		8
        /*0050*/ 	.dword	_ZN39_INTERNAL_ac4002a6_4_k_cu_5ac028ed_82944cuda3std6ranges3__45__cpo9iter_moveE
	.align		8
        /*0058*/ 	.dword	_ZN39_INTERNAL_ac4002a6_4_k_cu_5ac028ed_82944cute7productE
	.align		8
        /*0060*/ 	.dword	_ZN39_INTERNAL_ac4002a6_4_k_cu_5ac028ed_82944cute1_E
	.align		8
        /*0068*/ 	.dword	$str$22
	.align		8
        /*0070*/ 	.dword	$str$23


//--------------------- .text._ZN7cutlass13device_kernelINS_4gemm6kernel13GemmUniversalIN4cute5tupleIJiiiiEEENS1_10collective13CollectiveMmaINS1_34MainloopSm90TmaGmmaWarpSpecializedILi8ENS5_IJNS4_1CILi1EEESB_SB_EEENS1_35KernelTmaWarpSpecializedCooperativeEEENS5_IJNSA_ILi512EEENSA_ILi384EEENSA_ILi32EEEEEEaNS5_IJlSB_lEEEaSJ_NS4_8TiledMMAINS4_8MMA_AtomIJNS4_4SM904GMMA27MMA_64x192x32_S32S8S8_SS_TNEEEENS4_6LayoutINS5_IJNSA_ILi2EEESB_SB_EEENS5_IJSB_NSA_ILi0EEEST_EEEEENS5_IJNS4_10UnderscoreESW_SW_EEEEENS4_13SM90_TMA_LOADENS4_14ComposedLayoutINS4_7SwizzleILi1ELi4ELi3EEENS4_18smem_ptr_flag_bitsILi8EEENSQ_INS5_IJNSA_ILi8EEESH_EEENS5_IJSH_SB_EEEEEEEvNS4_8identityESZ_S19_vS1A_EENS_8epilogue10collective6detail29Sm90TmaWarpSpecializedAdapterINS1D_15DefaultEpilogueIaSJ_SJ_NS1C_6thread17LinearCombinationIaLi1EiiLNS1H_9ScaleType4KindE0ELNS_15FloatRoundStyleE2EaEENS1_15EpilogueDefaultEEEEEvvEEEEvNT_6ParamsE --------------------------
	.section	.text._ZN7cutlass13device_kernelINS_4gemm6kernel13GemmUniversalIN4cute5tupleIJiiiiEEENS1_10collective13CollectiveMmaINS1_34MainloopSm90TmaGmmaWarpSpecializedILi8ENS5_IJNS4_1CILi1EEESB_SB_EEENS1_35KernelTmaWarpSpecializedCooperativeEEENS5_IJNSA_ILi512EEENSA_ILi384EEENSA_ILi32EEEEEEaNS5_IJlSB_lEEEaSJ_NS4_8TiledMMAINS4_8MMA_AtomIJNS4_4SM904GMMA27MMA_64x192x32_S32S8S8_SS_TNEEEENS4_6LayoutINS5_IJNSA_ILi2EEESB_SB_EEENS5_IJSB_NSA_ILi0EEEST_EEEEENS5_IJNS4_10UnderscoreESW_SW_EEEEENS4_13SM90_TMA_LOADENS4_14ComposedLayoutINS4_7SwizzleILi1ELi4ELi3EEENS4_18smem_ptr_flag_bitsILi8EEENSQ_INS5_IJNSA_ILi8EEESH_EEENS5_IJSH_SB_EEEEEEEvNS4_8identityESZ_S19_vS1A_EENS_8epilogue10collective6detail29Sm90TmaWarpSpecializedAdapterINS1D_15DefaultEpilogueIaSJ_SJ_NS1C_6thread17LinearCombinationIaLi1EiiLNS1H_9ScaleType4KindE0ELNS_15FloatRoundStyleE2EaEENS1_15EpilogueDefaultEEEEEvvEEEEvNT_6ParamsE,"ax",@progbits
	.align	128
.text._ZN7cutlass13device_kernelINS_4gemm6kernel13GemmUniversalIN4cute5tupleIJiiiiEEENS1_10collective13CollectiveMmaINS1_34MainloopSm90TmaGmmaWarpSpecializedILi8ENS5_IJNS4_1CILi1EEESB_SB_EEENS1_35KernelTmaWarpSpecializedCooperativeEEENS5_IJNSA_ILi512EEENSA_ILi384EEENSA_ILi32EEEEEEaNS5_IJlSB_lEEEaSJ_NS4_8TiledMMAINS4_8MMA_AtomIJNS4_4SM904GMMA27MMA_64x192x32_S32S8S8_SS_TNEEEENS4_6LayoutINS5_IJNSA_ILi2EEESB_SB_EEENS5_IJSB_NSA_ILi0EEEST_EEEEENS5_IJNS4_10UnderscoreESW_SW_EEEEENS4_13SM90_TMA_LOADENS4_14ComposedLayoutINS4_7SwizzleILi1ELi4ELi3EEENS4_18smem_ptr_flag_bitsILi8EEENSQ_INS5_IJNSA_ILi8EEESH_EEENS5_IJSH_SB_EEEEEEEvNS4_8identityESZ_S19_vS1A_EENS_8epilogue10collective6detail29Sm90TmaWarpSpecializedAdapterINS1D_15DefaultEpilogueIaSJ_SJ_NS1C_6thread17LinearCombinationIaLi1EiiLNS1H_9ScaleType4KindE0ELNS_15FloatRoundStyleE2EaEENS1_15EpilogueDefaultEEEEEvvEEEEvNT_6ParamsE:
        .type           _ZN7cutlass13device_kernelINS_4gemm6kernel13GemmUniversalIN4cute5tupleIJiiiiEEENS1_10collective13CollectiveMmaINS1_34MainloopSm90TmaGmmaWarpSpecializedILi8ENS5_IJNS4_1CILi1EEESB_SB_EEENS1_35KernelTmaWarpSpecializedCooperativeEEENS5_IJNSA_ILi512EEENSA_ILi384EEENSA_ILi32EEEEEEaNS5_IJlSB_lEEEaSJ_NS4_8TiledMMAINS4_8MMA_AtomIJNS4_4SM904GMMA27MMA_64x192x32_S32S8S8_SS_TNEEEENS4_6LayoutINS5_IJNSA_ILi2EEESB_SB_EEENS5_IJSB_NSA_ILi0EEEST_EEEEENS5_IJNS4_10UnderscoreESW_SW_EEEEENS4_13SM90_TMA_LOADENS4_14ComposedLayoutINS4_7SwizzleILi1ELi4ELi3EEENS4_18smem_ptr_flag_bitsILi8EEENSQ_INS5_IJNSA_ILi8EEESH_EEENS5_IJSH_SB_EEEEEEEvNS4_8identityESZ_S19_vS1A_EENS_8epilogue10collective6detail29Sm90TmaWarpSpecializedAdapterINS1D_15DefaultEpilogueIaSJ_SJ_NS1C_6thread17LinearCombinationIaLi1EiiLNS1H_9ScaleType4KindE0ELNS_15FloatRoundStyleE2EaEENS1_15EpilogueDefaultEEEEEvvEEEEvNT_6ParamsE,@function
        .size           _ZN7cutlass13device_kernelINS_4gemm6kernel13GemmUniversalIN4cute5tupleIJiiiiEEENS1_10collective13CollectiveMmaINS1_34MainloopSm90TmaGmmaWarpSpecializedILi8ENS5_IJNS4_1CILi1EEESB_SB_EEENS1_35KernelTmaWarpSpecializedCooperativeEEENS5_IJNSA_ILi512EEENSA_ILi384EEENSA_ILi32EEEEEEaNS5_IJlSB_lEEEaSJ_NS4_8TiledMMAINS4_8MMA_AtomIJNS4_4SM904GMMA27MMA_64x192x32_S32S8S8_SS_TNEEEENS4_6LayoutINS5_IJNSA_ILi2EEESB_SB_EEENS5_IJSB_NSA_ILi0EEEST_EEEEENS5_IJNS4_10UnderscoreESW_SW_EEEEENS4_13SM90_TMA_LOADENS4_14ComposedLayoutINS4_7SwizzleILi1ELi4ELi3EEENS4_18smem_ptr_flag_bitsILi8EEENSQ_INS5_IJNSA_ILi8EEESH_EEENS5_IJSH_SB_EEEEEEEvNS4_8identityESZ_S19_vS1A_EENS_8epilogue10collective6detail29Sm90TmaWarpSpecializedAdapterINS1D_15DefaultEpilogueIaSJ_SJ_NS1C_6thread17LinearCombinationIaLi1EiiLNS1H_9ScaleType4KindE0ELNS_15FloatRoundStyleE2EaEENS1_15EpilogueDefaultEEEEEvvEEEEvNT_6ParamsE,(.L_x_1609 - _ZN7cutlass13device_kernelINS_4gemm6kernel13GemmUniversalIN4cute5tupleIJiiiiEEENS1_10collective13CollectiveMmaINS1_34MainloopSm90TmaGmmaWarpSpecializedILi8ENS5_IJNS4_1CILi1EEESB_SB_EEENS1_35KernelTmaWarpSpecializedCooperativeEEENS5_IJNSA_ILi512EEENSA_ILi384EEENSA_ILi32EEEEEEaNS5_IJlSB_lEEEaSJ_NS4_8TiledMMAINS4_8MMA_AtomIJNS4_4SM904GMMA27MMA_64x192x32_S32S8S8_SS_TNEEEENS4_6LayoutINS5_IJNSA_ILi2EEESB_SB_EEENS5_IJSB_NSA_ILi0EEEST_EEEEENS5_IJNS4_10UnderscoreESW_SW_EEEEENS4_13SM90_TMA_LOADENS4_14ComposedLayoutINS4_7SwizzleILi1ELi4ELi3EEENS4_18smem_ptr_flag_bitsILi8EEENSQ_INS5_IJNSA_ILi8EEESH_EEENS5_IJSH_SB_EEEEEEEvNS4_8identityESZ_S19_vS1A_EENS_8epilogue10collective6detail29Sm90TmaWarpSpecializedAdapterINS1D_15DefaultEpilogueIaSJ_SJ_NS1C_6thread17LinearCombinationIaLi1EiiLNS1H_9ScaleType4KindE0ELNS_15FloatRoundStyleE2EaEENS1_15EpilogueDefaultEEEEEvvEEEEvNT_6ParamsE)
        .other          _ZN7cutlass13device_kernelINS_4gemm6kernel13GemmUniversalIN4cute5tupleIJiiiiEEENS1_10collective13CollectiveMmaINS1_34MainloopSm90TmaGmmaWarpSpecializedILi8ENS5_IJNS4_1CILi1EEESB_SB_EEENS1_35KernelTmaWarpSpecializedCooperativeEEENS5_IJNSA_ILi512EEENSA_ILi384EEENSA_ILi32EEEEEEaNS5_IJlSB_lEEEaSJ_NS4_8TiledMMAINS4_8MMA_AtomIJNS4_4SM904GMMA27MMA_64x192x32_S32S8S8_SS_TNEEEENS4_6LayoutINS5_IJNSA_ILi2EEESB_SB_EEENS5_IJSB_NSA_ILi0EEEST_EEEEENS5_IJNS4_10UnderscoreESW_SW_EEEEENS4_13SM90_TMA_LOADENS4_14ComposedLayoutINS4_7SwizzleILi1ELi4ELi3EEENS4_18smem_ptr_flag_bitsILi8EEENSQ_INS5_IJNSA_ILi8EEESH_EEENS5_IJSH_SB_EEEEEEEvNS4_8identityESZ_S19_vS1A_EENS_8epilogue10collective6detail29Sm90TmaWarpSpecializedAdapterINS1D_15DefaultEpilogueIaSJ_SJ_NS1C_6thread17LinearCombinationIaLi1EiiLNS1H_9ScaleType4KindE0ELNS_15FloatRoundStyleE2EaEENS1_15EpilogueDefaultEEEEEvvEEEEvNT_6ParamsE,@"STO_CUDA_ENTRY STV_DEFAULT"
_ZN7cutlass13device_kernelINS_4gemm6kernel13GemmUniversalIN4cute5tupleIJiiiiEEENS1_10collective13CollectiveMmaINS1_34MainloopSm90TmaGmmaWarpSpecializedILi8ENS5_IJNS4_1CILi1EEESB_SB_EEENS1_35KernelTmaWarpSpecializedCooperativeEEENS5_IJNSA_ILi512EEENSA_ILi384EEENSA_ILi32EEEEEEaNS5_IJlSB_lEEEaSJ_NS4_8TiledMMAINS4_8MMA_AtomIJNS4_4SM904GMMA27MMA_64x192x32_S32S8S8_SS_TNEEEENS4_6LayoutINS5_IJNSA_ILi2EEESB_SB_EEENS5_IJSB_NSA_ILi0EEEST_EEEEENS5_IJNS4_10UnderscoreESW_SW_EEEEENS4_13SM90_TMA_LOADENS4_14ComposedLayoutINS4_7SwizzleILi1ELi4ELi3EEENS4_18smem_ptr_flag_bitsILi8EEENSQ_INS5_IJNSA_ILi8EEESH_EEENS5_IJSH_SB_EEEEEEEvNS4_8identityESZ_S19_vS1A_EENS_8epilogue10collective6detail29Sm90TmaWarpSpecializedAdapterINS1D_15DefaultEpilogueIaSJ_SJ_NS1C_6thread17LinearCombinationIaLi1EiiLNS1H_9ScaleType4KindE0ELNS_15FloatRoundStyleE2EaEENS1_15EpilogueDefaultEEEEEvvEEEEvNT_6ParamsE:
[----:B------:R-:W0:Y:S02]  /*0000*/  LDC R1, c[0x0][0x28] ;  /* 0x00000a00ff017b82 */ /* 0x000e240000000800 */
[----:B0-----:R-:W-:Y:S01]  /*0010*/  VIADD R1, R1, 0xffffee98 ;  /* 0xffffee9801017836 */ /* 0x001fe20000000000 */
[----:B------:R-:W0:Y:S01]  /*0020*/  S2R R2, SR_TID.X ;  /* 0x0000000000027919 */ /* 0x000e220000002100 */
[----:B------:R-:W-:Y:S01]  /*0030*/  ELECT P0, URZ, PT ;  /* 0x00000000003f782f */ /* 0x000fe20003800000 */
[----:B------:R-:W-:Y:S01]  /*0040*/  BSSY B0, `(.L_x_0) ;  /* 0x0000015000007945 */ /* 0x000fe20003800000 */
[--C-:B0-----:R-:W-:Y:S02]  /*0050*/  SHF.R.U32.HI R0, RZ, 0x5, R2.reuse ;  /* 0x00000005ff007819 */ /* 0x101fe40000011602 */
[----:B------:R-:W-:-:S03]  /*0060*/  SHF.R.U32.HI R2, RZ, 0x7, R2 ;  /* 0x00000007ff027819 */ /* 0x000fc60000011602 */
[----:B------:R-:W0:Y:S04]  /*0070*/  SHFL.IDX PT, R3, R0, RZ, 0x1f ;  /* 0x00001fff00037589 */ /* 0x000e2800000e0000 */
[----:B------:R-:W1:Y:S01]  /*0080*/  SHFL.IDX PT, R2, R2, RZ, 0x1f ;  /* 0x00001fff02027589 */ /* 0x000e6200000e0000 */
[----:B0-----:R-:W-:Y:S02]  /*0090*/  R2UR UR10, R3 ;  /* 0x00000000030a72ca */ /* 0x001fe400000e0000 */
[----:B-1----:R-:W-:-:S11]  /*00a0*/  R2UR UR5, R2 ;  /* 0x00000000020572ca */ /* 0x002fd600000e0000 */
[----:B------:R-:W-:Y:S02]  /*00b0*/  USHF.R.S32.HI UR4, URZ, 0x1f, UR10 ;  /* 0x0000001f3f047899 */ /* 0x000fe4000801140a */
[----:B------:R-:W-:Y:S02]  /*00c0*/  ISETP.NE.OR P0, PT, RZ, UR10, !P0 ;  /* 0x0000000aff007c0c */ /* 0x000fe4000c705670 */
[----:B------:R-:W-:-:S04]  /*00d0*/  ULEA.HI UR4, UR4, UR10, URZ, 0x2 ;  /* 0x0000000a04047291 */ /* 0x000fc8000f8f103f */
[----:B------:R-:W-:-:S04]  /*00e0*/  ULOP3.LUT UR4, UR4, 0xfffffffc, URZ, 0xc0, !UPT ;  /* 0xfffffffc04047892 */ /* 0x000fc8000f8ec03f */
[----:B------:R-:W-:-:S03]  /*00f0*/  UIADD3 UR10, UR10, -UR4, URZ ;  /* 0x800000040a0a7290 */ /* 0x000fc6000fffe03f */
[----:B------:R-:W-:Y:S09]  /*0100*/  @P0 BRA `(.L_x_1) ;  /* 0x0000000000200947 */ /* 0x000ff20003800000 */
[----:B------:R-:W-:Y:S02]  /*0110*/  ULDC.64 UR6, c[0x0][0x198] ;  /* 0x0000660000067ab9 */ /* 0x000fe40000000a00 */
[----:B------:R-:W-:Y:S02]  /*0120*/  UIADD3 UR8, UP0, UR6, 0xf0, URZ ;  /* 0x000000f006087890 */ /* 0x000fe4000ff1e03f */
[----:B------:R-:W-:Y:S02]  /*0130*/  UIADD3 UR6, UP1, UR6, 0x1f0, URZ ;  /* 0x000001f006067890 */ /* 0x000fe4000ff3e03f */
[----:B------:R-:W-:Y:S02]  /*0140*/  UIADD3.X UR9, URZ, UR7, URZ, UP0, !UPT ;  /* 0x000000073f097290 */ /* 0x000fe400087fe43f */
[----:B------:R-:W-:-:S07]  /*0150*/  UIADD3.X UR7, URZ, UR7, URZ, UP1, !UPT ;  /* 0x000000073f077290 */ /* 0x000fce0008ffe43f */
[----:B------:R0:W-:Y:S02]  /*0160*/  UTMACCTL.PF [UR8] ;  /* 0x00000000080079b9 */ /* 0x0001e40008040000 */
[----:B------:R0:W-:Y:S02]  /*0170*/  UTMACCTL.PF [UR6] ;  /* 0x00000000060079b9 */ /* 0x0001e40008040000 */
[----:B0-----:R-:W-:Y:S01]  /*0180*/  NOP ;  /* 0x0000000000007918 */ /* 0x001fe20000000000 */
.L_x_1:
[----:B------:R-:W-:Y:S05]  /*0190*/  BSYNC B0 ;  /* 0x0000000000007941 */ /* 0x000fea0003800000 */
.L_x_0:
[----:B------:R-:W0:Y:S01]  /*01a0*/  SHFL.IDX PT, R2, R0, RZ, 0x1f ;  /* 0x00001fff00027589 */ /* 0x000e2200000e0000 */
[----:B------:R-:W-:Y:S01]  /*01b0*/  UISETP.NE.AND UP0, UPT, UR10, 0x3, UPT ;  /* 0x000000030a00788c */ /* 0x000fe2000bf05270 */
[----:B------:R-:W-:Y:S01]  /*01c0*/  ISETP.NE.AND P1, PT, RZ, UR5, PT ;  /* 0x00000005ff007c0c */ /* 0x000fe2000bf25270 */
[----:B------:R-:W-:Y:S02]  /*01d0*/  UIADD3 UR18, UR5, -0x1, URZ ;  /* 0xffffffff05127890 */ /* 0x000fe4000fffe03f */
[----:B------:R-:W-:Y:S02]  /*01e0*/  UISETP.EQ.OR UP0, UPT, UR10, URZ, !UP0 ;  /* 0x0000003f0a00728c */ /* 0x000fe4000c702670 */
[----:B------:R-:W-:Y:S02]  /*01f0*/  UISETP.GE.U32.AND UP1, UPT, UR18, 0x2, UPT ;  /* 0x000000021200788c */ /* 0x000fe4000bf26070 */
[----:B------:R-:W-:-:S04]  /*0200*/  UISETP.EQ.AND UP0, UPT, UR5, URZ, UP0 ;  /* 0x0000003f0500728c */ /* 0x000fc80008702270 */
[----:B------:R-:W-:-:S04]  /*0210*/  USEL UR41, URZ, 0x1, !UP0 ;  /* 0x000000013f297887 */ /* 0x000fc8000c000000 */
[----:B------:R-:W-:Y:S01]  /*0220*/  USEL UR41, UR41, 0x2, UP1 ;  /* 0x0000000229297887 */ /* 0x000fe20008800000 */
[----:B0-----:R-:W-:-:S13]  /*0230*/  ISETP.NE.AND P0, PT, R2, RZ, PT ;  /* 0x000000ff0200720c */ /* 0x001fda0003f05270 */
[----:B------:R-:W-:Y:S05]  /*0240*/  @P0 BRA `(.L_x_2) ;  /* 0x0000000000840947 */ /* 0x000fea0003800000 */
[----:B------:R-:W-:Y:S01]  /*0250*/  ELECT P0, URZ, PT ;  /* 0x00000000003f782f */ /* 0x000fe20003800000 */
[----:B------:R-:W-:-:S12]  /*0260*/  BSSY B0, `(.L_x_2) ;  /* 0x000001f000007945 */ /* 0x000fd80003800000 */
[----:B------:R-:W-:Y:S05]  /*0270*/  @!P0 BRA `(.L_x_3) ;  /* 0x0000000000748947 */ /* 0x000fea0003800000 */
[----:B------:R-:W0:Y:S01]  /*0280*/  S2UR UR8, SR_CgaCtaId ;  /* 0x00000000000879c3 */ /* 0x000e220000008800 */
[----:B------:R-:W-:Y:S01]  /*0290*/  UMOV UR4, 0x400 ;  /* 0x0000040000047882 */ /* 0x000fe20000000000 */
[----:B------:R-:W-:Y:S01]  /*02a0*/  UMOV UR5, 0x1 ;  /* 0x0000000100057882 */ /* 0x000fe20000000000 */
[----:B------:R-:W-:Y:S02]  /*02b0*/  UMOV UR6, 0x100 ;  /* 0x0000010000067882 */ /* 0x000fe40000000000 */
[----:B------:R-:W-:-:S04]  /*02c0*/  UIADD3 UR6, -UR6, 0x100000, URZ ;  /* 0x0010000006067890 */ /* 0x000fc8000fffe13f */
[----:B------:R-:W-:Y:S02]  /*02d0*/  USHF.L.U32 UR7, UR6, 0xb, URZ ;  /* 0x0000000b06077899 */ /* 0x000fe4000800063f */
[----:B------:R-:W-:Y:S02]  /*02e0*/  USHF.L.U32 UR6, UR6, 0x1, URZ ;  /* 0x0000000106067899 */ /* 0x000fe4000800063f */
[----:B0-----:R-:W-:Y:S02]  /*02f0*/  ULEA UR8, UR8, UR4, 0x18 ;  /* 0x0000000408087291 */ /* 0x001fe4000f8ec03f */
[----:B------:R-:W-:-:S04]  /*0300*/  UIADD3 UR4, -UR5, 0x100000, URZ ;  /* 0x0010000005047890 */ /* 0x000fc8000fffe13f */
[----:B------:R-:W-:Y:S02]  /*0310*/  USHF.L.U32 UR5, UR4, 0xb, URZ ;  /* 0x0000000b04057899 */ /* 0x000fe4000800063f */
[----:B------:R-:W-:Y:S01]  /*0320*/  USHF.L.U32 UR4, UR4, 0x1, URZ ;  /* 0x0000000104047899 */ /* 0x000fe2000800063f */
[----:B------:R-:W0:Y:S11]  /*0330*/  FENCE.VIEW.ASYNC.S ;  /* 0x00000000000073c6 */ /* 0x000e360000000000 */
[----:B0-----:R0:W1:Y:S01]  /*0340*/  SYNCS.EXCH.64 URZ, [UR8], UR4 ;  /* 0x00000004083f75b2 */ /* 0x0010620008000100 */
[----:B------:R0:W2:Y:S01]  /*0350*/  SYNCS.EXCH.64 URZ, [UR8+0x40], UR6 ;  /* 0x00004006083f75b2 */ /* 0x0000a20008000100 */
[----:B------:R0:W3:Y:S01]  /*0360*/  SYNCS.EXCH.64 URZ, [UR8+0x8], UR4 ;  /* 0x00000804083f75b2 */ /* 0x0000e20008000100 */
[----:B------:R0:W4:Y:S01]  /*0370*/  SYNCS.EXCH.64 URZ, [UR8+0x48], UR6 ;  /* 0x00004806083f75b2 */ /* 0x0001220008000100 */
[----:B------:R0:W0:Y:S01]  /*0380*/  SYNCS.EXCH.64 URZ, [UR8+0x10], UR4 ;  /* 0x00001004083f75b2 */ /* 0x0000220008000100 */
        /* <DEDUP_REMOVED lines=11> */
[----:B------:R-:W-:Y:S01]  /*0440*/  NOP ;  /* 0x0000000000007918 */ /* 0x000fe20000000000 */
.L_x_3:
[----:B0-----:R-:W-:Y:S05]  /*0450*/  BSYNC B0 ;  /* 0x0000000000007941 */ /* 0x001fea0003800000 */
.L_x_2:
[----:B------:R-:W0:Y:S01]  /*0460*/  SHFL.IDX PT, R0, R0, RZ, 0x1f ;  /* 0x00001fff00007589 */ /* 0x000e2200000e0000 */
[----:B------:R-:W-:Y:S01]  /*0470*/  ELECT P0, URZ, PT ;  /* 0x00000000003f782f */ /* 0x000fe20003800000 */
[----:B------:R-:W5:Y:S01]  /*0480*/  S2UR UR17, SR_CTAID.Y ;  /* 0x00000000001179c3 */ /* 0x000f620000002600 */
[----:B------:R-:W-:Y:S01]  /*0490*/  ULDC UR5, c[0x0][0x65c] ;  /* 0x0001970000057ab9 */ /* 0x000fe20000000800 */
[----:B------:R-:W-:Y:S01]  /*04a0*/  UMOV UR12, 0x20 ;  /* 0x00000020000c7882 */ /* 0x000fe20000000000 */
[----:B------:R-:W-:Y:S01]  /*04b0*/  UISETP.NE.AND UP2, UPT, UR5, 0x1, UPT ;  /* 0x000000010500788c */ /* 0x000fe2000bf45270 */
[----:B------:R-:W-:Y:S01]  /*04c0*/  NOP ;  /* 0x0000000000007918 */ /* 0x000fe20000000000 */
[----:B------:R-:W-:Y:S02]  /*04d0*/  NOP ;  /* 0x0000000000007918 */ /* 0x000fe40000000000 */
[----:B------:R-:W-:Y:S01]  /*04e0*/  UP2UR UR40, UPR, URZ, 0x4 ;  /* 0x000000043f287883 */ /* 0x000fe20008000000 */
[----:B------:R-:W1:Y:S01]  /*04f0*/  S2UR UR4, SR_CTAID.X ;  /* 0x00000000000479c3 */ /* 0x000e620000002500 */
[----:B------:R-:W-:-:S02]  /*0500*/  PLOP3.LUT P2, PT, PT, PT, UP2, 0x80, 0x0 ;  /* 0x000000000000781c */ /* 0x000fc40003f4f028 */
[----:B------:R-:W-:Y:S02]  /*0510*/  PLOP3.LUT P4, PT, PT, PT, UP2, 0x80, 0x0 ;  /* 0x000000000000781c */ /* 0x000fe40003f8f028 */
[----:B------:R-:W-:Y:S01]  /*0520*/  PLOP3.LUT P3, PT, PT, PT, UP2, 0x80, 0x0 ;  /* 0x000000000000781c */ /* 0x000fe20003f6f028 */
[----:B------:R-:W-:Y:S01]  /*0530*/  @UP2 ULDC UR14, c[0x0][0x10] ;  /* 0x00000400000e2ab9 */ /* 0x000fe20000000800 */
[----:B------:R-:W-:Y:S01]  /*0540*/  @UP2 UMOV UR9, URZ ;  /* 0x0000003f00092c82 */ /* 0x000fe20008000000 */
[----:B------:R-:W-:Y:S01]  /*0550*/  @!UP2 ULDC UR11, c[0x0][0xc] ;  /* 0x00000300000baab9 */ /* 0x000fe20000000800 */
[----:B0-----:R-:W-:Y:S01]  /*0560*/  ISETP.NE.OR P0, PT, R0, RZ, !P0 ;  /* 0x000000ff0000720c */ /* 0x001fe20004705670 */
[----:B-----5:R-:W-:Y:S02]  /*0570*/  @UP2 UMOV UR7, UR17 ;  /* 0x0000001100072c82 */ /* 0x020fe40008000000 */
[----:B------:R-:W-:Y:S01]  /*0580*/  @UP2 UMOV UR8, UR7 ;  /* 0x0000000700082c82 */ /* 0x000fe20008000000 */
[----:B------:R-:W-:Y:S01]  /*0590*/  @!UP2 UMOV UR7, UR17 ;  /* 0x000000110007ac82 */ /* 0x000fe20008000000 */
[----:B-1----:R-:W-:-:S08]  /*05a0*/  @UP2 UIMAD.WIDE.U32 UR14, UR4, UR14, UR8 ;  /* 0x0000000e040e22a5 */ /* 0x002fd0000f8e0008 */
[----:B------:R-:W-:Y:S01]  /*05b0*/  VOTEU.ALL UP0, P0 ;  /* 0x00000000003f7886 */ /* 0x000fe20000000000 */
[----:B------:R-:W-:Y:S01]  /*05c0*/  VOTEU.ALL UP1, P0 ;  /* 0x00000000003f7886 */ /* 0x000fe20000020000 */
[----:B------:R-:W-:-:S03]  /*05d0*/  IMAD.U32 R2, RZ, RZ, UR14 ;  /* 0x0000000eff027e24 */ /* 0x000fc6000f8e00ff */
[----:B------:R-:W0:Y:S01]  /*05e0*/  @!UP0 S2UR UR6, SR_CgaCtaId ;  /* 0x00000000000689c3 */ /* 0x000e220000008800 */
[----:B------:R-:W-:Y:S01]  /*05f0*/  @!UP0 UMOV UR5, 0x400 ;  /* 0x0000040000058882 */ /* 0x000fe20000000000 */
[----:B------:R-:W-:-:S04]  /*0600*/  @!UP0 UIADD3 UR12, -UR12, 0x100000, URZ ;  /* 0x001000000c0c8890 */ /* 0x000fc8000fffe13f */
[----:B------:R-:W-:Y:S02]  /*0610*/  @!UP0 USHF.L.U32 UR13, UR12, 0xb, URZ ;  /* 0x0000000b0c0d8899 */ /* 0x000fe4000800063f */
[----:B------:R-:W-:Y:S01]  /*0620*/  @!UP0 USHF.L.U32 UR12, UR12, 0x1, URZ ;  /* 0x000000010c0c8899 */ /* 0x000fe2000800063f */
[----:B------:R-:W-:Y:S01]  /*0630*/  IMAD.U32 R3, RZ, RZ, UR15 ;  /* 0x0000000fff037e24 */ /* 0x000fe2000f8e00ff */
[----:B0-----:R-:W-:Y:S01]  /*0640*/  @!UP0 ULEA UR16, UR6, UR5, 0x18 ;  /* 0x0000000506108291 */ /* 0x001fe2000f8ec03f */
[----:B------:R-:W-:Y:S01]  /*0650*/  VOTEU.ALL UP0, P0 ;  /* 0x00000000003f7886 */ /* 0x000fe20000000000 */
[----:B------:R-:W-:Y:S01]  /*0660*/  PLOP3.LUT P0, PT, PT, PT, UP2, 0x80, 0x0 ;  /* 0x000000000000781c */ /* 0x000fe20003f0f028 */
[----:B------:R-:W-:Y:S01]  /*0670*/  UMOV UR5, URZ ;  /* 0x0000003f00057c82 */ /* 0x000fe20008000000 */
[----:B------:R-:W-:Y:S01]  /*0680*/  @UP2 UMOV UR6, URZ ;  /* 0x0000003f00062c82 */ /* 0x000fe20008000000 */
[----:B------:R-:W-:Y:S02]  /*0690*/  @!UP2 UIMAD.WIDE.U32 UR8, UR11, UR7, UR4 ;  /* 0x000000070b08a2a5 */ /* 0x000fe4000f8e0004 */
[----:B------:R-:W-:-:S04]  /*06a0*/  @UP2 UIADD3 UR6, UR15, UR6, URZ ;  /* 0x000000060f062290 */ /* 0x000fc8000fffe03f */
[----:B------:R-:W-:Y:S01]  /*06b0*/  IMAD.U32 R5, RZ, RZ, UR9 ;  /* 0x00000009ff057e24 */ /* 0x000fe2000f8e00ff */
[----:B------:R-:W0:Y:S02]  /*06c0*/  FENCE.VIEW.ASYNC.S ;  /* 0x00000000000073c6 */ /* 0x000e240000000000 */
[----:B0-----:R0:W2:Y:S01]  /*06d0*/  @!UP0 SYNCS.EXCH.64 URZ, [UR16+0x90], UR12 ;  /* 0x0000900c103f85b2 */ /* 0x0010a20008000100 */
[----:B------:R-:W-:Y:S02]  /*06e0*/  @P2 IMAD.U32 R6, RZ, RZ, UR6 ;  /* 0x00000006ff062e24 */ /* 0x000fe4000f8e00ff */
[----:B------:R-:W-:Y:S02]  /*06f0*/  @P0 IMAD.MOV.U32 R7, RZ, RZ, R2 ;  /* 0x000000ffff070224 */ /* 0x000fe400078e0002 */
[----:B------:R-:W-:Y:S02]  /*0700*/  IMAD.U32 R2, RZ, RZ, UR8 ;  /* 0x00000008ff027e24 */ /* 0x000fe4000f8e00ff */
[----:B------:R-:W-:-:S02]  /*0710*/  @!P4 IMAD.MOV.U32 R6, RZ, RZ, R5 ;  /* 0x000000ffff06c224 */ /* 0x000fc400078e0005 */
[----:B------:R-:W-:Y:S02]  /*0720*/  @!P3 IMAD.MOV.U32 R7, RZ, RZ, R2 ;  /* 0x000000ffff07b224 */ /* 0x000fe400078e0002 */
[----:B------:R-:W-:Y:S01]  /*0730*/  IMAD.U32 R3, RZ, RZ, UR9 ;  /* 0x00000009ff037e24 */ /* 0x000fe2000f8e00ff */
[----:B------:R0:W-:Y:S01]  /*0740*/  STL [R1+0x900], R6 ;  /* 0x0009000601007387 */ /* 0x0001e20000100800 */
[----:B------:R-:W-:-:S03]  /*0750*/  IMAD.U32 R4, RZ, RZ, UR8 ;  /* 0x00000008ff047e24 */ /* 0x000fc6000f8e00ff */
[----:B------:R0:W-:Y:S01]  /*0760*/  STL [R1+0x904], R7 ;  /* 0x0009040701007387 */ /* 0x0001e20000100800 */
[----:B------:R0:W2:Y:S01]  /*0770*/  @!UP1 SYNCS.EXCH.64 URZ, [UR16+0x98], UR12 ;  /* 0x0000980c103f95b2 */ /* 0x0000a20008000100 */
[----:B------:R-:W-:Y:S01]  /*0780*/  NOP ;  /* 0x0000000000007918 */ /* 0x000fe20000000000 */
[----:B--234-:R-:W-:Y:S06]  /*0790*/  BAR.SYNC.DEFER_BLOCKING 0x0 ;  /* 0x0000000000007b1d */ /* 0x01cfec0000010000 */
[----:B------:R-:W-:Y:S05]  /*07a0*/  @!P1 BRA `(.L_x_4) ;  /* 0x000003a000d89947 */ /* 0x000fea0003800000 */
[----:B------:R-:W-:-:S06]  /*07b0*/  UISETP.GT.U32.AND UP0, UPT, UR18, 0x1, UPT ;  /* 0x000000011200788c */ /* 0x000fcc000bf04070 */
[----:B------:R-:W-:-:S13]  /*07c0*/  PLOP3.LUT P0, PT, PT, PT, UP0, 0x80, 0x0 ;  /* 0x000000000000781c */ /* 0x000fda0003f0f008 */
[----:B0-----:R-:W-:Y:S05]  /*07d0*/  @P0 EXIT ;  /* 0x000000000000094d */ /* 0x001fea0003800000 */
[----:B------:R-:W-:Y:S01]  /*07e0*/  ULDC.64 UR8, c[0x0][0x650] ;  /* 0x0001940000087ab9 */ /* 0x000fe20000000a00 */
[----:B------:R-:W-:Y:S01]  /*07f0*/  UMOV UR42, 0xffffffff ;  /* 0xffffffff002a7882 */ /* 0x000fe20000000000 */
[----:B------:R-:W-:Y:S01]  /*0800*/  ISETP.GE.U32.AND P0, PT, R7, UR8, PT ;  /* 0x0000000807007c0c */ /* 0x000fe2000bf06070 */
[----:B------:R-:W-:Y:S01]  /*0810*/  UMOV UR43, 0xffffffff ;  /* 0xffffffff002b7882 */ /* 0x000fe20000000000 */
[----:B------:R-:W-:Y:S01]  /*0820*/  UMOV UR44, 0xffffffff ;  /* 0xffffffff002c7882 */ /* 0x000fe20000000000 */
[----:B------:R-:W-:Y:S02]  /*0830*/  PRMT R0, RZ, 0x7610, R0 ;  /* 0x00007610ff007816 */ /* 0x000fe40000000000 */
[----:B------:R-:W-:-:S13]  /*0840*/  ISETP.GE.U32.AND.EX P0, PT, R6, UR9, PT, P0 ;  /* 0x0000000906007c0c */ /* 0x000fda000bf06100 */
[----:B------:R-:W-:Y:S05]  /*0850*/  @P0 BRA `(.L_x_5) ;  /* 0x0000000400800947 */ /* 0x000fea0003800000 */
[----:B------:R-:W-:Y:S01]  /*0860*/  I2FP.F32.U32 R0, UR4 ;  /* 0x0000000400007c45 */ /* 0x000fe20008201000 */
[----:B------:R-:W-:Y:S01]  /*0870*/  ULDC.64 UR16, c[0x0][0x628] ;  /* 0x00018a0000107ab9 */ /* 0x000fe20000000a00 */
[----:B------:R-:W-:Y:S01]  /*0880*/  ULDC UR6, c[0x0][0x150] ;  /* 0x0000540000067ab9 */ /* 0x000fe20000000800 */
[----:B------:R-:W-:Y:S01]  /*0890*/  ISETP.NE.U32.AND P0, PT, RZ, UR16, PT ;  /* 0x00000010ff007c0c */ /* 0x000fe2000bf05070 */
[----:B------:R-:W-:Y:S01]  /*08a0*/  ULDC UR15, c[0x0][0x630] ;  /* 0x00018c00000f7ab9 */ /* 0x000fe20000000800 */
[----:B------:R-:W-:Y:S01]  /*08b0*/  FMUL R0, R0, UR6 ;  /* 0x0000000600007c20 */ /* 0x000fe20008400000 */
[----:B------:R-:W-:Y:S01]  /*08c0*/  R2UR UR18, R7 ;  /* 0x00000000071272ca */ /* 0x000fe200000e0000 */
[----:B------:R-:W-:Y:S01]  /*08d0*/  ULDC UR20, c[0x0][0x154] ;  /* 0x0000550000147ab9 */ /* 0x000fe20000000800 */
[----:B------:R-:W-:Y:S01]  /*08e0*/  ISETP.NE.AND.EX P0, PT, RZ, UR17, PT, P0 ;  /* 0x00000011ff007c0c */ /* 0x000fe2000bf05300 */
[----:B------:R0:W1:Y:S01]  /*08f0*/  F2I.U32.TRUNC.NTZ R2, R0 ;  /* 0x0000000000027305 */ /* 0x000062000020f000 */
[----:B------:R-:W-:-:S02]  /*0900*/  R2UR UR19, R6 ;  /* 0x00000000061372ca */ /* 0x000fc400000e0000 */
[----:B------:R-:W-:Y:S02]  /*0910*/  R2UR UR8, R7 ;  /* 0x00000000070872ca */ /* 0x000fe400000e0000 */
[----:B------:R-:W-:-:S07]  /*0920*/  R2UR UR9, R6 ;  /* 0x00000000060972ca */ /* 0x000fce00000e0000 */
[----:B0-----:R-:W-:Y:S08]  /*0930*/  @!P0 BRA `(.L_x_6) ;  /* 0x0000000000308947 */ /* 0x001ff00003800000 */
[----:B------:R-:W-:Y:S01]  /*0940*/  R2UR UR8, R7 ;  /* 0x00000000070872ca */ /* 0x000fe200000e0000 */
[----:B------:R-:W-:Y:S01]  /*0950*/  ULDC UR6, c[0x0][0x634] ;  /* 0x00018d0000067ab9 */ /* 0x000fe20000000800 */
[----:B------:R-:W-:-:S11]  /*0960*/  R2UR UR14, R6 ;  /* 0x00000000060e72ca */ /* 0x000fd600000e0000 */
[----:B------:R-:W-:-:S04]  /*0970*/  UIADD3 UR6, UP0, UR8, UR6, URZ ;  /* 0x0000000608067290 */ /* 0x000fc8000ff1e03f */
[----:B------:R-:W-:-:S04]  /*0980*/  UIADD3.X UR14, URZ, UR14, URZ, UP0, !UPT ;  /* 0x0000000e3f0e7290 */ /* 0x000fc800087fe43f */
[----:B------:R-:W-:-:S04]  /*0990*/  UIMAD.WIDE.U32 UR8, UR14, UR16, URZ ;  /* 0x000000100e0872a5 */ /* 0x000fc8000f8e003f */
[----:B------:R-:W-:Y:S02]  /*09a0*/  UIMAD.WIDE.U32 UR10, UP0, UR6, UR17, UR8 ;  /* 0x00000011060a72a5 */ /* 0x000fe4000f800008 */
[----:B------:R-:W-:Y:S02]  /*09b0*/  UIMAD.WIDE.U32 UR8, UR6, UR16, URZ ;  /* 0x00000010060872a5 */ /* 0x000fe4000f8e003f */
[----:B------:R-:W-:Y:S02]  /*09c0*/  UIADD3.X UR13, URZ, URZ, URZ, UP0, !UPT ;  /* 0x0000003f3f0d7290 */ /* 0x000fe400087fe43f */
[----:B------:R-:W-:Y:S01]  /*09d0*/  UIADD3 URZ, UP0, UR9, UR10, URZ ;  /* 0x0000000a093f7290 */ /* 0x000fe2000ff1e03f */
[----:B------:R-:W-:-:S03]  /*09e0*/  UMOV UR12, UR11 ;  /* 0x0000000b000c7c82 */ /* 0x000fc60008000000 */
[----:B------:R-:W-:-:S12]  /*09f0*/  UIMAD.WIDE.U32.X UR8, UR14, UR17, UR12, UP0 ;  /* 0x000000110e0872a5 */ /* 0x000fd800080e040c */
.L_x_6:
[----:B------:R-:W-:Y:S01]  /*0a00*/  USHF.R.U64 UR44, UR8, UR15, UR9 ;  /* 0x0000000f082c7299 */ /* 0x000fe20008001209 */
[----:B------:R-:W-:Y:S01]  /*0a10*/  I2FP.F32.U32 R0, UR7 ;  /* 0x0000000700007c45 */ /* 0x000fe20008201000 */
[----:B------:R-:W-:Y:S01]  /*0a20*/  USHF.R.U32.HI UR5, URZ, UR15, UR9 ;  /* 0x0000000f3f057299 */ /* 0x000fe20008011609 */
[----:B-1----:R-:W-:Y:S01]  /*0a30*/  R2UR UR12, R2 ;  /* 0x00000000020c72ca */ /* 0x002fe200000e0000 */
[----:B------:R-:W-:Y:S02]  /*0a40*/  UIADD3 UR6, UP0, URZ, -UR44, URZ ;  /* 0x8000002c3f067290 */ /* 0x000fe4000ff1e03f */
[----:B------:R-:W-:Y:S01]  /*0a50*/  FMUL R0, R0, UR20 ;  /* 0x0000001400007c20 */ /* 0x000fe20008400000 */
[----:B------:R-:W-:Y:S01]  /*0a60*/  ULDC.64 UR8, c[0x0][0x620] ;  /* 0x0001880000087ab9 */ /* 0x000fe20000000a00 */
[----:B------:R-:W-:Y:S01]  /*0a70*/  UIADD3.X UR5, URZ, ~UR5, URZ, UP0, !UPT ;  /* 0x800000053f057290 */ /* 0x000fe200087fe43f */
[----:B------:R-:W-:Y:S01]  /*0a80*/  UMOV UR10, UR18 ;  /* 0x00000012000a7c82 */ /* 0x000fe20008000000 */
[----:B------:R-:W-:-:S02]  /*0a90*/  UMOV UR11, UR19 ;  /* 0x00000013000b7c82 */ /* 0x000fc40008000000 */
[----:B------:R-:W-:Y:S01]  /*0aa0*/  UIMAD UR5, UR5, UR8, URZ ;  /* 0x00000008050572a4 */ /* 0x000fe2000f8e023f */
[----:B------:R-:W0:Y:S01]  /*0ab0*/  F2I.U32.TRUNC.NTZ R0, R0 ;  /* 0x0000000000007305 */ /* 0x000e22000020f000 */
[----:B------:R-:W-:Y:S02]  /*0ac0*/  UIMAD.WIDE.U32 UR10, UR6, UR8, UR10 ;  /* 0x00000008060a72a5 */ /* 0x000fe4000f8e000a */
[----:B------:R-:W-:Y:S01]  /*0ad0*/  UIMAD UR6, UR6, UR9, UR5 ;  /* 0x00000009060672a4 */ /* 0x000fe2000f8e0205 */
[----:B------:R-:W-:Y:S01]  /*0ae0*/  ULDC UR21, c[0x0][0x658] ;  /* 0x0001960000157ab9 */ /* 0x000fe20000000800 */
[----:B------:R-:W-:Y:S02]  /*0af0*/  UMOV UR19, 0xffffffff ;  /* 0xffffffff00137882 */ /* 0x000fe40000000000 */
[----:B------:R-:W-:Y:S01]  /*0b00*/  UIADD3 UR6, UR11, UR6, URZ ;  /* 0x000000060b067290 */ /* 0x000fe2000fffe03f */
[----:B------:R-:W-:Y:S01]  /*0b10*/  ULDC UR15, c[0x0][0x618] ;  /* 0x00018600000f7ab9 */ /* 0x000fe20000000800 */
[----:B------:R-:W-:Y:S01]  /*0b20*/  ULDC.64 UR8, c[0x0][0x640] ;  /* 0x0001900000087ab9 */ /* 0x000fe20000000a00 */
[----:B------:R-:W-:Y:S01]  /*0b30*/  USHF.L.U32 UR11, UR19, UR21, URZ ;  /* 0x00000015130b7299 */ /* 0x000fe2000800063f */
[----:B------:R-:W-:Y:S01]  /*0b40*/  ISETP.NE.U32.AND P0, PT, RZ, UR8, PT ;  /* 0x00000008ff007c0c */ /* 0x000fe2000bf05070 */
[----:B------:R-:W-:-:S02]  /*0b50*/  USHF.R.U64 UR19, UR10, UR15, UR6 ;  /* 0x0000000f0a137299 */ /* 0x000fc40008001206 */
[----:B------:R-:W-:Y:S01]  /*0b60*/  USHF.R.U32.HI UR10, URZ, UR15, UR6 ;  /* 0x0000000f3f0a7299 */ /* 0x000fe20008011606 */
[----:B0-----:R-:W-:Y:S01]  /*0b70*/  R2UR UR14, R0 ;  /* 0x00000000000e72ca */ /* 0x001fe200000e0000 */
[----:B------:R-:W-:Y:S01]  /*0b80*/  ULDC UR17, c[0x0][0x608] ;  /* 0x0001820000117ab9 */ /* 0x000fe20000000800 */
[----:B------:R-:W-:Y:S01]  /*0b90*/  ISETP.NE.AND.EX P0, PT, RZ, UR9, PT, P0 ;  /* 0x00000009ff007c0c */ /* 0x000fe2000bf05300 */
[----:B------:R-:W-:Y:S02]  /*0ba0*/  USHF.R.U64 UR23, UR19, UR17, UR10 ;  /* 0x0000001113177299 */ /* 0x000fe4000800120a */
[----:B------:R-:W-:Y:S01]  /*0bb0*/  USHF.R.U32.HI UR10, URZ, UR17, UR10 ;  /* 0x000000113f0a7299 */ /* 0x000fe2000801160a */
[----:B------:R-:W-:Y:S01]  /*0bc0*/  UMOV UR16, 0x1 ;  /* 0x0000000100107882 */ /* 0x000fe20000000000 */
[----:B------:R-:W-:Y:S02]  /*0bd0*/  UIADD3 UR12, -UR12, URZ, URZ ;  /* 0x0000003f0c0c7290 */ /* 0x000fe4000fffe13f */
[----:B------:R-:W-:-:S02]  /*0be0*/  USHF.R.U64 UR24, UR23, UR21, UR10 ;  /* 0x0000001517187299 */ /* 0x000fc4000800120a */
[----:B------:R-:W-:Y:S01]  /*0bf0*/  USHF.L.U32 UR6, UR16, UR21, URZ ;  /* 0x0000001510067299 */ /* 0x000fe2000800063f */
[----:B------:R-:W-:Y:S01]  /*0c00*/  ULDC UR13, c[0x0][0x144] ;  /* 0x00005100000d7ab9 */ /* 0x000fe20000000800 */
[----:B------:R-:W-:Y:S01]  /*0c10*/  ULDC UR5, c[0x0][0x600] ;  /* 0x0001800000057ab9 */ /* 0x000fe20000000800 */
[----:B------:R-:W-:Y:S02]  /*0c20*/  ULOP3.LUT UR16, URZ, UR11, URZ, 0x33, !UPT ;  /* 0x0000000b3f107292 */ /* 0x000fe4000f8e333f */
[----:B------:R-:W-:Y:S02]  /*0c30*/  USHF.R.U32.HI UR11, URZ, UR21, UR10 ;  /* 0x000000153f0b7299 */ /* 0x000fe4000801160a */
[----:B------:R-:W-:Y:S02]  /*0c40*/  UIADD3 UR18, UR5, -0x1, URZ ;  /* 0xffffffff05127890 */ /* 0x000fe4000fffe03f */
[----:B------:R-:W-:Y:S02]  /*0c50*/  UIADD3 UR20, -UR14, URZ, URZ ;  /* 0x0000003f0e147290 */ /* 0x000fe4000fffe13f */
[----:B------:R-:W-:Y:S01]  /*0c60*/  UIMAD UR4, UR13, UR12, UR4 ;  /* 0x0000000c0d0472a4 */ /* 0x000fe2000f8e0204 */
[----:B------:R-:W-:Y:S01]  /*0c70*/  ULDC UR25, c[0x0][0x148] ;  /* 0x0000520000197ab9 */ /* 0x000fe20000000800 */
[----:B------:R-:W-:Y:S01]  /*0c80*/  ULDC UR21, c[0x0][0x648] ;  /* 0x0001920000157ab9 */ /* 0x000fe20000000800 */
[----:B------:R-:W-:Y:S01]  /*0c90*/  ULDC UR22, c[0x0][0x638] ;  /* 0x00018e0000167ab9 */ /* 0x000fe20000000800 */
[----:B------:R-:W-:Y:S01]  /*0ca0*/  UMOV UR10, UR24 ;  /* 0x00000018000a7c82 */ /* 0x000fe20008000000 */
[----:B------:R-:W-:Y:S07]  /*0cb0*/  @!P0 BRA `(.L_x_7) ;  /* 0x0000000000308947 */ /* 0x000fee0003800000 */
[----:B------:R-:W-:Y:S02]  /*0cc0*/  ULDC UR14, c[0x0][0x64c] ;  /* 0x00019300000e7ab9 */ /* 0x000fe40000000800 */
        /* <DEDUP_REMOVED lines=8> */
[----:B------:R-:W-:-:S07]  /*0d50*/  UIMAD.WIDE.U32.X UR8, UR17, UR9, UR14, UP0 ;  /* 0x00000009110872a5 */ /* 0x000fce00080e040e */
[----:B------:R-:W-:Y:S01]  /*0d60*/  UMOV UR10, UR8 ;  /* 0x00000008000a7c82 */ /* 0x000fe20008000000 */
[----:B------:R-:W-:-:S05]  /*0d70*/  UMOV UR11, UR9 ;  /* 0x00000009000b7c82 */ /* 0x000fca0008000000 */
.L_x_7:
[----:B------:R-:W-:Y:S01]  /*0d80*/  UISETP.NE.AND UP0, UPT, UR40, URZ, UPT ;  /* 0x0000003f2800728c */ /* 0x000fe2000bf05270 */
[----:B------:R-:W-:Y:S01]  /*0d90*/  IMAD.MOV.U32 R0, RZ, RZ, 0x1 ;  /* 0x00000001ff007424 */ /* 0x000fe200078e00ff */
[----:B------:R-:W-:Y:S02]  /*0da0*/  USHF.R.U64 UR8, UR10, UR21, UR11 ;  /* 0x000000150a087299 */ /* 0x000fe4000800120b */
[----:B------:R-:W-:Y:S02]  /*0db0*/  ULOP3.LUT UR16, UR23, UR16, URZ, 0xc0, !UPT ;  /* 0x0000001017107292 */ /* 0x000fe4000f8ec03f */
[----:B------:R-:W-:Y:S02]  /*0dc0*/  ULOP3.LUT UR18, UR19, UR18, URZ, 0xc0, !UPT ;  /* 0x0000001213127292 */ /* 0x000fe4000f8ec03f */
[----:B------:R-:W-:-:S03]  /*0dd0*/  UIMAD UR16, UR6, UR8, UR16 ;  /* 0x00000008061072a4 */ /* 0x000fc6000f8e0210 */
[----:B------:R-:W-:Y:S02]  /*0de0*/  @UP0 UIMAD UR4, UR25, UR20, UR7 ;  /* 0x00000014190402a4 */ /* 0x000fe4000f8e0207 */
[----:B------:R-:W-:-:S04]  /*0df0*/  UIADD3 UR7, -UR8, URZ, URZ ;  /* 0x0000003f08077290 */ /* 0x000fc8000fffe13f */
[----:B------:R-:W-:-:S03]  /*0e00*/  UIMAD UR6, UR7, UR22, UR24 ;  /* 0x00000016070672a4 */ /* 0x000fc6000f8e0218 */
[----:B------:R-:W-:Y:S01]  /*0e10*/  ULDC UR7, c[0x0][0x610] ;  /* 0x0001840000077ab9 */ /* 0x000fe20000000800 */
[----:B------:R-:W-:Y:S02]  /*0e20*/  UIMAD UR6, UR6, UR5, UR18 ;  /* 0x00000005060672a4 */ /* 0x000fe4000f8e0212 */
[----:B------:R-:W-:-:S04]  /*0e30*/  UIMAD UR4, UR16, UR7, UR4 ;  /* 0x00000007100472a4 */ /* 0x000fc8000f8e0204 */
[----:B------:R-:W-:Y:S02]  /*0e40*/  USEL UR43, UR6, UR4, !UP0 ;  /* 0x00000004062b7287 */ /* 0x000fe4000c000000 */
[----:B------:R-:W-:-:S12]  /*0e50*/  USEL UR42, UR4, UR6, !UP0 ;  /* 0x00000006042a7287 */ /* 0x000fd8000c000000 */
.L_x_5:
[----:B------:R-:W-:-:S08]  /*0e60*/  NOP ;  /* 0x0000000000007918 */ /* 0x000fd00000000000 */
[----:B------:R-:W0:Y:S02]  /*0e70*/  USETMAXREG.TRY_ALLOC.CTAPOOL UP0, 0xf0 ;  /* 0x000000f0000079c8 */ /* 0x000e240008000600 */
[----:B0-----:R-:W-:-:S13]  /*0e80*/  PLOP3.LUT P0, PT, PT, PT, UP0, 0x80, 0x0 ;  /* 0x000000000000781c */ /* 0x001fda0003f0f008 */
[----:B------:R-:W-:Y:S05]  /*0e90*/  @!P0 BRA `(.L_x_5) ;  /* 0xfffffffc00f08947 */ /* 0x000fea000383ffff */
[----:B------:R-:W-:Y:S01]  /*0ea0*/  ULDC.64 UR4, c[0x0][0x598] ;  /* 0x0001660000047ab9 */ /* 0x000fe20000000a00 */
[----:B------:R-:W-:Y:S01]  /*0eb0*/  ULDC.64 UR36, c[0x0][0x208] ;  /* 0x0000820000247ab9 */ /* 0x000fe20000000a00 */
[----:B------:R-:W-:-:S04]  /*0ec0*/  ISETP.NE.U32.AND P0, PT, RZ, UR4, PT ;  /* 0x00000004ff007c0c */ /* 0x000fc8000bf05070 */
[----:B------:R-:W-:-:S13]  /*0ed0*/  ISETP.NE.AND.EX P0, PT, RZ, UR5, PT, P0 ;  /* 0x00000005ff007c0c */ /* 0x000fda000bf05300 */
[----:B------:R-:W-:Y:S05]  /*0ee0*/  @!P0 BRA `(.L_x_8) ;  /* 0x00000000001c8947 */ /* 0x000fea0003800000 */
[----:B------:R-:W0:Y:S02]  /*0ef0*/  LDC.64 R2, c[0x0][0x598] ;  /* 0x00016600ff027b82 */ /* 0x000e240000000a00 */
[----:B0-----:R-:W2:Y:S02]  /*0f00*/  LDG.E.64 R2, desc[UR36][R2.64] ;  /* 0x0000002402027981 */ /* 0x001ea4000c1e1b00 */
[----:B--2---:R-:W-:-:S04]  /*0f10*/  ISETP.NE.U32.AND P0, PT, R2, RZ, PT ;  /* 0x000000ff0200720c */ /* 0x004fc80003f05070 */
[----:B------:R-:W-:-:S13]  /*0f20*/  ISETP.NE.AND.EX P0, PT, R3, RZ, PT, P0 ;  /* 0x000000ff0300720c */ /* 0x000fda0003f05300 */
[----:B------:R-:W-:Y:S05]  /*0f30*/  @!P0 BRA `(.L_x_8) ;  /* 0x0000000000088947 */ /* 0x000fea0003800000 */
[----:B------:R0:W5:Y:S01]  /*0f40*/  LD.E R16, desc[UR36][R2.64] ;  /* 0x0000002402107980 */ /* 0x000162000c101900 */
[----:B------:R-:W-:Y:S05]  /*0f50*/  BRA `(.L_x_9) ;  /* 0x0000000000247947 */ /* 0x000fea0003800000 */
.L_x_8:
[----:B------:R-:W-:Y:S02]  /*0f60*/  ULDC.64 UR4, c[0x0][0x588] ;  /* 0x0001620000047ab9 */ /* 0x000fe40000000a00 */
[----:B------:R-:W-:-:S04]  /*0f70*/  ISETP.NE.U32.AND P0, PT, RZ, UR4, PT ;  /* 0x00000004ff007c0c */ /* 0x000fc8000bf05070 */
[----:B------:R-:W-:-:S13]  /*0f80*/  ISETP.NE.AND.EX P0, PT, RZ, UR5, PT, P0 ;  /* 0x00000005ff007c0c */ /* 0x000fda000bf05300 */
[----:B------:R-:W-:Y:S05]  /*0f90*/  @!P0 BRA `(.L_x_10) ;  /* 0x00000000000c8947 */ /* 0x000fea0003800000 */
[----:B------:R-:W0:Y:S02]  /*0fa0*/  LDC.64 R16, c[0x0][0x588] ;  /* 0x00016200ff107b82 */ /* 0x000e240000000a00 */
[----:B0-----:R1:W5:Y:S01]  /*0fb0*/  LDG.E R16, desc[UR36][R16.64] ;  /* 0x0000002410107981 */ /* 0x001362000c1e1900 */
[----:B------:R-:W-:Y:S05]  /*0fc0*/  BRA `(.L_x_9) ;  /* 0x0000000000087947 */ /* 0x000fea0003800000 */
.L_x_10:
[----:B------:R-:W-:Y:S02]  /*0fd0*/  ULDC UR4, c[0x0][0x580] ;  /* 0x0001600000047ab9 */ /* 0x000fe40000000800 */
[----:B------:R-:W-:-:S07]  /*0fe0*/  IMAD.U32 R16, RZ, RZ, UR4 ;  /* 0x00000004ff107e24 */ /* 0x000fce000f8e00ff */
.L_x_9:
[----:B------:R-:W-:Y:S02]  /*0ff0*/  ULDC.64 UR4, c[0x0][0x5a0] ;  /* 0x0001680000047ab9 */ /* 0x000fe40000000a00 */
[----:B------:R-:W-:-:S04]  /*1000*/  ISETP.NE.U32.AND P0, PT, RZ, UR4, PT ;  /* 0x00000004ff007c0c */ /* 0x000fc8000bf05070 */
[----:B------:R-:W-:-:S13]  /*1010*/  ISETP.NE.AND.EX P0, PT, RZ, UR5, PT, P0 ;  /* 0x00000005ff007c0c */ /* 0x000fda000bf05300 */
[----:B------:R-:W-:Y:S05]  /*1020*/  @!P0 BRA `(.L_x_11) ;  /* 0x00000000001c8947 */ /* 0x000fea0003800000 */
[----:B0-----:R-:W0:Y:S02]  /*1030*/  LDC.64 R2, c[0x0][0x5a0] ;  /* 0x00016800ff027b82 */ /* 0x001e240000000a00 */
[----:B0-----:R-:W2:Y:S02]  /*1040*/  LDG.E.64 R2, desc[UR36][R2.64] ;  /* 0x0000002402027981 */ /* 0x001ea4000c1e1b00 */
[----:B--2---:R-:W-:-:S04]  /*1050*/  ISETP.NE.U32.AND P0, PT, R2, RZ, PT ;  /* 0x000000ff0200720c */ /* 0x004fc80003f05070 */
[----:B------:R-:W-:-:S13]  /*1060*/  ISETP.NE.AND.EX P0, PT, R3, RZ, PT, P0 ;  /* 0x000000ff0300720c */ /* 0x000fda0003f05300 */
[----:B------:R-:W-:Y:S05]  /*1070*/  @!P0 BRA `(.L_x_11) ;  /* 0x0000000000088947 */ /* 0x000fea0003800000 */
[----:B-1----:R0:W5:Y:S01]  /*1080*/  LD.E R17, desc[UR36][R2.64] ;  /* 0x0000002402117980 */ /* 0x002162000c101900 */
[----:B------:R-:W-:Y:S05]  /*1090*/  BRA `(.L_x_12) ;  /* 0x0000000000247947 */ /* 0x000fea0003800000 */
.L_x_11:
[----:B------:R-:W-:Y:S02]  /*10a0*/  ULDC.64 UR4, c[0x0][0x590] ;  /* 0x0001640000047ab9 */ /* 0x000fe40000000a00 */
[----:B------:R-:W-:-:S04]  /*10b0*/  ISETP.NE.U32.AND P0, PT, RZ, UR4, PT ;  /* 0x00000004ff007c0c */ /* 0x000fc8000bf05070 */
[----:B------:R-:W-:-:S13]  /*10c0*/  ISETP.NE.AND.EX P0, PT, RZ, UR5, PT, P0 ;  /* 0x00000005ff007c0c */ /* 0x000fda000bf05300 */
[----:B------:R-:W-:Y:S05]  /*10d0*/  @!P0 BRA `(.L_x_13) ;  /* 0x00000000000c8947 */ /* 0x000fea0003800000 */
[----:B0-----:R-:W1:Y:S02]  /*10e0*/  LDC.64 R2, c[0x0][0x590] ;  /* 0x00016400ff027b82 */ /* 0x001e640000000a00 */
[----:B-1----:R1:W5:Y:S01]  /*10f0*/  LDG.E R17, desc[UR36][R2.64] ;  /* 0x0000002402117981 */ /* 0x002362000c1e1900 */
[----:B------:R-:W-:Y:S05]  /*1100*/  BRA `(.L_x_12) ;  /* 0x0000000000087947 */ /* 0x000fea0003800000 */
.L_x_13:
[----:B------:R-:W-:Y:S02]  /*1110*/  ULDC UR4, c[0x0][0x584] ;  /* 0x0001610000047ab9 */ /* 0x000fe40000000800 */
[----:B-1----:R-:W-:-:S07]  /*1120*/  IMAD.U32 R17, RZ, RZ, UR4 ;  /* 0x00000004ff117e24 */ /* 0x002fce000f8e00ff */
.L_x_12:
[----:B------:R-:W-:-:S13]  /*1130*/  LOP3.LUT P0, RZ, R0, 0xff, RZ, 0xc0, !PT ;  /* 0x000000ff00ff7812 */ /* 0x000fda000780c0ff */
[----:B------:R-:W-:Y:S05]  /*1140*/  @!P0 EXIT ;  /* 0x000000000000894d */ /* 0x000fea0003800000 */
[----:B------:R-:W-:Y:S01]  /*1150*/  ULDC UR4, c[0x0][0x28c] ;  /* 0x0000a30000047ab9 */ /* 0x000fe20000000800 */
[----:B------:R-:W-:Y:S01]  /*1160*/  ULDC.64 UR46, c[0x0][0x5c8] ;  /* 0x00017200002e7ab9 */ /* 0x000fe20000000a00 */
[----:B------:R-:W-:Y:S02]  /*1170*/  UIADD3 UR4, UR4, 0x1f, URZ ;  /* 0x0000001f04047890 */ /* 0x000fe4000fffe03f */
[----:B------:R-:W-:Y:S02]  /*1180*/  USHF.L.U64.HI UR45, UR46, 0x3, UR47 ;  /* 0x000000032e2d7899 */ /* 0x000fe4000801022f */
[----:B------:R-:W-:Y:S02]  /*1190*/  USHF.R.S32.HI UR5, URZ, 0x1f, UR4 ;  /* 0x0000001f3f057899 */ /* 0x000fe40008011404 */
[----:B------:R-:W-:Y:S02]  /*11a0*/  USHF.L.U32 UR46, UR46, 0x3, URZ ;  /* 0x000000032e2e7899 */ /* 0x000fe4000800063f */
[----:B------:R-:W-:Y:S01]  /*11b0*/  ULEA.HI UR5, UR5, UR4, URZ, 0x5 ;  /* 0x0000000405057291 */ /* 0x000fe2000f8f283f */
[----:B------:R-:W-:Y:S01]  /*11c0*/  UMOV UR38, URZ ;  /* 0x0000003f00267c82 */ /* 0x000fe20008000000 */
[----:B------:R-:W-:-:S02]  /*11d0*/  UMOV UR39, URZ ;  /* 0x0000003f00277c82 */ /* 0x000fc40008000000 */
[----:B------:R-:W-:-:S12]  /*11e0*/  USHF.R.S32.HI UR47, URZ, 0x5, UR5 ;  /* 0x000000053f2f7899 */ /* 0x000fd80008011405 */
.L_x_1565:
[----:B--2---:R-:W2:Y:S01]  /*11f0*/  S2R R0, SR_TID.X ;  /* 0x0000000000007919 */ /* 0x004ea20000002100 */
[----:B------:R-:W3:Y:S01]  /*1200*/  S2UR UR7, SR_CgaCtaId ;  /* 0x00000000000779c3 */ /* 0x000ee20000008800 */
[----:B------:R-:W-:Y:S02]  /*1210*/  UMOV UR6, 0x400 ;  /* 0x0000040000067882 */ /* 0x000fe40000000000 */
[----:B---3--:R-:W-:Y:S01]  /*1220*/  ULEA UR6, UR7, UR6, 0x18 ;  /* 0x0000000607067291 */ /* 0x008fe2000f8ec03f */
[----:B--2---:R-:W-:-:S04]  /*1230*/  LOP3.LUT R0, R0, 0x80, RZ, 0xc0, !PT ;  /* 0x0000008000007812 */ /* 0x004fc800078ec0ff */
[----:B------:R-:W-:-:S06]  /*1240*/  SHF.R.U32.HI R0, RZ, 0x7, R0 ;  /* 0x00000007ff007819 */ /* 0x000fcc0000011600 */
[----:B------:R-:W2:Y:S02]  /*1250*/  SHFL.IDX PT, R0, R0, RZ, 0x1f ;  /* 0x00001fff00007589 */ /* 0x000ea400000e0000 */
[----:B--2---:R-:W-:-:S13]  /*1260*/  R2UR UR4, R0 ;  /* 0x00000000000472ca */ /* 0x004fda00000e0000 */
[----:B------:R-:W-:-:S04]  /*1270*/  ULEA.HI UR5, UR4, UR4, URZ, 0x1 ;  /* 0x0000000404057291 */ /* 0x000fc8000f8f083f */
[----:B------:R-:W-:-:S04]  /*1280*/  ULOP3.LUT UR5, UR5, 0x1ffffe, URZ, 0xc0, !UPT ;  /* 0x001ffffe05057892 */ /* 0x000fc8000f8ec03f */
[----:B------:R-:W-:-:S03]  /*1290*/  UIADD3 UR5, UR4, -UR5, URZ ;  /* 0x8000000504057290 */ /* 0x000fc6000fffe03f */
[----:B------:R-:W-:Y:S01]  /*12a0*/  ULDC UR4, c[0x0][0x28c] ;  /* 0x0000a30000047ab9 */ /* 0x000fe20000000800 */
[----:B------:R-:W-:Y:S01]  /*12b0*/  ULEA UR5, UR5, UR6, 0xb ;  /* 0x0000000605057291 */ /* 0x000fe2000f8e583f */
[----:B------:R-:W-:-:S03]  /*12c0*/  ISETP.LT.AND P0, PT, RZ, UR4, PT ;  /* 0x00000004ff007c0c */ /* 0x000fc6000bf01270 */
[----:B------:R-:W-:-:S04]  /*12d0*/  UIADD3 UR5, UR5, 0x180, URZ ;  /* 0x0000018005057890 */ /* 0x000fc8000fffe03f */
[----:B------:R-:W-:-:S04]  /*12e0*/  USHF.R.U32.HI UR5, URZ, 0x4, UR5 ;  /* 0x000000043f057899 */ /* 0x000fc80008011605 */
[----:B------:R-:W-:Y:S02]  /*12f0*/  ULOP3.LUT UR48, UR5, 0x3fff, URZ, 0xc0, !UPT ;  /* 0x00003fff05307892 */ /* 0x000fe4000f8ec03f */
[----:B-----5:R-:W-:Y:S10]  /*1300*/  @P0 BRA `(.L_x_14) ;  /* 0x0000000000400947 */ /* 0x020ff40003800000 */
[----:B------:R-:W-:Y:S01]  /*1310*/  MOV R0, 0x0 ;  /* 0x0000000000007802 */ /* 0x000fe20000000f00 */
[----:B------:R-:W-:Y:S01]  /*1320*/  ULDC.64 UR4, c[0x4][0x68] ;  /* 0x01001a0000047ab9 */ /* 0x000fe20000000a00 */
[----:B------:R-:W-:Y:S01]  /*1330*/  ULDC.64 UR6, c[0x4][0x8] ;  /* 0x0100020000067ab9 */ /* 0x000fe20000000a00 */
[----:B------:R-:W-:Y:S01]  /*1340*/  IMAD.U32 R4, RZ, RZ, UR4 ;  /* 0x00000004ff047e24 */ /* 0x000fe2000f8e00ff */
[----:B------:R2:W3:Y:S01]  /*1350*/  LDC.64 R14, c[0x4][R0] ;  /* 0x01000000000e7b82 */ /* 0x0004e20000000a00 */
[----:B------:R-:W-:Y:S01]  /*1360*/  IMAD.U32 R5, RZ, RZ, UR5 ;  /* 0x00000005ff057e24 */ /* 0x000fe2000f8e00ff */
[----:B------:R-:W-:Y:S01]  /*1370*/  ULDC.64 UR4, c[0x4][0x70] ;  /* 0x01001c0000047ab9 */ /* 0x000fe20000000a00 */
[----:B------:R-:W-:Y:S02]  /*1380*/  IMAD.U32 R10, RZ, RZ, UR6 ;  /* 0x00000006ff0a7e24 */ /* 0x000fe4000f8e00ff */
[----:B------:R-:W-:Y:S02]  /*1390*/  IMAD.U32 R6, RZ, RZ, UR4 ;  /* 0x00000004ff067e24 */ /* 0x000fe4000f8e00ff */
[----:B------:R-:W-:-:S02]  /*13a0*/  IMAD.U32 R7, RZ, RZ, UR5 ;  /* 0x00000005ff077e24 */ /* 0x000fc4000f8e00ff */
[----:B------:R-:W-:Y:S02]  /*13b0*/  IMAD.U32 R11, RZ, RZ, UR7 ;  /* 0x00000007ff0b7e24 */ /* 0x000fe4000f8e00ff */
[----:B------:R-:W-:Y:S02]  /*13c0*/  IMAD.MOV.U32 R8, RZ, RZ, 0x1e1 ;  /* 0x000001e1ff087424 */ /* 0x000fe400078e00ff */
[----:B------:R-:W-:Y:S02]  /*13d0*/  IMAD.MOV.U32 R12, RZ, RZ, 0x1 ;  /* 0x00000001ff0c7424 */ /* 0x000fe400078e00ff */
[----:B--2---:R-:W-:-:S07]  /*13e0*/  IMAD.MOV.U32 R13, RZ, RZ, RZ ;  /* 0x000000ffff0d7224 */ /* 0x004fce00078e00ff */
[----:B------:R-:W-:-:S07]  /*13f0*/  LEPC R20, `(.L_x_14) ;  /* 0x000000001014794e */ /* 0x000fce0000000000 */
[----:B01-3-5:R-:W-:Y:S05]  /*1400*/  CALL.ABS.NOINC R14 ;  /* 0x000000000e007343 */ /* 0x02bfea0003c00000 */
.L_x_14:
[----:B------:R-:W-:-:S06]  /*1410*/  ULOP3.LUT UR4, UR41, 0x1, URZ, 0xfc, !UPT ;  /* 0x0000000129047892 */ /* 0x000fcc000f8efc3f */
[----:B------:R-:W-:-:S05]  /*1420*/  IMAD.U32 R0, RZ, RZ, UR4 ;  /* 0x00000004ff007e24 */ /* 0x000fca000f8e00ff */
[----:B------:R-:W-:-:S13]  /*1430*/  ISETP.NE.AND P0, PT, R0, 0x3, PT ;  /* 0x000000030000780c */ /* 0x000fda0003f05270 */
[----:B------:R-:W-:Y:S05]  /*1440*/  @!P0 BRA `(.L_x_15) ;  /* 0x0000000000048947 */ /* 0x000fea0003800000 */
[----:B------:R-:W-:Y:S01]  /*1450*/  BPT.TRAP 0x1 ;  /* 0x000000040000795c */ /* 0x000fe20000300000 */
.L_x_15:
[----:B------:R-:W2:Y:S01]  /*1460*/  S2UR UR5, SR_CgaCtaId ;  /* 0x00000000000579c3 */ /* 0x000ea20000008800 */
[----:B------:R-:W-:Y:S01]  /*1470*/  UMOV UR4, 0x400 ;  /* 0x0000040000047882 */ /* 0x000fe20000000000 */
[----:B01----:R-:W-:Y:S02]  /*1480*/  IMAD.U32 R3, RZ, RZ, UR38 ;  /* 0x00000026ff037e24 */ /* 0x003fe4000f8e00ff */
[----:B------:R-:W-:-:S03]  /*1490*/  IMAD.U32 R5, RZ, RZ, UR39 ;  /* 0x00000027ff057e24 */ /* 0x000fc6000f8e00ff */
[----:B------:R-:W-:Y:S01]  /*14a0*/  SHF.L.U32 R3, R3, 0x1f, RZ ;  /* 0x0000001f03037819 */ /* 0x000fe200000006ff */
[----:B--2---:R-:W-:-:S06]  /*14b0*/  ULEA UR4, UR5, UR4, 0x18 ;  /* 0x0000000405047291 */ /* 0x004fcc000f8ec03f */
[----:B------:R-:W-:-:S04]  /*14c0*/  IMAD.U32 R0, RZ, RZ, UR4 ;  /* 0x00000004ff007e24 */ /* 0x000fc8000f8e00ff */
[----:B------:R-:W-:-:S04]  /*14d0*/  IMAD R4, R5, 0x8, R0 ;  /* 0x0000000805047824 */ /* 0x000fc800078e0200 */
[----:B------:R0:W1:Y:S01]  /*14e0*/  SYNCS.PHASECHK.TRANS64.TRYWAIT P1, [R4+URZ], R3 ;  /* 0x00000003040075a7 */ /* 0x000062000802017f */
[----:B------:R-:W-:Y:S05]  /*14f0*/  @!P0 BRA `(.L_x_16) ;  /* 0x0000000000048947 */ /* 0x000fea0003800000 */
[----:B------:R-:W-:Y:S01]  /*1500*/  BPT.TRAP 0x1 ;  /* 0x000000040000795c */ /* 0x000fe20000300000 */
.L_x_16:
[----:B-1----:R-:W-:Y:S05]  /*1510*/  @P1 BRA `(.L_x_17) ;  /* 0x0000000000081947 */ /* 0x002fea0003800000 */
[----:B------:R-:W1:Y:S02]  /*1520*/  SYNCS.PHASECHK.TRANS64.TRYWAIT P1, [R4+URZ], R3 ;  /* 0x00000003040075a7 */ /* 0x000e64000802017f */
[----:B-1----:R-:W-:Y:S05]  /*1530*/  @!P1 BRA `(.L_x_18) ;  /* 0x000003b000049947 */ /* 0x002fea0003800000 */
.L_x_17:
[----:B------:R-:W-:-:S04]  /*1540*/  UISETP.LT.AND UP0, UPT, UR47, 0x1, UPT ;  /* 0x000000012f00788c */ /* 0x000fc8000bf01270 */
[----:B------:R-:W-:-:S06]  /*1550*/  USEL UR4, UR47, 0x1, UP0 ;  /* 0x000000012f047887 */ /* 0x000fcc0008000000 */
[----:B------:R-:W-:Y:S01]  /*1560*/  IMAD.U32 R5, RZ, RZ, UR4 ;  /* 0x00000004ff057e24 */ /* 0x000fe2000f8e00ff */
[----:B------:R-:W-:Y:S05]  /*1570*/  WARPSYNC.ALL ;  /* 0x0000000000007948 */ /* 0x000fea0003800000 */
[----:B------:R-:W-:-:S04]  /*1580*/  IADD3 R5, -R5, UR47, RZ ;  /* 0x0000002f05057c10 */ /* 0x000fc8000fffe1ff */
[----:B------:R-:W-:Y:S02]  /*1590*/  ISETP.GE.AND P1, PT, R5, 0x1, PT ;  /* 0x000000010500780c */ /* 0x000fe40003f26270 */
[----:B------:R-:W-:Y:S01]  /*15a0*/  R2UR UR4, R0 ;  /* 0x00000000000472ca */ /* 0x000fe200000e0000 */
[----:B------:R-:W-:Y:S01]  /*15b0*/  ULOP3.LUT UR16, UR48, 0x10000, URZ, 0xfc, !UPT ;  /* 0x0001000030107892 */ /* 0x000fe2000f8efc3f */
[----:B------:R-:W-:Y:S01]  /*15c0*/  WARPGROUP.ARRIVE ;  /* 0x00000000000079c5 */ /* 0x000fe20000000000 */
[----:B------:R-:W-:Y:S01]  /*15d0*/  UMOV UR13, 0xc0000010 ;  /* 0xc0000010000d7882 */ /* 0x000fe20000000000 */
[----:B------:R-:W-:Y:S01]  /*15e0*/  UMOV UR15, 0xc0000010 ;  /* 0xc0000010000f7882 */ /* 0x000fe20000000000 */
[----:B------:R-:W-:Y:S01]  /*15f0*/  ULEA UR12, UR39, UR16, 0xa ;  /* 0x00000010270c7291 */ /* 0x000fe2000f8e503f */
[----:B------:R-:W-:Y:S01]  /*1600*/  UMOV UR9, UR13 ;  /* 0x0000000d00097c82 */ /* 0x000fe20008000000 */
[----:B------:R-:W-:Y:S01]  /*1610*/  UMOV UR11, 0xc0000010 ;  /* 0xc0000010000b7882 */ /* 0x000fe20000000000 */
[----:B------:R-:W-:Y:S01]  /*1620*/  UMOV UR5, 0xc0000010 ;  /* 0xc000001000057882 */ /* 0x000fe20000000000 */
[----:B------:R-:W-:-:S03]  /*1630*/  UMOV UR7, UR11 ;  /* 0x0000000b00077c82 */ /* 0x000fc60008000000 */
[----:B------:R-:W-:Y:S01]  /*1640*/  UMOV UR8, UR12 ;  /* 0x0000000c00087c82 */ /* 0x000fe20008000000 */
[----:B------:R-:W-:-:S04]  /*1650*/  UIADD3 UR4, UR4, 0x20180, URZ ;  /* 0x0002018004047890 */ /* 0x000fc8000fffe03f */
[----:B------:R-:W-:-:S04]  /*1660*/  USHF.R.U32.HI UR4, URZ, 0x4, UR4 ;  /* 0x000000043f047899 */ /* 0x000fc80008011604 */
[----:B------:R-:W-:-:S04]  /*1670*/  ULOP3.LUT UR4, UR4, 0x3fff, URZ, 0xc0, !UPT ;  /* 0x00003fff04047892 */ /* 0x000fc8000f8ec03f */
[----:B------:R-:W-:Y:S02]  /*1680*/  ULOP3.LUT UR17, UR4, 0x10000, URZ, 0xfc, !UPT ;  /* 0x0001000004117892 */ /* 0x000fe4000f8efc3f */
[----:B------:R-:W-:Y:S02]  /*1690*/  UIADD3 UR4, UR12, 0x100, URZ ;  /* 0x000001000c047890 */ /* 0x000fe4000fffe03f */
[----:B------:R-:W-:-:S04]  /*16a0*/  UIMAD UR14, UR39, 0x300, UR17 ;  /* 0x00000300270e78a4 */ /* 0x000fc8000f8e0211 */
[----:B------:R-:W-:-:S05]  /*16b0*/  UIADD3 UR10, UR14, 0x180, URZ ;  /* 0x000001800e0a7890 */ /* 0x000fca000fffe03f */
[----:B------:R-:W-:Y:S02]  /*16c0*/  IGMMA.64x192x32.S8.S8 R24, gdesc[UR12], RZ, !UPT, gsb0 ;  /* 0x04e000000c1879f1 */ /* 0x000fe4000c0410ff */
[----:B------:R-:W-:Y:S01]  /*16d0*/  UMOV UR6, UR10 ;  /* 0x0000000a00067c82 */ /* 0x000fe20008000000 */
[----:B------:R-:W-:Y:S02]  /*16e0*/  WARPGROUP.DEPBAR.LE gsb0, 0x0 ;  /* 0x00008000000079c5 */ /* 0x000fe40000010000 */
[----:B------:R-:W-:Y:S04]  /*16f0*/  STL.64 [R1+0x780], R24 ;  /* 0x0007801801007387 */ /* 0x000fe80000100a00 */
        /* <DEDUP_REMOVED lines=46> */
[----:B------:R2:W-:Y:S02]  /*19e0*/  STL.64 [R1+0x8f8], R118 ;  /* 0x0008f87601007387 */ /* 0x0005e40000100a00 */
[----:B--2---:R-:W-:-:S06]  /*19f0*/  WARPGROUP.ARRIVE ;  /* 0x00000000000079c5 */ /* 0x004fcc0000000000 */
[----:B------:R-:W-:Y:S01]  /*1a00*/  IGMMA.64x192x32.S8.S8 R24, gdesc[UR8], RZ, !UPT, gsb0 ;  /* 0x04e00000081879f1 */ /* 0x000fe2000c0410ff */
[----:B------:R-:W-:Y:S01]  /*1a10*/  UIADD3 UR8, UR12, 0x300, URZ ;  /* 0x000003000c087890 */ /* 0x000fe2000fffe03f */
[----:B------:R-:W-:Y:S01]  /*1a20*/  UMOV UR9, 0xc0000010 ;  /* 0xc000001000097882 */ /* 0x000fe20000000000 */
        /* <DEDUP_REMOVED lines=51> */
[----:B------:R-:W-:Y:S01]  /*1d60*/  UMOV UR6, UR14 ;  /* 0x0000000e00067c82 */ /* 0x000fe20008000000 */
[----:B------:R-:W-:Y:S01]  /*1d70*/  UMOV UR7, UR15 ;  /* 0x0000000f00077c82 */ /* 0x000fe20008000000 */
[----:B------:R-:W-:Y:S02]  /*1d80*/  WARPGROUP.DEPBAR.LE gsb0, 0x0 ;  /* 0x00008000000079c5 */ /* 0x000fe40000010000 */
[----:B------:R-:W-:Y:S04]  /*1d90*/  STL.64 [R1], R24 ;  /* 0x0000001801007387 */ /* 0x000fe80000100a00 */
        /* <DEDUP_REMOVED lines=50> */
[----:B------:R-:W-:Y:S01]  /*20c0*/  UMOV UR6, UR14 ;  /* 0x0000000e00067c82 */ /* 0x000fe20008000000 */
[----:B------:R-:W-:Y:S01]  /*20d0*/  UMOV UR7, UR15 ;  /* 0x0000000f00077c82 */ /* 0x000fe20008000000 */
        /* <DEDUP_REMOVED lines=55> */
[----:B------:R-:W-:Y:S01]  /*2450*/  WARPGROUP.ARRIVE ;  /* 0x00000000000079c5 */ /* 0x000fe20000000000 */
[----:B------:R-:W-:Y:S04]  /*2460*/  STL.64 [R1+0x480], R24 ;  /* 0x0004801801007387 */ /* 0x000fe80000100a00 */
[----:B------:R-:W-:Y:S01]  /*2470*/  STL.64 [R1+0x488], R26 ;  /* 0x0004881a01007387 */ /* 0x000fe20000100a00 */
[----:B------:R-:W-:Y:S03]  /*2480*/  IGMMA.64x192x32.S8.S8 R120, gdesc[UR4], RZ, !UPT, gsb0 ;  /* 0x04e00000047879f1 */ /* 0x000fe6000c0410ff */
        /* <DEDUP_REMOVED lines=45> */
[----:B------:R2:W-:Y:S01]  /*2760*/  STL.64 [R1+0x5f8], R118 ;  /* 0x0005f87601007387 */ /* 0x0005e20000100a00 */
[----:B------:R-:W-:-:S02]  /*2770*/  WARPGROUP.DEPBAR.LE gsb0, 0x0 ;  /* 0x00008000000079c5 */ /* 0x000fc40000010000 */
[----:B--2---:R-:W-:Y:S01]  /*2780*/  WARPGROUP.ARRIVE ;  /* 0x00000000000079c5 */ /* 0x004fe20000000000 */
[----:B------:R-:W-:Y:S04]  /*2790*/  STL.64 [R1+0xa30], R214 ;  /* 0x000a30d601007387 */ /* 0x000fe80000100a00 */
[----:B------:R-:W-:Y:S01]  /*27a0*/  STL.64 [R1+0xa28], R212 ;  /* 0x000a28d401007387 */ /* 0x000fe20000100a00 */
[----:B------:R-:W-:Y:S01]  /*27b0*/  IGMMA.64x192x32.S8.S8 R24, gdesc[UR8], RZ, !UPT, gsb0 ;  /* 0x04e00000081879f1 */ /* 0x000fe2000c0410ff */
[----:B------:R-:W-:Y:S01]  /*27c0*/  UMOV UR10, UR14 ;  /* 0x0000000e000a7c82 */ /* 0x000fe20008000000 */
[----:B------:R-:W-:Y:S01]  /*27d0*/  UMOV UR11, UR15 ;  /* 0x0000000f000b7c82 */ /* 0x000fe20008000000 */
        /* <DEDUP_REMOVED lines=37> */
[----:B--2---:R-:W-:-:S06]  /*2a30*/  WARPGROUP.ARRIVE ;  /* 0x00000000000079c5 */ /* 0x004fcc0000000000 */
[----:B------:R-:W-:Y:S03]  /*2a40*/  IGMMA.64x192x32.S8.S8 R140, gdesc[UR8], RZ, !UPT, gsb0 ;  /* 0x04e00000088c79f1 */ /* 0x000fe6000c0410ff */
        /* <DEDUP_REMOVED lines=38> */
[----:B------:R2:W-:Y:S04]  /*2cb0*/  STL.64 [R1+0x428], R214 ;  /* 0x000428d601007387 */ /* 0x0005e80000100a00 */
        /* <DEDUP_REMOVED lines=10> */
[----:B--2---:R3:W5:Y:S04]  /*2d60*/  LDL.LU.64 R214, [R1+0xa30] ;  /* 0x000a300001d67983 */ /* 0x0047680000300a00 */
[----:B------:R3:W5:Y:S04]  /*2d70*/  LDL.LU.64 R212, [R1+0xa28] ;  /* 0x000a280001d47983 */ /* 0x0007680000300a00 */
        /* <DEDUP_REMOVED lines=35> */
[----:B------:R3:W5:Y:S01]  /*2fb0*/  LDL.LU.64 R140, [R1+0x908] ;  /* 0x00090800018c7983 */ /* 0x0007620000300a00 */
[----:B------:R-:W-:Y:S05]  /*2fc0*/  @!P1 BRA `(.L_x_19) ;  /* 0x0000004800c89947 */ /* 0x000fea0003800000 */
[----:B------:R-:W-:Y:S02]  /*2fd0*/  UIADD3 UR4, UR39, 0x1, URZ ;  /* 0x0000000127047890 */ /* 0x000fe4000fffe03f */
[----:B01----:R-:W-:Y:S02]  /*2fe0*/  IMAD.U32 R3, RZ, RZ, UR39 ;  /* 0x00000027ff037e24 */ /* 0x003fe4000f8e00ff */
[----:B------:R-:W-:-:S04]  /*2ff0*/  UISETP.NE.AND UP0, UPT, UR4, 0x8, UPT ;  /* 0x000000080400788c */ /* 0x000fc8000bf05270 */
[----:B------:R-:W-:Y:S02]  /*3000*/  USEL UR5, URZ, 0x1, UP0 ;  /* 0x000000013f057887 */ /* 0x000fe40008000000 */
[----:B------:R-:W-:Y:S02]  /*3010*/  USEL UR18, UR4, URZ, UP0 ;  /* 0x0000003f04127287 */ /* 0x000fe40008000000 */
[----:B------:R-:W-:-:S06]  /*3020*/  ULOP3.LUT UR5, UR38, UR5, URZ, 0x3c, !UPT ;  /* 0x0000000526057292 */ /* 0x000fcc000f8e3c3f */
[----:B------:R-:W-:-:S07]  /*3030*/  IMAD.U32 R4, RZ, RZ, UR5 ;  /* 0x00000005ff047e24 */ /* 0x000fce000f8e00ff */
.L_x_26:
[----:B0-----:R-:W-:Y:S05]  /*3040*/  @!P0 BRA `(.L_x_20) ;  /* 0x0000000000048947 */ /* 0x001fea0003800000 */
[----:B------:R-:W-:Y:S01]  /*3050*/  BPT.TRAP 0x1 ;  /* 0x000000040000795c */ /* 0x000fe20000300000 */
.L_x_20:
[----:B------:R-:W0:Y:S01]  /*3060*/  S2UR UR5, SR_CgaCtaId ;  /* 0x00000000000579c3 */ /* 0x000e220000008800 */
[----:B------:R-:W-:Y:S01]  /*3070*/  UMOV UR4, 0x400 ;  /* 0x0000040000047882 */ /* 0x000fe20000000000 */
[----:B------:R-:W-:Y:S01]  /*3080*/  IMAD.U32 R6, RZ, RZ, UR18 ;  /* 0x00000012ff067e24 */ /* 0x000fe2000f8e00ff */
[----:B------:R-:W-:Y:S01]  /*3090*/  SHF.L.U32 R7, R4, 0x1f, RZ ;  /* 0x0000001f04077819 */ /* 0x000fe200000006ff */
[----:B0-----:R-:W-:-:S06]  /*30a0*/  ULEA UR4, UR5, UR4, 0x18 ;  /* 0x0000000405047291 */ /* 0x001fcc000f8ec03f */
[----:B------:R-:W-:-:S04]  /*30b0*/  IMAD.U32 R0, RZ, RZ, UR4 ;  /* 0x00000004ff007e24 */ /* 0x000fc8000f8e00ff */
[----:B------:R-:W-:-:S04]  /*30c0*/  IMAD R6, R6, 0x8, R0 ;  /* 0x0000000806067824 */ /* 0x000fc800078e0200 */
[----:B------:R0:W1:Y:S01]  /*30d0*/  SYNCS.PHASECHK.TRANS64.TRYWAIT P1, [R6+URZ], R7 ;  /* 0x00000007060075a7 */ /* 0x000062000802017f */
[----:B------:R-:W-:Y:S05]  /*30e0*/  @!P0 BRA `(.L_x_21) ;  /* 0x0000000000048947 */ /* 0x000fea0003800000 */
[----:B------:R-:W-:Y:S01]  /*30f0*/  BPT.TRAP 0x1 ;  /* 0x000000040000795c */ /* 0x000fe20000300000 */
.L_x_21:
[----:B-1----:R-:W-:Y:S05]  /*3100*/  @P1 BRA `(.L_x_22) ;  /* 0x0000000000081947 */ /* 0x002fea0003800000 */
[----:B------:R-:W1:Y:S02]  /*3110*/  SYNCS.PHASECHK.TRANS64.TRYWAIT P1, [R6+URZ], R7 ;  /* 0x00000007060075a7 */ /* 0x000e64000802017f */
[----:B-1----:R-:W-:Y:S05]  /*3120*/  @!P1 BRA `(.L_x_23) ;  /* 0x00000394001c9947 */ /* 0x002fea0003800000 */
.L_x_22:
[----:B-----5:R-:W-:Y:S04]  /*3130*/  STL.64 [R1+0xce0], R214 ;  /* 0x000ce0d601007387 */ /* 0x020fe80000100a00 */
        /* <DEDUP_REMOVED lines=37> */
[----:B--2---:R-:W2:Y:S04]  /*3390*/  LDL.LU.64 R140, [R1+0x600] ;  /* 0x00060000018c7983 */ /* 0x004ea80000300a00 */
[----:B------:R-:W4:Y:S04]  /*33a0*/  LDL.LU.64 R142, [R1+0x608] ;  /* 0x00060800018e7983 */ /* 0x000f280000300a00 */
[----:B------:R-:W3:Y:S04]  /*33b0*/  LDL.LU.64 R144, [R1+0x610] ;  /* 0x0006100001907983 */ /* 0x000ee80000300a00 */
[----:B------:R-:W2:Y:S04]  /*33c0*/  LDL.LU.64 R146, [R1+0x618] ;  /* 0x0006180001927983 */ /* 0x000ea80000300a00 */
        /* <DEDUP_REMOVED lines=34> */
[----:B----4-:R-:W-:Y:S04]  /*35f0*/  STL.64 [R1+0xe60], R214 ;  /* 0x000e60d601007387 */ /* 0x010fe80000100a00 */
[----:B--2---:R-:W-:Y:S04]  /*3600*/  STL.64 [R1+0xe58], R212 ;  /* 0x000e58d401007387 */ /* 0x004fe80000100a00 */
[----:B---3--:R-:W-:Y:S04]  /*3610*/  STL.64 [R1+0xe50], R210 ;  /* 0x000e50d201007387 */ /* 0x008fe80000100a00 */
        /* <DEDUP_REMOVED lines=45> */
[----:B--2---:R-:W2:Y:S04]  /*38f0*/  LDL.LU.64 R120, [R1] ;  /* 0x0000000001787983 */ /* 0x004ea80000300a00 */
[----:B------:R-:W3:Y:S04]  /*3900*/  LDL.LU.64 R122, [R1+0x8] ;  /* 0x00000800017a7983 */ /* 0x000ee80000300a00 */
[----:B------:R-:W4:Y:S04]  /*3910*/  LDL.LU.64 R124, [R1+0x10] ;  /* 0x00001000017c7983 */ /* 0x000f280000300a00 */
[----:B------:R-:W2:Y:S04]  /*3920*/  LDL.LU.64 R126, [R1+0x18] ;  /* 0x00001800017e7983 */ /* 0x000ea80000300a00 */
        /* <DEDUP_REMOVED lines=44> */
[----:B----4-:R-:W-:Y:S04]  /*3bf0*/  STL.64 [R1+0xfe0], R214 ;  /* 0x000fe0d601007387 */ /* 0x010fe80000100a00 */
[----:B---3--:R-:W-:Y:S04]  /*3c00*/  STL.64 [R1+0xfd8], R212 ;  /* 0x000fd8d401007387 */ /* 0x008fe80000100a00 */
[----:B--2---:R-:W-:Y:S04]  /*3c10*/  STL.64 [R1+0xfd0], R210 ;  /* 0x000fd0d201007387 */ /* 0x004fe80000100a00 */
        /* <DEDUP_REMOVED lines=142> */
[----:B------:R-:W2:Y:S04]  /*4500*/  LDL.LU.64 R122, [R1+0x788] ;  /* 0x00078800017a7983 */ /* 0x000ea80000300a00 */
        /* <DEDUP_REMOVED lines=45> */
[----:B------:R-:W2:Y:S01]  /*47e0*/  LDL.LU.64 R214, [R1+0x8f8] ;  /* 0x0008f80001d67983 */ /* 0x000ea20000300a00 */
[----:B------:R-:W-:-:S02]  /*47f0*/  ULEA UR19, UR18, UR16, 0xa ;  /* 0x0000001012137291 */ /* 0x000fc4000f8e503f */
[----:B------:R-:W-:Y:S01]  /*4800*/  UIMAD UR10, UR18, 0x300, UR17 ;  /* 0x00000300120a78a4 */ /* 0x000fe2000f8e0211 */
[----:B------:R-:W3:Y:S01]  /*4810*/  LDL.LU.64 R216, [R1+0x730] ;  /* 0x0007300001d87983 */ /* 0x000ee20000300a00 */
[----:B------:R-:W-:Y:S01]  /*4820*/  UMOV UR9, 0xc0000010 ;  /* 0xc000001000097882 */ /* 0x000fe20000000000 */
[----:B------:R-:W-:Y:S02]  /*4830*/  UMOV UR11, 0xc0000010 ;  /* 0xc0000010000b7882 */ /* 0x000fe40000000000 */
[----:B------:R-:W-:Y:S01]  /*4840*/  UMOV UR8, UR19 ;  /* 0x0000001300087c82 */ /* 0x000fe20008000000 */
[----:B------:R-:W3:Y:S04]  /*4850*/  LDL.LU.64 R218, [R1+0x738] ;  /* 0x0007380001da7983 */ /* 0x000ee80000300a00 */
        /* <DEDUP_REMOVED lines=56> */
[----:B----4-:R-:W4:Y:S04]  /*4be0*/  LDL.LU.64 R24, [R1+0x480] ;  /* 0x0004800001187983 */ /* 0x010f280000300a00 */
[----:B------:R-:W4:Y:S04]  /*4bf0*/  LDL.LU.64 R26, [R1+0x488] ;  /* 0x00048800011a7983 */ /* 0x000f280000300a00 */
        /* <DEDUP_REMOVED lines=11> */
[----:B------:R-:W4:Y:S01]  /*4cb0*/  LDL.LU.64 R50, [R1+0x4e8] ;  /* 0x0004e80001327983 */ /* 0x000f220000300a00 */
[----:B--2---:R-:W-:-:S03]  /*4cc0*/  WARPGROUP.ARRIVE ;  /* 0x00000000000079c5 */ /* 0x004fc60000000000 */
[----:B------:R-:W4:Y:S04]  /*4cd0*/  LDL.LU.64 R52, [R1+0x4f0] ;  /* 0x0004f00001347983 */ /* 0x000f280000300a00 */
[----:B------:R-:W4:Y:S01]  /*4ce0*/  LDL.LU.64 R54, [R1+0x4f8] ;  /* 0x0004f80001367983 */ /* 0x000f220000300a00 */
[----:B------:R-:W-:Y:S03]  /*4cf0*/  IGMMA.64x192x32.S8.S8 R120, gdesc[UR8], R120, gsb0 ;  /* 0x04e00000087879f1 */ /* 0x000fe60008041078 */
        /* <DEDUP_REMOVED lines=32> */
[----:B------:R-:W-:-:S03]  /*4f00*/  WARPGROUP.DEPBAR.LE gsb0, 0x0 ;  /* 0x00008000000079c5 */ /* 0x000fc60000010000 */
        /* <DEDUP_REMOVED lines=96> */
[----:B------:R-:W-:Y:S01]  /*5510*/  UIADD3 UR14, UR10, 0x180, URZ ;  /* 0x000001800a0e7890 */ /* 0x000fe2000fffe03f */
[----:B------:R-:W-:Y:S01]  /*5520*/  UMOV UR12, UR8 ;  /* 0x00000008000c7c82 */ /* 0x000fe20008000000 */
[----:B------:R-:W-:Y:S01]  /*5530*/  UMOV UR13, UR9 ;  /* 0x00000009000d7c82 */ /* 0x000fe20008000000 */
[----:B------:R-:W-:Y:S01]  /*5540*/  UMOV UR15, 0xc0000010 ;  /* 0xc0000010000f7882 */ /* 0x000fe20000000000 */
[----:B--2---:R-:W-:-:S06]  /*5550*/  WARPGROUP.ARRIVE ;  /* 0x00000000000079c5 */ /* 0x004fcc0000000000 */
[----:B------:R-:W-:Y:S03]  /*5560*/  IGMMA.64x192x32.S8.S8 R120, gdesc[UR12], R120, gsb0 ;  /* 0x04e000000c7879f1 */ /* 0x000fe60008041078 */
        /* <DEDUP_REMOVED lines=152> */
[----:B--2---:R-:W3:Y:S04]  /*5ef0*/  LDL.LU.64 R214, [R1+0xe60] ;  /* 0x000e600001d67983 */ /* 0x004ee80000300a00 */
        /* <DEDUP_REMOVED lines=36> */
[----:B------:R-:W3:Y:S01]  /*6140*/  LDL.LU.64 R140, [R1+0xd38] ;  /* 0x000d3800018c7983 */ /* 0x000ee20000300a00 */
[----:B------:R-:W-:Y:S01]  /*6150*/  UMOV UR6, UR10 ;  /* 0x0000000a00067c82 */ /* 0x000fe20008000000 */
[----:B------:R-:W-:-:S02]  /*6160*/  UMOV UR7, UR11 ;  /* 0x0000000b00077c82 */ /* 0x000fc40008000000 */
        /* <DEDUP_REMOVED lines=10> */
[----:B---3--:R-:W-:-:S06]  /*6210*/  WARPGROUP.ARRIVE ;  /* 0x00000000000079c5 */ /* 0x008fcc0000000000 */
        /* <DEDUP_REMOVED lines=50> */
[----:B---3--:R-:W2:Y:S04]  /*6540*/  LDL.LU.64 R214, [R1+0xce0] ;  /* 0x000ce00001d67983 */ /* 0x008ea80000300a00 */
        /* <DEDUP_REMOVED lines=38> */
[----:B----4-:R-:W-:Y:S01]  /*67b0*/  WARPGROUP.ARRIVE ;  /* 0x00000000000079c5 */ /* 0x010fe20000000000 */
[----:B------:R-:W-:-:S07]  /*67c0*/  UMOV UR9, 0xc0000010 ;  /* 0xc000001000097882 */ /* 0x000fce0000000000 */
[----:B------:R-:W-:Y:S01]  /*67d0*/  IGMMA.64x192x32.S8.S8 R24, gdesc[UR8], R24, gsb0 ;  /* 0x04e00000081879f1 */ /* 0x000fe20008041018 */
[----:B------:R-:W-:Y:S01]  /*67e0*/  UMOV UR12, UR8 ;  /* 0x00000008000c7c82 */ /* 0x000fe20008000000 */
        /* <DEDUP_REMOVED lines=24> */
[----:B------:R-:W-:Y:S01]  /*6970*/  STL.64 [R1+0x530], R68 ;  /* 0x0005304401007387 */ /* 0x000fe20000100a00 */
[----:B--2---:R-:W-:-:S03]  /*6980*/  WARPGROUP.ARRIVE ;  /* 0x00000000000079c5 */ /* 0x004fc60000000000 */
[----:B------:R-:W-:Y:S03]  /*6990*/  STL.64 [R1+0x538], R70 ;  /* 0x0005384601007387 */ /* 0x000fe60000100a00 */
[----:B------:R-:W-:Y:S01]  /*69a0*/  IGMMA.64x192x32.S8.S8 R120, gdesc[UR12], R120, gsb0 ;  /* 0x04e000000c7879f1 */ /* 0x000fe20008041078 */
        /* <DEDUP_REMOVED lines=111> */
[----:B---3--:R-:W3:Y:S04]  /*70a0*/  LDL.LU.64 R140, [R1+0x300] ;  /* 0x00030000018c7983 */ /* 0x008ee80000300a00 */
        /* <DEDUP_REMOVED lines=47> */
[----:B------:R-:W-:Y:S01]  /*73a0*/  UIADD3 UR12, UR19, 0x300, URZ ;  /* 0x00000300130c7890 */ /* 0x000fe2000fffe03f */
[----:B--2---:R-:W-:Y:S01]  /*73b0*/  WARPGROUP.ARRIVE ;  /* 0x00000000000079c5 */ /* 0x004fe20000000000 */
[----:B------:R-:W-:-:S02]  /*73c0*/  UMOV UR13, 0xc0000010 ;  /* 0xc0000010000d7882 */ /* 0x000fc40000000000 */
[----:B------:R-:W-:-:S03]  /*73d0*/  UMOV UR9, UR13 ;  /* 0x0000000d00097c82 */ /* 0x000fc60008000000 */
[----:B------:R-:W-:Y:S02]  /*73e0*/  UMOV UR8, UR12 ;  /* 0x0000000c00087c82 */ /* 0x000fe40008000000 */
[----:B------:R-:W-:Y:S03]  /*73f0*/  IGMMA.64x192x32.S8.S8 R24, gdesc[UR12], R24, gsb0 ;  /* 0x04e000000c1879f1 */ /* 0x000fe60008041018 */
[----:B------:R-:W-:Y:S02]  /*7400*/  WARPGROUP.DEPBAR.LE gsb0, 0x0 ;  /* 0x00008000000079c5 */ /* 0x000fe40000010000 */
        /* <DEDUP_REMOVED lines=90> */
[----:B------:R-:W-:Y:S01]  /*79b0*/  BPT.TRAP 0x1 ;  /* 0x000000040000795c */ /* 0x000fe20000300000 */
.L_x_24:
[----:B------:R-:W-:Y:S01]  /*79c0*/  UISETP.GT.U32.AND UP0, UPT, UR41, 0x1, UPT ;  /* 0x000000012900788c */ /* 0x000fe2000bf04070 */
[----:B01----:R-:W-:-:S04]  /*79d0*/  IMAD R6, R3, 0x8, R0 ;  /* 0x0000000803067824 */ /* 0x003fc800078e0200 */
[----:B------:R-:W-:Y:S01]  /*79e0*/  VIADD R6, R6, 0x40 ;  /* 0x0000004006067836 */ /* 0x000fe20000000000 */
[----:B------:R-:W-:-:S04]  /*79f0*/  PLOP3.LUT P1, PT, PT, PT, UP0, 0x80, 0x0 ;  /* 0x000000000000781c */ /* 0x000fc80003f2f008 */
[----:B------:R-:W-:-:S04]  /*7a00*/  PRMT R6, RZ, 0x654, R6 ;  /* 0x00000654ff067816 */ /* 0x000fc80000000006 */
[----:B------:R0:W-:Y:S05]  /*7a10*/  SYNCS.ARRIVE.TRANS64.RED.A1T0 RZ, [R6+URZ], RZ ;  /* 0x000000ff06ff79a7 */ /* 0x0001ea000810043f */
[----:B------:R-:W-:Y:S05]  /*7a20*/  @P1 BRA `(.L_x_25) ;  /* 0x0000000000041947 */ /* 0x000fea0003800000 */
[----:B------:R-:W-:Y:S01]  /*7a30*/  BPT.TRAP 0x1 ;  /* 0x000000040000795c */ /* 0x000fe20000300000 */
.L_x_25:
[----:B------:R-:W-:Y:S01]  /*7a40*/  UIADD3 UR18, UR18, 0x1, URZ ;  /* 0x0000000112127890 */ /* 0x000fe2000fffe03f */
[----:B------:R-:W-:Y:S01]  /*7a50*/  ISETP.GT.AND P2, PT, R5, 0x1, PT ;  /* 0x000000010500780c */ /* 0x000fe20003f44270 */
[----:B------:R-:W-:Y:S02]  /*7a60*/  VIADD R3, R3, 0x1 ;  /* 0x0000000103037836 */ /* 0x000fe40000000000 */
[----:B------:R-:W-:Y:S01]  /*7a70*/  UISETP.NE.AND UP0, UPT, UR18, 0x8, UPT ;  /* 0x000000081200788c */ /* 0x000fe2000bf05270 */
[----:B------:R-:W-:Y:S02]  /*7a80*/  VIADD R5, R5, 0xffffffff ;  /* 0xffffffff05057836 */ /* 0x000fe40000000000 */
[C---:B------:R-:W-:Y:S01]  /*7a90*/  ISETP.NE.AND P1, PT, R3.reuse, 0x8, PT ;  /* 0x000000080300780c */ /* 0x040fe20003f25270 */
[----:B------:R-:W-:Y:S02]  /*7aa0*/  USEL UR4, URZ, 0x1, UP0 ;  /* 0x000000013f047887 */ /* 0x000fe40008000000 */
[----:B------:R-:W-:Y:S01]  /*7ab0*/  USEL UR18, UR18, URZ, UP0 ;  /* 0x0000003f12127287 */ /* 0x000fe20008000000 */
[----:B------:R-:W-:-:S03]  /*7ac0*/  SEL R3, R3, RZ, P1 ;  /* 0x000000ff03037207 */ /* 0x000fc60000800000 */
[----:B------:R-:W-:Y:S01]  /*7ad0*/  LOP3.LUT R4, R4, UR4, RZ, 0x3c, !PT ;  /* 0x0000000404047c12 */ /* 0x000fe2000f8e3cff */
[----:B------:R-:W-:Y:S07]  /*7ae0*/  @P2 BRA `(.L_x_26) ;  /* 0xffffffb400542947 */ /* 0x000fee000383ffff */
.L_x_19:
[----:B01----:R-:W0:Y:S02]  /*7af0*/  LDC R3, c[0x0][0x28c] ;  /* 0x0000a300ff037b82 */ /* 0x003e240000000800 */
[----:B0-----:R-:W-:-:S13]  /*7b00*/  ISETP.GE.AND P1, PT, R3, 0x1, PT ;  /* 0x000000010300780c */ /* 0x001fda0003f26270 */
[----:B------:R-:W-:Y:S05]  /*7b10*/  @!P1 BRA `(.L_x_27) ;  /* 0x00000000003c9947 */ /* 0x000fea0003800000 */
[----:B------:R-:W-:Y:S05]  /*7b20*/  @!P0 BRA `(.L_x_28) ;  /* 0x0000000000048947 */ /* 0x000fea0003800000 */
[----:B------:R-:W-:Y:S01]  /*7b30*/  BPT.TRAP 0x1 ;  /* 0x000000040000795c */ /* 0x000fe20000300000 */
.L_x_28:
[----:B------:R-:W-:-:S04]  /*7b40*/  UISETP.LT.AND UP0, UPT, UR47, 0x1, UPT ;  /* 0x000000012f00788c */ /* 0x000fc8000bf01270 */
[----:B------:R-:W-:Y:S02]  /*7b50*/  USEL UR4, UR47, 0x1, UP0 ;  /* 0x000000012f047887 */ /* 0x000fe40008000000 */
[----:B------:R-:W-:Y:S02]  /*7b60*/  UISETP.GT.U32.AND UP0, UPT, UR41, 0x1, UPT ;  /* 0x000000012900788c */ /* 0x000fe4000bf04070 */
[----:B------:R-:W-:-:S04]  /*7b70*/  UIADD3 UR4, UR39, UR47, -UR4 ;  /* 0x0000002f27047290 */ /* 0x000fc8000fffe804 */
[----:B------:R-:W-:Y:S01]  /*7b80*/  USHF.L.U32 UR4, UR4, 0x3, URZ ;  /* 0x0000000304047899 */ /* 0x000fe2000800063f */
[----:B------:R-:W-:-:S03]  /*7b90*/  PLOP3.LUT P0, PT, PT, PT, UP0, 0x80, 0x0 ;  /* 0x000000000000781c */ /* 0x000fc60003f0f008 */
[----:B------:R-:W-:-:S06]  /*7ba0*/  ULOP3.LUT UR4, UR4, 0x38, URZ, 0xc0, !UPT ;  /* 0x0000003804047892 */ /* 0x000fcc000f8ec03f */
[----:B------:R-:W-:-:S05]  /*7bb0*/  IMAD.U32 R3, RZ, RZ, UR4 ;  /* 0x00000004ff037e24 */ /* 0x000fca000f8e00ff */
[----:B------:R-:W-:-:S04]  /*7bc0*/  IADD3 R0, R0, 0x40, R3 ;  /* 0x0000004000007810 */ /* 0x000fc80007ffe003 */
[----:B------:R-:W-:-:S04]  /*7bd0*/  PRMT R0, RZ, 0x654, R0 ;  /* 0x00000654ff007816 */ /* 0x000fc80000000000 */
[----:B------:R0:W-:Y:S01]  /*7be0*/  SYNCS.ARRIVE.TRANS64.RED.A1T0 RZ, [R0+URZ], RZ ;  /* 0x000000ff00ff79a7 */ /* 0x0001e2000810043f */
[----:B------:R-:W-:Y:S05]  /*7bf0*/  @P0 BRA `(.L_x_27) ;  /* 0x0000000000040947 */ /* 0x000fea0003800000 */
[----:B------:R-:W-:Y:S01]  /*7c00*/  BPT.TRAP 0x1 ;  /* 0x000000040000795c */ /* 0x000fe20000300000 */
.L_x_27:
[----:B------:R-:W1:Y:S01]  /*7c10*/  S2R R5, SR_TID.X ;  /* 0x0000000000057919 */ /* 0x000e620000002100 */
[----:B------:R-:W-:Y:S01]  /*7c20*/  UIMAD UR43, UR43, 0x180, URZ ;  /* 0x000001802b2b78a4 */ /* 0x000fe2000f8e023f */
[----:B------:R-:W-:Y:S01]  /*7c30*/  ULDC UR11, c[0x0][0x288] ;  /* 0x0000a200000b7ab9 */ /* 0x000fe20000000800 */
[----:B------:R-:W-:Y:S02]  /*7c40*/  UIADD3 UR39, UR47, UR39, URZ ;  /* 0x000000272f277290 */ /* 0x000fe4000fffe03f */
[----:B------:R-:W-:Y:S02]  /*7c50*/  UIMAD.WIDE UR6, UR42, 0x200, URZ ;  /* 0x000002002a0678a5 */ /* 0x000fe4000f8e023f */
[----:B------:R-:W-:Y:S01]  /*7c60*/  IMAD.U32 R22, RZ, RZ, UR43 ;  /* 0x0000002bff167e24 */ /* 0x000fe2000f8e00ff */
[----:B------:R-:W-:Y:S02]  /*7c70*/  USHF.L.U32 UR42, UR42, 0x9, URZ ;  /* 0x000000092a2a7899 */ /* 0x000fe4000800063f */
[----:B------:R-:W-:Y:S01]  /*7c80*/  UISETP.GE.AND UP2, UPT, UR43, UR11, UPT ;  /* 0x0000000b2b00728c */ /* 0x000fe2000bf46270 */
[----:B------:R-:W-:Y:S01]  /*7c90*/  ULDC UR10, c[0x0][0x284] ;  /* 0x0000a100000a7ab9 */ /* 0x000fe20000000800 */
[----:B------:R-:W-:-:S02]  /*7ca0*/  USHF.R.U32.HI UR4, URZ, 0x3, UR39 ;  /* 0x000000033f047899 */ /* 0x000fc40008011627 */
[----:B------:R-:W-:Y:S02]  /*7cb0*/  UISETP.GE.OR UP2, UPT, UR42, UR10, UP2 ;  /* 0x0000000a2a00728c */ /* 0x000fe40009746670 */
[----:B------:R-:W-:Y:S02]  /*7cc0*/  ULOP3.LUT UR4, UR4, 0x1, URZ, 0xc0, !UPT ;  /* 0x0000000104047892 */ /* 0x000fe4000f8ec03f */
[----:B------:R-:W-:Y:S01]  /*7cd0*/  USHF.R.S32.HI UR12, URZ, 0x1f, UR44 ;  /* 0x0000001f3f0c7899 */ /* 0x000fe2000801142c */
[----:B------:R-:W-:Y:S01]  /*7ce0*/  ULDC.64 UR8, c[0x0][0x5d0] ;  /* 0x0001740000087ab9 */ /* 0x000fe20000000a00 */
[----:B------:R-:W-:Y:S01]  /*7cf0*/  UISETP.GT.U32.AND UP0, UPT, UR39, 0x7, UPT ;  /* 0x000000072700788c */ /* 0x000fe2000bf04070 */
[----:B------:R-:W-:Y:S01]  /*7d00*/  PLOP3.LUT P0, PT, PT, PT, UP2, 0x80, 0x0 ;  /* 0x000000000000781c */ /* 0x000fe20003f0f028 */
[----:B------:R-:W-:Y:S02]  /*7d10*/  UISETP.NE.U32.AND UP1, UPT, UR4, 0x1, UPT ;  /* 0x000000010400788c */ /* 0x000fe4000bf25070 */
[----:B------:R-:W-:-:S02]  /*7d20*/  UIMAD UR5, UR12, UR8, URZ ;  /* 0x000000080c0572a4 */ /* 0x000fc4000f8e023f */
[----:B------:R-:W-:Y:S02]  /*7d30*/  UISETP.LT.U32.AND UP0, UPT, UR47, 0x8, UP0 ;  /* 0x000000082f00788c */ /* 0x000fe40008701070 */
[----:B------:R-:W-:Y:S01]  /*7d40*/  UISETP.GT.U32.AND UP1, UPT, UR47, 0x7, !UP1 ;  /* 0x000000072f00788c */ /* 0x000fe2000cf24070 */
[--C-:B-1----:R-:W-:Y:S01]  /*7d50*/  SHF.R.U32.HI R19, RZ, 0x7, R5.reuse ;  /* 0x00000007ff137819 */ /* 0x102fe20000011605 */
[C---:B------:R-:W-:Y:S01]  /*7d60*/  IMAD.SHL.U32 R23, R5.reuse, 0x2, RZ ;  /* 0x0000000205177824 */ /* 0x040fe200078e00ff */
[----:B------:R-:W-:Y:S01]  /*7d70*/  SHF.R.U32.HI R3, RZ, 0x2, R5 ;  /* 0x00000002ff037819 */ /* 0x000fe20000011605 */
[----:B------:R-:W-:Y:S01]  /*7d80*/  UIMAD UR5, UR44, UR9, UR5 ;  /* 0x000000092c0572a4 */ /* 0x000fe2000f8e0205 */
[----:B------:R-:W-:Y:S01]  /*7d90*/  LOP3.LUT R4, R5, 0x60, RZ, 0xc0, !PT ;  /* 0x0000006005047812 */ /* 0x000fe200078ec0ff */
[----:B------:R-:W-:Y:S01]  /*7da0*/  USEL UR4, URZ, 0x1, !UP1 ;  /* 0x000000013f047887 */ /* 0x000fe2000c800000 */
[----:B------:R-:W-:Y:S01]  /*7db0*/  LOP3.LUT R19, R19, 0x1, RZ, 0xc0, !PT ;  /* 0x0000000113137812 */ /* 0x000fe200078ec0ff */
[----:B------:R-:W-:Y:S01]  /*7dc0*/  ULOP3.LUT UR39, UR39, 0x7, URZ, 0xc0, !UPT ;  /* 0x0000000727277892 */ /* 0x000fe2000f8ec03f */
[----:B------:R-:W-:-:S02]  /*7dd0*/  LOP3.LUT R3, R3, 0x7, RZ, 0xc0, !PT ;  /* 0x0000000703037812 */ /* 0x000fc400078ec0ff */
[----:B------:R-:W-:Y:S01]  /*7de0*/  SHF.R.U32.HI R4, RZ, 0x1, R4 ;  /* 0x00000001ff047819 */ /* 0x000fe20000011604 */
[C---:B------:R-:W-:Y:S01]  /*7df0*/  IMAD.SHL.U32 R20, R19.reuse, 0x40, RZ ;  /* 0x0000004013147824 */ /* 0x040fe200078e00ff */
[----:B------:R-:W-:Y:S02]  /*7e00*/  LOP3.LUT R22, R22, 0x6, R23, 0xf8, !PT ;  /* 0x0000000616167812 */ /* 0x000fe400078ef817 */
[--C-:B0-----:R-:W-:Y:S02]  /*7e10*/  IADD3 R0, RZ, -R4, -R3.reuse ;  /* 0x80000004ff007210 */ /* 0x101fe40007ffe803 */
[----:B------:R-:W-:Y:S01]  /*7e20*/  LOP3.LUT R20, R20, 0x40, R3, 0xe2, !PT ;  /* 0x0000004014147812 */ /* 0x000fe200078ee203 */
[----:B------:R-:W-:Y:S01]  /*7e30*/  IMAD.MOV.U32 R3, RZ, RZ, -0x2 ;  /* 0xfffffffeff037424 */ /* 0x000fe200078e00ff */
[----:B------:R-:W-:Y:S01]  /*7e40*/  SHF.R.S32.HI R23, RZ, 0x1f, R22 ;  /* 0x0000001fff177819 */ /* 0x000fe20000011416 */
[----:B------:R-:W-:Y:S01]  /*7e50*/  IMAD R19, R19, -0x40, R0 ;  /* 0xffffffc013137824 */ /* 0x000fe200078e0200 */
[----:B------:R-:W-:-:S02]  /*7e60*/  LOP3.LUT R0, R5, 0x3, RZ, 0xc0, !PT ;  /* 0x0000000305007812 */ /* 0x000fc400078ec0ff */
[----:B------:R-:W-:Y:S01]  /*7e70*/  LOP3.LUT R20, R20, UR6, R4, 0xfe, !PT ;  /* 0x0000000614147c12 */ /* 0x000fe2000f8efe04 */
[----:B------:R-:W-:Y:S01]  /*7e80*/  IMAD.U32 R4, RZ, RZ, UR8 ;  /* 0x00000008ff047e24 */ /* 0x000fe2000f8e00ff */
[----:B------:R-:W-:Y:S01]  /*7e90*/  USEL UR8, URZ, 0x1, !UP0 ;  /* 0x000000013f087887 */ /* 0x000fe2000c000000 */
[----:B------:R-:W-:Y:S02]  /*7ea0*/  IMAD R0, R0, R3, UR11 ;  /* 0x0000000b00007e24 */ /* 0x000fe4000f8e0203 */
[----:B------:R-:W-:Y:S01]  /*7eb0*/  IMAD.U32 R3, RZ, RZ, UR10 ;  /* 0x0000000aff037e24 */ /* 0x000fe2000f8e00ff */
[----:B------:R-:W-:Y:S01]  /*7ec0*/  ULOP3.LUT UR38, UR4, UR38, UR8, 0x96, !UPT ;  /* 0x0000002604267292 */ /* 0x000fe2000f8e9608 */
[----:B------:R-:W-:-:S03]  /*7ed0*/  IMAD.WIDE.U32 R4, R4, UR44, R22 ;  /* 0x0000002c04047c25 */ /* 0x000fc6000f8e0016 */
[----:B------:R-:W-:Y:S01]  /*7ee0*/  IADD3 R19, R3, -UR42, R19 ;  /* 0x8000002a03137c10 */ /* 0x000fe2000fffe013 */
[----:B------:R-:W-:Y:S01]  /*7ef0*/  VIADD R5, R5, UR5 ;  /* 0x0000000505057c36 */ /* 0x000fe20008000000 */
[----:B------:R-:W-:Y:S01]  /*7f00*/  UMOV UR42, 0xffffffff ;  /* 0xffffffff002a7882 */ /* 0x000fe20000000000 */
[----:B------:R-:W-:Y:S01]  /*7f10*/  VIADD R0, R0, -UR43 ;  /* 0x8000002b00007c36 */ /* 0x000fe20008000000 */
[----:B------:R-:W-:Y:S06]  /*7f20*/  @P0 BRA `(.L_x_29) ;  /* 0x0000032400180947 */ /* 0x000fec0003800000 */
[----:B-----5:R-:W-:Y:S01]  /*7f30*/  ISETP.NE.AND P0, PT, R17, RZ, PT ;  /* 0x000000ff1100720c */ /* 0x020fe20003f05270 */
[----:B------:R-:W-:Y:S01]  /*7f40*/  ULDC.64 UR10, c[0x0][0x5c8] ;  /* 0x00017200000a7ab9 */ /* 0x000fe20000000a00 */
[----:B------:R-:W-:Y:S01]  /*7f50*/  BSSY B0, `(.L_x_29) ;  /* 0x0003243000007945 */ /* 0x000fe20003800000 */
[----:B------:R-:W-:Y:S01]  /*7f60*/  UIMAD UR4, UR7, UR10, URZ ;  /* 0x0000000a070472a4 */ /* 0x000fe2000f8e023f */
[----:B------:R-:W-:Y:S02]  /*7f70*/  IMAD.U32 R11, RZ, RZ, UR11 ;  /* 0x0000000bff0b7e24 */ /* 0x000fe4000f8e00ff */
[----:B------:R-:W-:-:S04]  /*7f80*/  IMAD.WIDE.U32 R4, R20, UR10, R4 ;  /* 0x0000000a14047c25 */ /* 0x000fc8000f8e0004 */
[----:B------:R-:W-:-:S04]  /*7f90*/  IMAD R11, R20, R11, UR4 ;  /* 0x00000004140b7e24 */ /* 0x000fc8000f8e020b */
[----:B------:R-:W-:Y:S01]  /*7fa0*/  IMAD.IADD R11, R5, 0x1, R11 ;  /* 0x00000001050b7824 */ /* 0x000fe200078e020b */
[----:B------:R-:W-:Y:S06]  /*7fb0*/  @!P0 BRA `(.L_x_30) ;  /* 0x0000022800b08947 */ /* 0x000fec0003800000 */
[----:B------:R-:W0:Y:S01]  /*7fc0*/  LDC.64 R8, c[0x0][0x5b0] ;  /* 0x00016c00ff087b82 */ /* 0x000e220000000a00 */
[----:B------:R-:W-:Y:S01]  /*7fd0*/  ULDC.64 UR8, c[0x0][0x5b8] ;  /* 0x00016e0000087ab9 */ /* 0x000fe20000000a00 */
[----:B------:R-:W-:Y:S01]  /*7fe0*/  ISETP.GE.AND P0, PT, R19, 0x1, PT ;  /* 0x000000011300780c */ /* 0x000fe20003f06270 */
[----:B------:R-:W-:Y:S02]  /*7ff0*/  UIMAD UR4, UR12, UR8, URZ ;  /* 0x000000080c0472a4 */ /* 0x000fe4000f8e023f */
[----:B------:R-:W-:Y:S01]  /*8000*/  IMAD.U32 R3, RZ, RZ, UR8 ;  /* 0x00000008ff037e24 */ /* 0x000fe2000f8e00ff */
[----:B------:R-:W-:Y:S01]  /*8010*/  BSSY B1, `(.L_x_31) ;  /* 0x000000e000017945 */ /* 0x000fe20003800000 */
[----:B------:R-:W-:Y:S01]  /*8020*/  ISETP.LT.OR P2, PT, R0, 0x1, !P0 ;  /* 0x000000010000780c */ /* 0x000fe20004741670 */
[----:B------:R-:W-:Y:S01]  /*8030*/  UIMAD UR4, UR44, UR9, UR4 ;  /* 0x000000092c0472a4 */ /* 0x000fe2000f8e0204 */
[----:B------:R-:W3:Y:S01]  /*8040*/  LDC.64 R14, c[0x0][0x5a8] ;  /* 0x00016a00ff0e7b82 */ /* 0x000ee20000000a00 */
[----:B------:R-:W-:-:S04]  /*8050*/  IMAD.WIDE.U32 R22, R3, UR44, R22 ;  /* 0x0000002c03167c25 */ /* 0x000fc8000f8e0016 */
[----:B------:R-:W-:Y:S02]  /*8060*/  VIADD R13, R23, UR4 ;  /* 0x00000004170d7c36 */ /* 0x000fe40008000000 */
[----:B------:R-:W-:Y:S02]  /*8070*/  IMAD.MOV.U32 R12, RZ, RZ, R22 ;  /* 0x000000ffff0c7224 */ /* 0x000fe400078e0016 */
[----:B0-----:R-:W-:Y:S02]  /*8080*/  IMAD R21, R8, UR7, RZ ;  /* 0x0000000708157c24 */ /* 0x001fe4000f8e02ff */
[----:B------:R-:W-:-:S04]  /*8090*/  IMAD.WIDE.U32 R6, R20, R8, R12 ;  /* 0x0000000814067225 */ /* 0x000fc800078e000c */
[----:B------:R-:W-:Y:S01]  /*80a0*/  IMAD R21, R20, R9, R21 ;  /* 0x0000000914157224 */ /* 0x000fe200078e0215 */
[----:B---3--:R-:W-:-:S04]  /*80b0*/  IADD3 R224, P1, R6, R14, RZ ;  /* 0x0000000e06e07210 */ /* 0x008fc80007f3e0ff */
[----:B------:R-:W-:Y:S01]  /*80c0*/  IADD3.X R225, R15, R7, R21, P1, !PT ;  /* 0x000000070fe17210 */ /* 0x000fe20000ffe415 */
[----:B------:R-:W-:Y:S08]  /*80d0*/  @P2 BRA `(.L_x_32) ;  /* 0x0000000000042947 */ /* 0x000ff00003800000 */
[----:B------:R0:W5:Y:S02]  /*80e0*/  LDG.E.U8 R2, desc[UR36][R224.64] ;  /* 0x00000024e0027981 */ /* 0x000164000c1e1100 */
.L_x_32:
[----:B------:R-:W-:Y:S05]  /*80f0*/  BSYNC B1 ;  /* 0x0000000000017941 */ /* 0x000fea0003800000 */
.L_x_31:
[----:B------:R-:W2:Y:S01]  /*8100*/  LDL.LU R6, [R1+0x780] ;  /* 0x0007800001067983 */ /* 0x000ea20000300800 */
[----:B-----5:R-:W-:Y:S01]  /*8110*/  LOP3.LUT R3, R2, 0xffff, RZ, 0xc0, !PT ;  /* 0x0000ffff02037812 */ /* 0x020fe200078ec0ff */
[----:B------:R-:W-:Y:S01]  /*8120*/  ULDC.64 UR4, c[0x0][0x5c0] ;  /* 0x0001700000047ab9 */ /* 0x000fe20000000a00 */
[----:B------:R-:W-:Y:S01]  /*8130*/  ISETP.LT.OR P3, PT, R0, 0x2, !P0 ;  /* 0x000000020000780c */ /* 0x000fe20004761670 */
[----:B------:R-:W-:Y:S01]  /*8140*/  BSSY B1, `(.L_x_33) ;  /* 0x000000b000017945 */ /* 0x000fe20003800000 */
[----:B------:R-:W-:Y:S02]  /*8150*/  PRMT R3, R3, 0x8880, RZ ;  /* 0x0000888003037816 */ /* 0x000fe400000000ff */
[----:B------:R-:W-:-:S03]  /*8160*/  IADD3 R10, P1, R4, UR4, RZ ;  /* 0x00000004040a7c10 */ /* 0x000fc6000ff3e0ff */
[----:B------:R-:W-:Y:S01]  /*8170*/  IMAD R3, R3, R17, RZ ;  /* 0x0000001103037224 */ /* 0x000fe200078e02ff */
[----:B------:R-:W-:-:S03]  /*8180*/  IADD3.X R11, R11, UR5, RZ, P1, !PT ;  /* 0x000000050b0b7c10 */ /* 0x000fc60008ffe4ff */
[----:B--2---:R-:W-:-:S05]  /*8190*/  @!P2 IMAD R4, R6, R16, R3 ;  /* 0x000000100604a224 */ /* 0x004fca00078e0203 */
[----:B------:R1:W-:Y:S01]  /*81a0*/  @!P2 STG.E.U8 desc[UR36][R10.64], R4 ;  /* 0x000000040a00a986 */ /* 0x0003e2000c101124 */
[----:B------:R-:W-:Y:S05]  /*81b0*/  @P3 BRA `(.L_x_34) ;  /* 0x00000000000c3947 */ /* 0x000fea0003800000 */
[----:B------:R-:W2:Y:S02]  /*81c0*/  LDG.E.U8 R2, desc[UR36][R224.64+0x1] ;  /* 0x00000124e0027981 */ /* 0x000ea4000c1e1100 */
[----:B--2---:R-:W-:-:S05]  /*81d0*/  PRMT R3, R2, 0x8880, RZ ;  /* 0x0000888002037816 */ /* 0x004fca00000000ff */
[----:B------:R-:W-:-:S07]  /*81e0*/  IMAD R3, R3, R17, RZ ;  /* 0x0000001103037224 */ /* 0x000fce00078e02ff */
.L_x_34:
[----:B------:R-:W-:Y:S05]  /*81f0*/  BSYNC B1 ;  /* 0x0000000000017941 */ /* 0x000fea0003800000 */
.L_x_33:
[----:B-1----:R-:W2:Y:S01]  /*8200*/  LDL.LU R4, [R1+0x784] ;  /* 0x0007840001047983 */ /* 0x002ea20000300800 */
[----:B------:R-:W-:Y:S01]  /*8210*/  @!P3 IMAD.MOV.U32 R5, RZ, RZ, R11 ;  /* 0x000000ffff05b224 */ /* 0x000fe200078e000b */
[----:B------:R-:W-:Y:S01]  /*8220*/  ISETP.GE.AND P1, PT, R19, 0x9, PT ;  /* 0x000000091300780c */ /* 0x000fe20003f26270 */
[----:B------:R-:W-:Y:S03]  /*8230*/  BSSY B1, `(.L_x_35) ;  /* 0x0000011000017945 */ /* 0x000fe60003800000 */
[C---:B------:R-:W-:Y:S02]  /*8240*/  ISETP.LT.OR P6, PT, R0.reuse, 0x1, !P1 ;  /* 0x000000010000780c */ /* 0x040fe40004fc1670 */
[----:B------:R-:W-:Y:S01]  /*8250*/  ISETP.LT.OR P2, PT, R0, 0x2, !P1 ;  /* 0x000000020000780c */ /* 0x000fe20004f41670 */
[----:B--2---:R-:W-:Y:S02]  /*8260*/  @!P3 IMAD R6, R4, R16, R3 ;  /* 0x000000100406b224 */ /* 0x004fe400078e0203 */
[----:B------:R-:W-:-:S05]  /*8270*/  @!P3 IMAD.MOV.U32 R4, RZ, RZ, R10 ;  /* 0x000000ffff04b224 */ /* 0x000fca00078e000a */
[----:B------:R1:W-:Y:S02]  /*8280*/  @!P3 STG.E.U8 desc[UR36][R4.64+0x1], R6 ;  /* 0x000001060400b986 */ /* 0x0003e4000c101124 */
[C---:B-1----:R-:W-:Y:S01]  /*8290*/  SHF.L.U64.HI R5, R8.reuse, 0x3, R9 ;  /* 0x0000000308057819 */ /* 0x042fe20000010209 */
[----:B------:R-:W-:Y:S01]  /*82a0*/  IMAD.SHL.U32 R4, R8, 0x8, RZ ;  /* 0x0000000808047824 */ /* 0x000fe200078e00ff */
[----:B------:R-:W-:-:S03]  /*82b0*/  @!P6 IADD3 R6, P5, R10, UR46, RZ ;  /* 0x0000002e0a06ec10 */ /* 0x000fc6000ffbe0ff */
[----:B------:R-:W-:-:S04]  /*82c0*/  IMAD.WIDE.U32 R222, R20, R8, R4 ;  /* 0x0000000814de7225 */ /* 0x000fc800078e0004 */
[----:B------:R-:W-:Y:S01]  /*82d0*/  IMAD.IADD R21, R21, 0x1, R223 ;  /* 0x0000000115157824 */ /* 0x000fe200078e02df */
[----:B------:R-:W-:-:S04]  /*82e0*/  IADD3 R222, P3, P4, R22, R14, R222 ;  /* 0x0000000e16de7210 */ /* 0x000fc80007c7e0de */
[----:B------:R-:W-:Y:S01]  /*82f0*/  IADD3.X R223, R13, R15, R21, P3, P4 ;  /* 0x0000000f0ddf7210 */ /* 0x000fe20001fe8415 */
[----:B------:R-:W-:Y:S08]  /*8300*/  @P6 BRA `(.L_x_36) ;  /* 0x00000000000c6947 */ /* 0x000ff00003800000 */
[----:B------:R-:W2:Y:S02]  /*8310*/  LDG.E.U8 R2, desc[UR36][R222.64] ;  /* 0x00000024de027981 */ /* 0x000ea4000c1e1100 */
[----:B--2---:R-:W-:-:S05]  /*8320*/  PRMT R3, R2, 0x8880, RZ ;  /* 0x0000888002037816 */ /* 0x004fca00000000ff */
[----:B------:R-:W-:-:S07]  /*8330*/  IMAD R3, R3, R17, RZ ;  /* 0x0000001103037224 */ /* 0x000fce00078e02ff */
.L_x_36:
[----:B------:R-:W-:Y:S05]  /*8340*/  BSYNC B1 ;  /* 0x0000000000017941 */ /* 0x000fea0003800000 */
.L_x_35:
[----:B------:R-:W2:Y:S01]  /*8350*/  LDL.LU R21, [R1+0x788] ;  /* 0x0007880001157983 */ /* 0x000ea20000300800 */
[----:B------:R-:W-:Y:S01]  /*8360*/  @!P6 IADD3.X R7, R11, UR45, RZ, P5, !PT ;  /* 0x0000002d0b07ec10 */ /* 0x000fe2000affe4ff */
[----:B------:R-:W-:Y:S01]  /*8370*/  BSSY B1, `(.L_x_37) ;  /* 0x000000b000017945 */ /* 0x000fe20003800000 */
[C---:B------:R-:W-:Y:S02]  /*8380*/  ISETP.LT.OR P4, PT, R0.reuse, 0x9, !P0 ;  /* 0x000000090000780c */ /* 0x040fe40004781670 */
[C---:B------:R-:W-:Y:S02]  /*8390*/  ISETP.LT.OR P5, PT, R0.reuse, 0xa, !P0 ;  /* 0x0000000a0000780c */ /* 0x040fe400047a1670 */
[----:B------:R-:W-:Y:S01]  /*83a0*/  ISETP.LT.OR P3, PT, R0, 0x9, !P1 ;  /* 0x000000090000780c */ /* 0x000fe20004f61670 */
[----:B--2---:R-:W-:-:S05]  /*83b0*/  @!P6 IMAD R21, R21, R16, R3 ;  /* 0x000000101515e224 */ /* 0x004fca00078e0203 */
[----:B------:R1:W-:Y:S02]  /*83c0*/  @!P6 STG.E.U8 desc[UR36][R6.64], R21 ;  /* 0x000000150600e986 */ /* 0x0003e4000c101124 */
[----:B-1----:R-:W-:Y:S01]  /*83d0*/  @!P2 IADD3 R6, P6, R10, UR46, RZ ;  /* 0x0000002e0a06ac10 */ /* 0x002fe2000ffde0ff */
[----:B------:R-:W-:-:S12]  /*83e0*/  @P2 BRA `(.L_x_38) ;  /* 0x00000000000c2947 */ /* 0x000fd80003800000 */
[----:B------:R-:W2:Y:S02]  /*83f0*/  LDG.E.U8 R2, desc[UR36][R222.64+0x1] ;  /* 0x00000124de027981 */ /* 0x000ea4000c1e1100 */
[----:B--2---:R-:W-:-:S05]  /*8400*/  PRMT R3, R2, 0x8880, RZ ;  /* 0x0000888002037816 */ /* 0x004fca00000000ff */
[----:B------:R-:W-:-:S07]  /*8410*/  IMAD R3, R3, R17, RZ ;  /* 0x0000001103037224 */ /* 0x000fce00078e02ff */
.L_x_38:
[----:B------:R-:W-:Y:S05]  /*8420*/  BSYNC B1 ;  /* 0x0000000000017941 */ /* 0x000fea0003800000 */
.L_x_37:
[----:B------:R-:W2:Y:S01]  /*8430*/  LDL.LU R21, [R1+0x78c] ;  /* 0x00078c0001157983 */ /* 0x000ea20000300800 */
[----:B------:R-:W-:Y:S01]  /*8440*/  @!P2 IADD3.X R7, R11, UR45, RZ, P6, !PT ;  /* 0x0000002d0b07ac10 */ /* 0x000fe2000b7fe4ff */
[----:B------:R-:W-:Y:S01]  /*8450*/  BSSY B1, `(.L_x_39) ;  /* 0x0000007000017945 */ /* 0x000fe20003800000 */
[----:B--2---:R-:W-:-:S05]  /*8460*/  @!P2 IMAD R21, R21, R16, R3 ;  /* 0x000000101515a224 */ /* 0x004fca00078e0203 */
[----:B------:R1:W-:Y:S01]  /*8470*/  @!P2 STG.E.U8 desc[UR36][R6.64+0x1], R21 ;  /* 0x000001150600a986 */ /* 0x0003e2000c101124 */
[----:B------:R-:W-:Y:S05]  /*8480*/  @P4 BRA `(.L_x_40) ;  /* 0x00000000000c4947 */ /* 0x000fea0003800000 */
[----:B------:R-:W2:Y:S02]  /*8490*/  LDG.E.U8 R2, desc[UR36][R224.64+0x8] ;  /* 0x00000824e0027981 */ /* 0x000ea4000c1e1100 */
[----:B--2---:R-:W-:-:S05]  /*84a0*/  PRMT R3, R2, 0x8880, RZ ;  /* 0x0000888002037816 */ /* 0x004fca00000000ff */
[----:B------:R-:W-:-:S07]  /*84b0*/  IMAD R3, R3, R17, RZ ;  /* 0x0000001103037224 */ /* 0x000fce00078e02ff */
.L_x_40:
[----:B------:R-:W-:Y:S05]  /*84c0*/  BSYNC B1 ;  /* 0x0000000000017941 */ /* 0x000fea0003800000 */
.L_x_39:
[----:B-1----:R-:W2:Y:S01]  /*84d0*/  LDL.LU R6, [R1+0x790] ;  /* 0x0007900001067983 */ /* 0x002ea20000300800 */
[----:B------:R-:W-:Y:S01]  /*84e0*/  @!P4 IMAD.MOV.U32 R7, RZ, RZ, R11 ;  /* 0x000000ffff07c224 */ /* 0x000fe200078e000b */
[----:B------:R-:W-:Y:S01]  /*84f0*/  BSSY B1, `(.L_x_41) ;  /* 0x0000008000017945 */ /* 0x000fe20003800000 */
[----:B--2---:R-:W-:Y:S02]  /*8500*/  @!P4 IMAD R21, R6, R16, R3 ;  /* 0x000000100615c224 */ /* 0x004fe400078e0203 */
[----:B------:R-:W-:-:S05]  /*8510*/  @!P4 IMAD.MOV.U32 R6, RZ, RZ, R10 ;  /* 0x000000ffff06c224 */ /* 0x000fca00078e000a */
[----:B------:R1:W-:Y:S01]  /*8520*/  @!P4 STG.E.U8 desc[UR36][R6.64+0x8], R21 ;  /* 0x000008150600c986 */ /* 0x0003e2000c101124 */
[----:B------:R-:W-:Y:S05]  /*8530*/  @P5 BRA `(.L_x_42) ;  /* 0x00000000000c5947 */ /* 0x000fea0003800000 */
[----:B------:R-:W2:Y:S02]  /*8540*/  LDG.E.U8 R2, desc[UR36][R224.64+0x9] ;  /* 0x00000924e0027981 */ /* 0x000ea4000c1e1100 */
[----:B--2---:R-:W-:-:S05]  /*8550*/  PRMT R3, R2, 0x8880, RZ ;  /* 0x0000888002037816 */ /* 0x004fca00000000ff */
[----:B------:R-:W-:-:S07]  /*8560*/  IMAD R3, R3, R17, RZ ;  /* 0x0000001103037224 */ /* 0x000fce00078e02ff */
.L_x_42:
[----:B------:R-:W-:Y:S05]  /*8570*/  BSYNC B1 ;  /* 0x0000000000017941 */ /* 0x000fea0003800000 */
.L_x_41:
[----:B-1----:R-:W2:Y:S01]  /*8580*/  LDL.LU R6, [R1+0x794] ;  /* 0x0007940001067983 */ /* 0x002ea20000300800 */
[----:B------:R-:W-:Y:S01]  /*8590*/  @!P5 IMAD.MOV.U32 R7, RZ, RZ, R11 ;  /* 0x000000ffff07d224 */ /* 0x000fe200078e000b */
[----:B------:R-:W-:Y:S01]  /*85a0*/  BSSY B1, `(.L_x_43) ;  /* 0x000000a000017945 */ /* 0x000fe20003800000 */
[----:B------:R-:W-:Y:S01]  /*85b0*/  ISETP.LT.OR P2, PT, R0, 0xa, !P1 ;  /* 0x0000000a0000780c */ /* 0x000fe20004f41670 */
[----:B--2---:R-:W-:Y:S02]  /*85c0*/  @!P5 IMAD R21, R6, R16, R3 ;  /* 0x000000100615d224 */ /* 0x004fe400078e0203 */
[----:B------:R-:W-:-:S05]  /*85d0*/  @!P5 IMAD.MOV.U32 R6, RZ, RZ, R10 ;  /* 0x000000ffff06d224 */ /* 0x000fca00078e000a */
[----:B------:R1:W-:Y:S02]  /*85e0*/  @!P5 STG.E.U8 desc[UR36][R6.64+0x9], R21 ;  /* 0x000009150600d986 */ /* 0x0003e4000c101124 */
[----:B-1----:R-:W-:Y:S01]  /*85f0*/  @!P3 IADD3 R6, P4, R10, UR46, RZ ;  /* 0x0000002e0a06bc10 */ /* 0x002fe2000ff9e0ff */
[----:B------:R-:W-:-:S12]  /*8600*/  @P3 BRA `(.L_x_44) ;  /* 0x00000000000c3947 */ /* 0x000fd80003800000 */
[----:B------:R-:W2:Y:S02]  /*8610*/  LDG.E.U8 R2, desc[UR36][R222.64+0x8] ;  /* 0x00000824de027981 */ /* 0x000ea4000c1e1100 */
[----:B--2---:R-:W-:-:S05]  /*8620*/  PRMT R3, R2, 0x8880, RZ ;  /* 0x0000888002037816 */ /* 0x004fca00000000ff */
[----:B------:R-:W-:-:S07]  /*8630*/  IMAD R3, R3, R17, RZ ;  /* 0x0000001103037224 */ /* 0x000fce00078e02ff */
.L_x_44:
[----:B------:R-:W-:Y:S05]  /*8640*/  BSYNC B1 ;  /* 0x0000000000017941 */ /* 0x000fea0003800000 */
.L_x_43:
[----:B------:R-:W2:Y:S01]  /*8650*/  LDL.LU R21, [R1+0x798] ;  /* 0x0007980001157983 */ /* 0x000ea20000300800 */
[----:B------:R-:W-:Y:S01]  /*8660*/  @!P3 IADD3.X R7, R11, UR45, RZ, P4, !PT ;  /* 0x0000002d0b07bc10 */ /* 0x000fe2000a7fe4ff */
[----:B------:R-:W-:Y:S01]  /*8670*/  BSSY B1, `(.L_x_45) ;  /* 0x000000b000017945 */ /* 0x000fe20003800000 */
[C---:B------:R-:W-:Y:S02]  /*8680*/  ISETP.LT.OR P4, PT, R0.reuse, 0x11, !P0 ;  /* 0x000000110000780c */ /* 0x040fe40004781670 */
[----:B------:R-:W-:Y:S01]  /*8690*/  ISETP.LT.OR P5, PT, R0, 0x12, !P0 ;  /* 0x000000120000780c */ /* 0x000fe200047a1670 */
[----:B--2---:R-:W-:-:S05]  /*86a0*/  @!P3 IMAD R21, R21, R16, R3 ;  /* 0x000000101515b224 */ /* 0x004fca00078e0203 */
[----:B------:R1:W-:Y:S01]  /*86b0*/  @!P3 STG.E.U8 desc[UR36][R6.64+0x8], R21 ;  /* 0x000008150600b986 */ /* 0x0003e2000c101124 */
[----:B------:R-:W-:Y:S02]  /*86c0*/  ISETP.LT.OR P3, PT, R0, 0x11, !P1 ;  /* 0x000000110000780c */ /* 0x000fe40004f61670 */
[----:B-1----:R-:W-:Y:S01]  /*86d0*/  @!P2 IADD3 R6, P6, R10, UR46, RZ ;  /* 0x0000002e0a06ac10 */ /* 0x002fe2000ffde0ff */
[----:B------:R-:W-:-:S12]  /*86e0*/  @P2 BRA `(.L_x_46) ;  /* 0x00000000000c2947 */ /* 0x000fd80003800000 */
[----:B------:R-:W2:Y:S02]  /*86f0*/  LDG.E.U8 R2, desc[UR36][R222.64+0x9] ;  /* 0x00000924de027981 */ /* 0x000ea4000c1e1100 */
[----:B--2---:R-:W-:-:S05]  /*8700*/  PRMT R3, R2, 0x8880, RZ ;  /* 0x0000888002037816 */ /* 0x004fca00000000ff */
[----:B------:R-:W-:-:S07]  /*8710*/  IMAD R3, R3, R17, RZ ;  /* 0x0000001103037224 */ /* 0x000fce00078e02ff */
.L_x_46:
[----:B------:R-:W-:Y:S05]  /*8720*/  BSYNC B1 ;  /* 0x0000000000017941 */ /* 0x000fea0003800000 */
.L_x_45:
        /* <DEDUP_REMOVED lines=9> */
.L_x_48:
[----:B------:R-:W-:Y:S05]  /*87c0*/  BSYNC B1 ;  /* 0x0000000000017941 */ /* 0x000fea0003800000 */
.L_x_47:
        /* <DEDUP_REMOVED lines=10> */
.L_x_50:
[----:B------:R-:W-:Y:S05]  /*8870*/  BSYNC B1 ;  /* 0x0000000000017941 */ /* 0x000fea0003800000 */
.L_x_49:
        /* <DEDUP_REMOVED lines=12> */
.L_x_52:
[----:B------:R-:W-:Y:S05]  /*8940*/  BSYNC B1 ;  /* 0x0000000000017941 */ /* 0x000fea0003800000 */
.L_x_51:
        /* <DEDUP_REMOVED lines=13> */
.L_x_54:
[----:B------:R-:W-:Y:S05]  /*8a20*/  BSYNC B1 ;  /* 0x0000000000017941 */ /* 0x000fea0003800000 */
.L_x_53:
        /* <DEDUP_REMOVED lines=9> */
.L_x_56:
[----:B------:R-:W-:Y:S05]  /*8ac0*/  BSYNC B1 ;  /* 0x0000000000017941 */ /* 0x000fea0003800000 */
.L_x_55:
        /* <DEDUP_REMOVED lines=10> */
.L_x_58:
[----:B------:R-:W-:Y:S05]  /*8b70*/  BSYNC B1 ;  /* 0x0000000000017941 */ /* 0x000fea0003800000 */
.L_x_57:
        /* <DEDUP_REMOVED lines=12> */
.L_x_60:
[----:B------:R-:W-:Y:S05]  /*8c40*/  BSYNC B1 ;  /* 0x0000000000017941 */ /* 0x000fea0003800000 */
.L_x_59:
        /* <DEDUP_REMOVED lines=13> */
.L_x_62:
[----:B------:R-:W-:Y:S05]  /*8d20*/  BSYNC B1 ;  /* 0x0000000000017941 */ /* 0x000fea0003800000 */
.L_x_61:
        /* <DEDUP_REMOVED lines=9> */
.L_x_64:
[----:B------:R-:W-:Y:S05]  /*8dc0*/  BSYNC B1 ;  /* 0x0000000000017941 */ /* 0x000fea0003800000 */
.L_x_63:
        /* <DEDUP_REMOVED lines=10> */
.L_x_66:
[----:B------:R-:W-:Y:S05]  /*8e70*/  BSYNC B1 ;  /* 0x0000000000017941 */ /* 0x000fea0003800000 */
.L_x_65:
        /* <DEDUP_REMOVED lines=12> */
.L_x_68:
[----:B------:R-:W-:Y:S05]  /*8f40*/  BSYNC B1 ;  /* 0x0000000000017941 */ /* 0x000fea0003800000 */
.L_x_67:
        /* <DEDUP_REMOVED lines=13> */
.L_x_70:
[----:B------:R-:W-:Y:S05]  /*9020*/  BSYNC B1 ;  /* 0x0000000000017941 */ /* 0x000fea0003800000 */
.L_x_69:
        /* <DEDUP_REMOVED lines=9> */
.L_x_72:
[----:B------:R-:W-:Y:S05]  /*90c0*/  BSYNC B1 ;  /* 0x0000000000017941 */ /* 0x000fea0003800000 */
.L_x_71:
        /* <DEDUP_REMOVED lines=10> */
.L_x_74:
[----:B------:R-:W-:Y:S05]  /*9170*/  BSYNC B1 ;  /* 0x0000000000017941 */ /* 0x000fea0003800000 */
.L_x_73:
        /* <DEDUP_REMOVED lines=12> */
.L_x_76:
[----:B------:R-:W-:Y:S05]  /*9240*/  BSYNC B1 ;  /* 0x0000000000017941 */ /* 0x000fea0003800000 */
.L_x_75:
        /* <DEDUP_REMOVED lines=13> */
.L_x_78:
[----:B------:R-:W-:Y:S05]  /*9320*/  BSYNC B1 ;  /* 0x0000000000017941 */ /* 0x000fea0003800000 */
.L_x_77:
        /* <DEDUP_REMOVED lines=9> */
.L_x_80:
[----:B------:R-:W-:Y:S05]  /*93c0*/  BSYNC B1 ;  /* 0x0000000000017941 */ /* 0x000fea0003800000 */
.L_x_79:
        /* <DEDUP_REMOVED lines=10> */
.L_x_82:
[----:B------:R-:W-:Y:S05]  /*9470*/  BSYNC B1 ;  /* 0x0000000000017941 */ /* 0x000fea0003800000 */
.L_x_81:
        /* <DEDUP_REMOVED lines=12> */
.L_x_84:
[----:B------:R-:W-:Y:S05]  /*9540*/  BSYNC B1 ;  /* 0x0000000000017941 */ /* 0x000fea0003800000 */
.L_x_83:
        /* <DEDUP_REMOVED lines=13> */
.L_x_86:
[----:B------:R-:W-:Y:S05]  /*9620*/  BSYNC B1 ;  /* 0x0000000000017941 */ /* 0x000fea0003800000 */
.L_x_85:
        /* <DEDUP_REMOVED lines=9> */
.L_x_88:
[----:B------:R-:W-:Y:S05]  /*96c0*/  BSYNC B1 ;  /* 0x0000000000017941 */ /* 0x000fea0003800000 */
.L_x_87:
        /* <DEDUP_REMOVED lines=10> */
.L_x_90:
[----:B------:R-:W-:Y:S05]  /*9770*/  BSYNC B1 ;  /* 0x0000000000017941 */ /* 0x000fea0003800000 */
.L_x_89:
        /* <DEDUP_REMOVED lines=12> */
.L_x_92:
[----:B------:R-:W-:Y:S05]  /*9840*/  BSYNC B1 ;  /* 0x0000000000017941 */ /* 0x000fea0003800000 */
.L_x_91:
        /* <DEDUP_REMOVED lines=13> */
.L_x_94:
[----:B------:R-:W-:Y:S05]  /*9920*/  BSYNC B1 ;  /* 0x0000000000017941 */ /* 0x000fea0003800000 */
.L_x_93:
        /* <DEDUP_REMOVED lines=9> */
.L_x_96:
[----:B------:R-:W-:Y:S05]  /*99c0*/  BSYNC B1 ;  /* 0x0000000000017941 */ /* 0x000fea0003800000 */
.L_x_95:
        /* <DEDUP_REMOVED lines=10> */
.L_x_98:
[----:B------:R-:W-:Y:S05]  /*9a70*/  BSYNC B1 ;  /* 0x0000000000017941 */ /* 0x000fea0003800000 */
.L_x_97:
        /* <DEDUP_REMOVED lines=12> */
.L_x_100:
[----:B------:R-:W-:Y:S05]  /*9b40*/  BSYNC B1 ;  /* 0x0000000000017941 */ /* 0x000fea0003800000 */
.L_x_99:
        /* <DEDUP_REMOVED lines=13> */
.L_x_102:
[----:B------:R-:W-:Y:S05]  /*9c20*/  BSYNC B1 ;  /* 0x0000000000017941 */ /* 0x000fea0003800000 */
.L_x_101:
        /* <DEDUP_REMOVED lines=9> */
.L_x_104:
[----:B------:R-:W-:Y:S05]  /*9cc0*/  BSYNC B1 ;  /* 0x0000000000017941 */ /* 0x000fea0003800000 */
.L_x_103:
        /* <DEDUP_REMOVED lines=10> */
.L_x_106:
[----:B------:R-:W-:Y:S05]  /*9d70*/  BSYNC B1 ;  /* 0x0000000000017941 */ /* 0x000fea0003800000 */
.L_x_105:
        /* <DEDUP_REMOVED lines=12> */
.L_x_108:
[----:B------:R-:W-:Y:S05]  /*9e40*/  BSYNC B1 ;  /* 0x0000000000017941 */ /* 0x000fea0003800000 */
.L_x_107:
        /* <DEDUP_REMOVED lines=13> */
.L_x_110:
[----:B------:R-:W-:Y:S05]  /*9f20*/  BSYNC B1 ;  /* 0x0000000000017941 */ /* 0x000fea0003800000 */
.L_x_109:
        /* <DEDUP_REMOVED lines=9> */
.L_x_112:
[----:B------:R-:W-:Y:S05]  /*9fc0*/  BSYNC B1 ;  /* 0x0000000000017941 */ /* 0x000fea0003800000 */
.L_x_111:
        /* <DEDUP_REMOVED lines=10> */
.L_x_114:
[----:B------:R-:W-:Y:S05]  /*a070*/  BSYNC B1 ;  /* 0x0000000000017941 */ /* 0x000fea0003800000 */
.L_x_113:
        /* <DEDUP_REMOVED lines=12> */
.L_x_116:
[----:B------:R-:W-:Y:S05]  /*a140*/  BSYNC B1 ;  /* 0x0000000000017941 */ /* 0x000fea0003800000 */
.L_x_115:
        /* <DEDUP_REMOVED lines=13> */
.L_x_118:
[----:B------:R-:W-:Y:S05]  /*a220*/  BSYNC B1 ;  /* 0x0000000000017941 */ /* 0x000fea0003800000 */
.L_x_117:
        /* <DEDUP_REMOVED lines=9> */
.L_x_120:
[----:B------:R-:W-:Y:S05]  /*a2c0*/  BSYNC B1 ;  /* 0x0000000000017941 */ /* 0x000fea0003800000 */
.L_x_119:
        /* <DEDUP_REMOVED lines=10> */
.L_x_122:
[----:B------:R-:W-:Y:S05]  /*a370*/  BSYNC B1 ;  /* 0x0000000000017941 */ /* 0x000fea0003800000 */
.L_x_121:
        /* <DEDUP_REMOVED lines=12> */
.L_x_124:
[----:B------:R-:W-:Y:S05]  /*a440*/  BSYNC B1 ;  /* 0x0000000000017941 */ /* 0x000fea0003800000 */
.L_x_123:
        /* <DEDUP_REMOVED lines=8> */
[----:B-1----:R-:W-:-:S04]  /*a4d0*/  @!P4 IADD3 R6, P2, R10, UR46, RZ ;  /* 0x0000002e0a06cc10 */ /* 0x002fc8000ff5e0ff */
[----:B------:R-:W-:Y:S02]  /*a4e0*/  @!P4 IADD3.X R7, R11, UR45, RZ, P2, !PT ;  /* 0x0000002d0b07cc10 */ /* 0x000fe400097fe4ff */
[----:B------:R-:W-:Y:S01]  /*a4f0*/  ISETP.LT.OR P2, PT, R0, 0x62, !P1 ;  /* 0x000000620000780c */ /* 0x000fe20004f41670 */
[----:B------:R-:W-:-:S12]  /*a500*/  @P4 BRA `(.L_x_126) ;  /* 0x00000000000c4947 */ /* 0x000fd80003800000 */
[----:B------:R-:W2:Y:S02]  /*a510*/  LDG.E.U8 R2, desc[UR36][R222.64+0x59] ;  /* 0x00005924de027981 */ /* 0x000ea4000c1e1100 */
[----:B--2---:R-:W-:-:S05]  /*a520*/  PRMT R3, R2, 0x8880, RZ ;  /* 0x0000888002037816 */ /* 0x004fca00000000ff */
[----:B------:R-:W-:-:S07]  /*a530*/  IMAD R3, R3, R17, RZ ;  /* 0x0000001103037224 */ /* 0x000fce00078e02ff */
.L_x_126:
[----:B------:R-:W-:Y:S05]  /*a540*/  BSYNC B1 ;  /* 0x0000000000017941 */ /* 0x000fea0003800000 */
.L_x_125:
[----:B------:R-:W2:Y:S01]  /*a550*/  LDL.LU R21, [R1+0x83c] ;  /* 0x00083c0001157983 */ /* 0x000ea20000300800 */
[----:B------:R-:W-:Y:S01]  /*a560*/  BSSY B1, `(.L_x_127) ;  /* 0x0000007000017945 */ /* 0x000fe20003800000 */
[----:B--2---:R-:W-:-:S05]  /*a570*/  @!P4 IMAD R21, R21, R16, R3 ;  /* 0x000000101515c224 */ /* 0x004fca00078e0203 */
[----:B------:R1:W-:Y:S01]  /*a580*/  @!P4 STG.E.U8 desc[UR36][R6.64+0x59], R21 ;  /* 0x000059150600c986 */ /* 0x0003e2000c101124 */
[----:B------:R-:W-:Y:S05]  /*a590*/  @P6 BRA `(.L_x_128) ;  /* 0x00000000000c6947 */ /* 0x000fea0003800000 */
[----:B------:R-:W2:Y:S02]  /*a5a0*/  LDG.E.U8 R2, desc[UR36][R224.64+0x60] ;  /* 0x00006024e0027981 */ /* 0x000ea4000c1e1100 */
[----:B--2---:R-:W-:-:S05]  /*a5b0*/  PRMT R3, R2, 0x8880, RZ ;  /* 0x0000888002037816 */ /* 0x004fca00000000ff */
[----:B------:R-:W-:-:S07]  /*a5c0*/  IMAD R3, R3, R17, RZ ;  /* 0x0000001103037224 */ /* 0x000fce00078e02ff */
.L_x_128:
[----:B------:R-:W-:Y:S05]  /*a5d0*/  BSYNC B1 ;  /* 0x0000000000017941 */ /* 0x000fea0003800000 */
.L_x_127:
        /* <DEDUP_REMOVED lines=10> */
.L_x_130:
[----:B------:R-:W-:Y:S05]  /*a680*/  BSYNC B1 ;  /* 0x0000000000017941 */ /* 0x000fea0003800000 */
.L_x_129:
[----:B-1----:R-:W2:Y:S01]  /*a690*/  LDL.LU R6, [R1+0x844] ;  /* 0x0008440001067983 */ /* 0x002ea20000300800 */
[----:B------:R-:W-:Y:S01]  /*a6a0*/  @!P5 IMAD.MOV.U32 R7, RZ, RZ, R11 ;  /* 0x000000ffff07d224 */ /* 0x000fe200078e000b */
[----:B------:R-:W-:Y:S01]  /*a6b0*/  @!P3 IADD3 R216, P4, R10, UR46, RZ ;  /* 0x0000002e0ad8bc10 */ /* 0x000fe2000ff9e0ff */
[----:B------:R-:W-:Y:S03]  /*a6c0*/  BSSY B1, `(.L_x_131) ;  /* 0x0000009000017945 */ /* 0x000fe60003800000 */
[----:B------:R-:W-:Y:S01]  /*a6d0*/  @!P3 IADD3.X R217, R11, UR45, RZ, P4, !PT ;  /* 0x0000002d0bd9bc10 */ /* 0x000fe2000a7fe4ff */
[----:B--2---:R-:W-:Y:S02]  /*a6e0*/  @!P5 IMAD R21, R6, R16, R3 ;  /* 0x000000100615d224 */ /* 0x004fe400078e0203 */
[----:B------:R-:W-:-:S05]  /*a6f0*/  @!P5 IMAD.MOV.U32 R6, RZ, RZ, R10 ;  /* 0x000000ffff06d224 */ /* 0x000fca00078e000a */
[----:B------:R1:W-:Y:S01]  /*a700*/  @!P5 STG.E.U8 desc[UR36][R6.64+0x61], R21 ;  /* 0x000061150600d986 */ /* 0x0003e2000c101124 */
[----:B------:R-:W-:Y:S05]  /*a710*/  @P3 BRA `(.L_x_132) ;  /* 0x00000000000c3947 */ /* 0x000fea0003800000 */
[----:B------:R-:W2:Y:S02]  /*a720*/  LDG.E.U8 R2, desc[UR36][R222.64+0x60] ;  /* 0x00006024de027981 */ /* 0x000ea4000c1e1100 */
[----:B--2---:R-:W-:-:S05]  /*a730*/  PRMT R3, R2, 0x8880, RZ ;  /* 0x0000888002037816 */ /* 0x004fca00000000ff */
[----:B------:R-:W-:-:S07]  /*a740*/  IMAD R3, R3, R17, RZ ;  /* 0x0000001103037224 */ /* 0x000fce00078e02ff */
.L_x_132:
[----:B------:R-:W-:Y:S05]  /*a750*/  BSYNC B1 ;  /* 0x0000000000017941 */ /* 0x000fea0003800000 */
.L_x_131:
[----:B-1----:R-:W2:Y:S01]  /*a760*/  LDL.LU R6, [R1+0x848] ;  /* 0x0008480001067983 */ /* 0x002ea20000300800 */
[----:B------:R-:W-:Y:S01]  /*a770*/  BSSY B1, `(.L_x_133) ;  /* 0x000000d000017945 */ /* 0x000fe20003800000 */
[C---:B------:R-:W-:Y:S02]  /*a780*/  ISETP.LT.OR P6, PT, R0.reuse, 0x69, !P0 ;  /* 0x000000690000780c */ /* 0x040fe400047c1670 */
[----:B------:R-:W-:Y:S01]  /*a790*/  ISETP.LT.OR P4, PT, R0, 0x69, !P1 ;  /* 0x000000690000780c */ /* 0x000fe20004f81670 */
[----:B--2---:R-:W-:Y:S01]  /*a7a0*/  @!P3 IMAD R7, R6, R16, R3 ;  /* 0x000000100607b224 */ /* 0x004fe200078e0203 */
[----:B------:R-:W-:-:S04]  /*a7b0*/  @!P2 IADD3 R6, P5, R10, UR46, RZ ;  /* 0x0000002e0a06ac10 */ /* 0x000fc8000ffbe0ff */
[----:B------:R1:W-:Y:S01]  /*a7c0*/  @!P3 STG.E.U8 desc[UR36][R216.64+0x60], R7 ;  /* 0x00006007d800b986 */ /* 0x0003e2000c101124 */
[C---:B------:R-:W-:Y:S02]  /*a7d0*/  ISETP.LT.OR P3, PT, R0.reuse, 0x6a, !P0 ;  /* 0x0000006a0000780c */ /* 0x040fe40004761670 */
[----:B-1----:R-:W-:Y:S02]  /*a7e0*/  @!P2 IADD3.X R7, R11, UR45, RZ, P5, !PT ;  /* 0x0000002d0b07ac10 */ /* 0x002fe4000affe4ff */
[----:B------:R-:W-:Y:S01]  /*a7f0*/  ISETP.LT.OR P5, PT, R0, 0x6a, !P1 ;  /* 0x0000006a0000780c */ /* 0x000fe20004fa1670 */
[----:B------:R-:W-:-:S12]  /*a800*/  @P2 BRA `(.L_x_134) ;  /* 0x00000000000c2947 */ /* 0x000fd80003800000 */
[----:B------:R-:W2:Y:S02]  /*a810*/  LDG.E.U8 R2, desc[UR36][R222.64+0x61] ;  /* 0x00006124de027981 */ /* 0x000ea4000c1e1100 */
[----:B--2---:R-:W-:-:S05]  /*a820*/  PRMT R3, R2, 0x8880, RZ ;  /* 0x0000888002037816 */ /* 0x004fca00000000ff */
[----:B------:R-:W-:-:S07]  /*a830*/  IMAD R3, R3, R17, RZ ;  /* 0x0000001103037224 */ /* 0x000fce00078e02ff */
.L_x_134:
[----:B------:R-:W-:Y:S05]  /*a840*/  BSYNC B1 ;  /* 0x0000000000017941 */ /* 0x000fea0003800000 */
.L_x_133:
        /* <DEDUP_REMOVED lines=8> */
.L_x_136:
[----:B------:R-:W-:Y:S05]  /*a8d0*/  BSYNC B1 ;  /* 0x0000000000017941 */ /* 0x000fea0003800000 */
.L_x_135:
        /* <DEDUP_REMOVED lines=10> */
.L_x_138:
[----:B------:R-:W-:Y:S05]  /*a980*/  BSYNC B1 ;  /* 0x0000000000017941 */ /* 0x000fea0003800000 */
.L_x_137:
[----:B-1----:R-:W2:Y:S01]  /*a990*/  LDL.LU R6, [R1+0x854] ;  /* 0x0008540001067983 */ /* 0x002ea20000300800 */
[----:B------:R-:W-:Y:S01]  /*a9a0*/  BSSY B1, `(.L_x_139) ;  /* 0x000000b000017945 */ /* 0x000fe20003800000 */
[----:B------:R-:W-:Y:S01]  /*a9b0*/  ISETP.LT.OR P2, PT, R0, 0x71, !P1 ;  /* 0x000000710000780c */ /* 0x000fe20004f41670 */
[----:B--2---:R-:W-:Y:S01]  /*a9c0*/  @!P3 IMAD R7, R6, R16, R3 ;  /* 0x000000100607b224 */ /* 0x004fe200078e0203 */
[----:B------:R-:W-:-:S04]  /*a9d0*/  @!P5 IADD3 R6, P6, R10, UR46, RZ ;  /* 0x0000002e0a06dc10 */ /* 0x000fc8000ffde0ff */
[----:B------:R1:W-:Y:S01]  /*a9e0*/  @!P3 STG.E.U8 desc[UR36][R10.64+0x69], R7 ;  /* 0x000069070a00b986 */ /* 0x0003e2000c101124 */
[----:B------:R-:W-:-:S04]  /*a9f0*/  @!P4 IADD3 R216, P3, R10, UR46, RZ ;  /* 0x0000002e0ad8cc10 */ /* 0x000fc8000ff7e0ff */
[----:B------:R-:W-:Y:S01]  /*aa00*/  @!P4 IADD3.X R217, R11, UR45, RZ, P3, !PT ;  /* 0x0000002d0bd9cc10 */ /* 0x000fe20009ffe4ff */
[----:B------:R-:W-:Y:S08]  /*aa10*/  @P4 BRA `(.L_x_140) ;  /* 0x00000000000c4947 */ /* 0x000ff00003800000 */
[----:B------:R-:W2:Y:S02]  /*aa20*/  LDG.E.U8 R2, desc[UR36][R222.64+0x68] ;  /* 0x00006824de027981 */ /* 0x000ea4000c1e1100 */
[----:B--2---:R-:W-:-:S05]  /*aa30*/  PRMT R3, R2, 0x8880, RZ ;  /* 0x0000888002037816 */ /* 0x004fca00000000ff */
[----:B------:R-:W-:-:S07]  /*aa40*/  IMAD R3, R3, R17, RZ ;  /* 0x0000001103037224 */ /* 0x000fce00078e02ff */
.L_x_140:
[----:B------:R-:W-:Y:S05]  /*aa50*/  BSYNC B1 ;  /* 0x0000000000017941 */ /* 0x000fea0003800000 */
.L_x_139:
[----:B------:R-:W2:Y:S01]  /*aa60*/  LDL.LU R21, [R1+0x858] ;  /* 0x0008580001157983 */ /* 0x000ea20000300800 */
[----:B------:R-:W-:Y:S01]  /*aa70*/  BSSY B1, `(.L_x_141) ;  /* 0x0000008000017945 */ /* 0x000fe20003800000 */
[----:B-1----:R-:W-:Y:S01]  /*aa80*/  @!P5 IADD3.X R7, R11, UR45, RZ, P6, !PT ;  /* 0x0000002d0b07dc10 */ /* 0x002fe2000b7fe4ff */
[----:B--2---:R-:W-:-:S05]  /*aa90*/  @!P4 IMAD R21, R21, R16, R3 ;  /* 0x000000101515c224 */ /* 0x004fca00078e0203 */
[----:B------:R1:W-:Y:S01]  /*aaa0*/  @!P4 STG.E.U8 desc[UR36][R216.64+0x68], R21 ;  /* 0x00006815d800c986 */ /* 0x0003e2000c101124 */
[----:B------:R-:W-:Y:S05]  /*aab0*/  @P5 BRA `(.L_x_142) ;  /* 0x00000000000c5947 */ /* 0x000fea0003800000 */
[----:B------:R-:W2:Y:S02]  /*aac0*/  LDG.E.U8 R2, desc[UR36][R222.64+0x69] ;  /* 0x00006924de027981 */ /* 0x000ea4000c1e1100 */
[----:B--2---:R-:W-:-:S05]  /*aad0*/  PRMT R3, R2, 0x8880, RZ ;  /* 0x0000888002037816 */ /* 0x004fca00000000ff */
[----:B------:R-:W-:-:S07]  /*aae0*/  IMAD R3, R3, R17, RZ ;  /* 0x0000001103037224 */ /* 0x000fce00078e02ff */
.L_x_142:
[----:B------:R-:W-:Y:S05]  /*aaf0*/  BSYNC B1 ;  /* 0x0000000000017941 */ /* 0x000fea0003800000 */
.L_x_141:
[----:B-1----:R-:W2:Y:S01]  /*ab00*/  LDL.LU R21, [R1+0x85c] ;  /* 0x00085c0001157983 */ /* 0x002ea20000300800 */
[C---:B------:R-:W-:Y:S01]  /*ab10*/  ISETP.LT.OR P4, PT, R0.reuse, 0x71, !P0 ;  /* 0x000000710000780c */ /* 0x040fe20004781670 */
[----:B------:R-:W-:Y:S01]  /*ab20*/  BSSY B1, `(.L_x_143) ;  /* 0x000000a000017945 */ /* 0x000fe20003800000 */
[----:B------:R-:W-:Y:S02]  /*ab30*/  ISETP.LT.OR P3, PT, R0, 0x72, !P1 ;  /* 0x000000720000780c */ /* 0x000fe40004f61670 */
[----:B------:R-:W-:Y:S01]  /*ab40*/  @!P2 IADD3 R216, P6, R10, UR46, RZ ;  /* 0x0000002e0ad8ac10 */ /* 0x000fe2000ffde0ff */
[----:B--2---:R-:W-:-:S05]  /*ab50*/  @!P5 IMAD R21, R21, R16, R3 ;  /* 0x000000101515d224 */ /* 0x004fca00078e0203 */
[----:B------:R1:W-:Y:S01]  /*ab60*/  @!P5 STG.E.U8 desc[UR36][R6.64+0x69], R21 ;  /* 0x000069150600d986 */ /* 0x0003e2000c101124 */
[----:B------:R-:W-:Y:S02]  /*ab70*/  ISETP.LT.OR P5, PT, R0, 0x72, !P0 ;  /* 0x000000720000780c */ /* 0x000fe400047a1670 */
[----:B------:R-:W-:Y:S11]  /*ab80*/  @P4 BRA `(.L_x_144) ;  /* 0x00000000000c4947 */ /* 0x000ff60003800000 */
[----:B------:R-:W2:Y:S02]  /*ab90*/  LDG.E.U8 R2, desc[UR36][R224.64+0x70] ;  /* 0x00007024e0027981 */ /* 0x000ea4000c1e1100 */
[----:B--2---:R-:W-:-:S05]  /*aba0*/  PRMT R3, R2, 0x8880, RZ ;  /* 0x0000888002037816 */ /* 0x004fca00000000ff */
[----:B------:R-:W-:-:S07]  /*abb0*/  IMAD R3, R3, R17, RZ ;  /* 0x0000001103037224 */ /* 0x000fce00078e02ff */
.L_x_144:
[----:B------:R-:W-:Y:S05]  /*abc0*/  BSYNC B1 ;  /* 0x0000000000017941 */ /* 0x000fea0003800000 */
.L_x_143:
        /* <DEDUP_REMOVED lines=10> */
.L_x_146:
[----:B------:R-:W-:Y:S05]  /*ac70*/  BSYNC B1 ;  /* 0x0000000000017941 */ /* 0x000fea0003800000 */
.L_x_145:
[----:B-1----:R-:W2:Y:S01]  /*ac80*/  LDL.LU R6, [R1+0x864] ;  /* 0x0008640001067983 */ /* 0x002ea20000300800 */
[----:B------:R-:W-:Y:S01]  /*ac90*/  @!P5 IMAD.MOV.U32 R7, RZ, RZ, R11 ;  /* 0x000000ffff07d224 */ /* 0x000fe200078e000b */
[----:B------:R-:W-:Y:S01]  /*aca0*/  BSSY B1, `(.L_x_147) ;  /* 0x0000009000017945 */ /* 0x000fe20003800000 */
        /* <DEDUP_REMOVED lines=8> */
.L_x_148:
[----:B------:R-:W-:Y:S05]  /*ad30*/  BSYNC B1 ;  /* 0x0000000000017941 */ /* 0x000fea0003800000 */
.L_x_147:
        /* <DEDUP_REMOVED lines=14> */
.L_x_150:
[----:B------:R-:W-:Y:S05]  /*ae20*/  BSYNC B1 ;  /* 0x0000000000017941 */ /* 0x000fea0003800000 */
.L_x_149:
        /* <DEDUP_REMOVED lines=8> */
.L_x_152:
[----:B------:R-:W-:Y:S05]  /*aeb0*/  BSYNC B1 ;  /* 0x0000000000017941 */ /* 0x000fea0003800000 */
.L_x_151:
        /* <DEDUP_REMOVED lines=10> */
.L_x_154:
[----:B------:R-:W-:Y:S05]  /*af60*/  BSYNC B1 ;  /* 0x0000000000017941 */ /* 0x000fea0003800000 */
.L_x_153:
        /* <DEDUP_REMOVED lines=12> */
.L_x_156:
[----:B------:R-:W-:Y:S05]  /*b030*/  BSYNC B1 ;  /* 0x0000000000017941 */ /* 0x000fea0003800000 */
.L_x_155:
        /* <DEDUP_REMOVED lines=9> */
.L_x_158:
[----:B------:R-:W-:Y:S05]  /*b0d0*/  BSYNC B1 ;  /* 0x0000000000017941 */ /* 0x000fea0003800000 */
.L_x_157:
        /* <DEDUP_REMOVED lines=12> */
.L_x_160:
[----:B------:R-:W-:Y:S05]  /*b1a0*/  BSYNC B1 ;  /* 0x0000000000017941 */ /* 0x000fea0003800000 */
.L_x_159:
        /* <DEDUP_REMOVED lines=10> */
.L_x_162:
[----:B------:R-:W-:Y:S05]  /*b250*/  BSYNC B1 ;  /* 0x0000000000017941 */ /* 0x000fea0003800000 */
.L_x_161:
        /* <DEDUP_REMOVED lines=11> */
.L_x_164:
[----:B------:R-:W-:Y:S05]  /*b310*/  BSYNC B1 ;  /* 0x0000000000017941 */ /* 0x000fea0003800000 */
.L_x_163:
        /* <DEDUP_REMOVED lines=14> */
.L_x_166:
[----:B------:R-:W-:Y:S05]  /*b400*/  BSYNC B1 ;  /* 0x0000000000017941 */ /* 0x000fea0003800000 */
.L_x_165:
        /* <DEDUP_REMOVED lines=8> */
.L_x_168:
[----:B------:R-:W-:Y:S05]  /*b490*/  BSYNC B1 ;  /* 0x0000000000017941 */ /* 0x000fea0003800000 */
.L_x_167:
        /* <DEDUP_REMOVED lines=10> */
.L_x_170:
[----:B------:R-:W-:Y:S05]  /*b540*/  BSYNC B1 ;  /* 0x0000000000017941 */ /* 0x000fea0003800000 */
.L_x_169:
        /* <DEDUP_REMOVED lines=12> */
.L_x_172:
[----:B------:R-:W-:Y:S05]  /*b610*/  BSYNC B1 ;  /* 0x0000000000017941 */ /* 0x000fea0003800000 */
.L_x_171:
        /* <DEDUP_REMOVED lines=9> */
.L_x_174:
[----:B------:R-:W-:Y:S05]  /*b6b0*/  BSYNC B1 ;  /* 0x0000000000017941 */ /* 0x000fea0003800000 */
.L_x_173:
        /* <DEDUP_REMOVED lines=12> */
.L_x_176:
[----:B------:R-:W-:Y:S05]  /*b780*/  BSYNC B1 ;  /* 0x0000000000017941 */ /* 0x000fea0003800000 */
.L_x_175:
        /* <DEDUP_REMOVED lines=10> */
.L_x_178:
[----:B------:R-:W-:Y:S05]  /*b830*/  BSYNC B1 ;  /* 0x0000000000017941 */ /* 0x000fea0003800000 */
.L_x_177:
        /* <DEDUP_REMOVED lines=11> */
.L_x_180:
[----:B------:R-:W-:Y:S05]  /*b8f0*/  BSYNC B1 ;  /* 0x0000000000017941 */ /* 0x000fea0003800000 */
.L_x_179:
        /* <DEDUP_REMOVED lines=14> */
.L_x_182:
[----:B------:R-:W-:Y:S05]  /*b9e0*/  BSYNC B1 ;  /* 0x0000000000017941 */ /* 0x000fea0003800000 */
.L_x_181:
        /* <DEDUP_REMOVED lines=8> */
.L_x_184:
[----:B------:R-:W-:Y:S05]  /*ba70*/  BSYNC B1 ;  /* 0x0000000000017941 */ /* 0x000fea0003800000 */
.L_x_183:
        /* <DEDUP_REMOVED lines=10> */
.L_x_186:
[----:B------:R-:W-:Y:S05]  /*bb20*/  BSYNC B1 ;  /* 0x0000000000017941 */ /* 0x000fea0003800000 */
.L_x_185:
        /* <DEDUP_REMOVED lines=12> */
.L_x_188:
[----:B------:R-:W-:Y:S05]  /*bbf0*/  BSYNC B1 ;  /* 0x0000000000017941 */ /* 0x000fea0003800000 */
.L_x_187:
        /* <DEDUP_REMOVED lines=9> */
.L_x_190:
[----:B------:R-:W-:Y:S05]  /*bc90*/  BSYNC B1 ;  /* 0x0000000000017941 */ /* 0x000fea0003800000 */
.L_x_189:
        /* <DEDUP_REMOVED lines=12> */
.L_x_192:
[----:B------:R-:W-:Y:S05]  /*bd60*/  BSYNC B1 ;  /* 0x0000000000017941 */ /* 0x000fea0003800000 */
.L_x_191:
        /* <DEDUP_REMOVED lines=10> */
.L_x_194:
[----:B------:R-:W-:Y:S05]  /*be10*/  BSYNC B1 ;  /* 0x0000000000017941 */ /* 0x000fea0003800000 */
.L_x_193:
        /* <DEDUP_REMOVED lines=11> */
.L_x_196:
[----:B------:R-:W-:Y:S05]  /*bed0*/  BSYNC B1 ;  /* 0x0000000000017941 */ /* 0x000fea0003800000 */
.L_x_195:
        /* <DEDUP_REMOVED lines=14> */
.L_x_198:
[----:B------:R-:W-:Y:S05]  /*bfc0*/  BSYNC B1 ;  /* 0x0000000000017941 */ /* 0x000fea0003800000 */
.L_x_197:
        /* <DEDUP_REMOVED lines=8> */
.L_x_200:
[----:B------:R-:W-:Y:S05]  /*c050*/  BSYNC B1 ;  /* 0x0000000000017941 */ /* 0x000fea0003800000 */
.L_x_199:
        /* <DEDUP_REMOVED lines=10> */
.L_x_202:
[----:B------:R-:W-:Y:S05]  /*c100*/  BSYNC B1 ;  /* 0x0000000000017941 */ /* 0x000fea0003800000 */
.L_x_201:
        /* <DEDUP_REMOVED lines=12> */
.L_x_204:
[----:B------:R-:W-:Y:S05]  /*c1d0*/  BSYNC B1 ;  /* 0x0000000000017941 */ /* 0x000fea0003800000 */
.L_x_203:
        /* <DEDUP_REMOVED lines=9> */
.L_x_206:
[----:B------:R-:W-:Y:S05]  /*c270*/  BSYNC B1 ;  /* 0x0000000000017941 */ /* 0x000fea0003800000 */
.L_x_205:
        /* <DEDUP_REMOVED lines=12> */
.L_x_208:
[----:B------:R-:W-:Y:S05]  /*c340*/  BSYNC B1 ;  /* 0x0000000000017941 */ /* 0x000fea0003800000 */
.L_x_207:
        /* <DEDUP_REMOVED lines=10> */
.L_x_210:
[----:B------:R-:W-:Y:S05]  /*c3f0*/  BSYNC B1 ;  /* 0x0000000000017941 */ /* 0x000fea0003800000 */
.L_x_209:
        /* <DEDUP_REMOVED lines=11> */
.L_x_212:
[----:B------:R-:W-:Y:S05]  /*c4b0*/  BSYNC B1 ;  /* 0x0000000000017941 */ /* 0x000fea0003800000 */
.L_x_211:
        /* <DEDUP_REMOVED lines=14> */
.L_x_214:
[----:B------:R-:W-:Y:S05]  /*c5a0*/  BSYNC B1 ;  /* 0x0000000000017941 */ /* 0x000fea0003800000 */
.L_x_213:
        /* <DEDUP_REMOVED lines=8> */
.L_x_216:
[----:B------:R-:W-:Y:S05]  /*c630*/  BSYNC B1 ;  /* 0x0000000000017941 */ /* 0x000fea0003800000 */
.L_x_215:
        /* <DEDUP_REMOVED lines=10> */
.L_x_218:
[----:B------:R-:W-:Y:S05]  /*c6e0*/  BSYNC B1 ;  /* 0x0000000000017941 */ /* 0x000fea0003800000 */
.L_x_217:
[----:B-1----:R-:W2:Y:S01]  /*c6f0*/  LDL.LU R6, [R1+0x8f4] ;  /* 0x0008f40001067983 */ /* 0x002ea20000300800 */
[----:B------:R-:W-:Y:S01]  /*c700*/  @!P6 IMAD.MOV.U32 R7, RZ, RZ, R11 ;  /* 0x000000ffff07e224 */ /* 0x000fe200078e000b */
[----:B------:R-:W-:Y:S01]  /*c710*/  IADD3 R21, P3, R20, 0x80, RZ ;  /* 0x0000008014157810 */ /* 0x000fe20007f7e0ff */
[----:B------:R-:W-:Y:S01]  /*c720*/  BSSY B1, `(.L_x_219) ;  /* 0x0000015000017945 */ /* 0x000fe20003800000 */
[----:B------:R-:W-:Y:S02]  /*c730*/  @!P2 IADD3 R216, P5, R10, UR46, RZ ;  /* 0x0000002e0ad8ac10 */ /* 0x000fe4000ffbe0ff */
[----:B------:R-:W-:Y:S01]  /*c740*/  LOP3.LUT R18, R18, 0xfffffff7, RZ, 0xc0, !PT ;  /* 0xfffffff712127812 */ /* 0x000fe200078ec0ff */
[----:B------:R-:W-:Y:S02]  /*c750*/  IMAD.X R221, RZ, RZ, UR7, P3 ;  /* 0x00000007ffdd7e24 */ /* 0x000fe400098e06ff */
[----:B------:R-:W-:-:S04]  /*c760*/  IMAD.WIDE.U32 R218, R21, R8, R12 ;  /* 0x0000000815da7225 */ /* 0x000fc800078e000c */
[----:B------:R-:W-:-:S04]  /*c770*/  IMAD R226, R221, R8, RZ ;  /* 0x00000008dde27224 */ /* 0x000fc800078e02ff */
[----:B------:R-:W-:Y:S02]  /*c780*/  IMAD R226, R21, R9, R226 ;  /* 0x0000000915e27224 */ /* 0x000fe400078e02e2 */
[----:B--2---:R-:W-:Y:S02]  /*c790*/  @!P6 IMAD R217, R6, R16, R3 ;  /* 0x0000001006d9e224 */ /* 0x004fe400078e0203 */
[----:B------:R-:W-:-:S05]  /*c7a0*/  @!P6 IMAD.MOV.U32 R6, RZ, RZ, R10 ;  /* 0x000000ffff06e224 */ /* 0x000fca00078e000a */
[----:B------:R1:W-:Y:S01]  /*c7b0*/  @!P6 STG.E.U8 desc[UR36][R6.64+0xb9], R217 ;  /* 0x0000b9d90600e986 */ /* 0x0003e2000c101124 */
[----:B------:R-:W-:-:S04]  /*c7c0*/  ISETP.GE.AND P6, PT, R19, 0x81, PT ;  /* 0x000000811300780c */ /* 0x000fc80003fc6270 */
[----:B------:R-:W-:Y:S02]  /*c7d0*/  ISETP.LT.OR P3, PT, R0, 0x1, !P6 ;  /* 0x000000010000780c */ /* 0x000fe40007761670 */
[----:B-1----:R-:W-:Y:S02]  /*c7e0*/  @!P2 IADD3.X R217, R11, UR45, RZ, P5, !PT ;  /* 0x0000002d0bd9ac10 */ /* 0x002fe4000affe4ff */
[----:B------:R-:W-:-:S05]  /*c7f0*/  @!P4 IADD3 R6, P5, R10, UR46, RZ ;  /* 0x0000002e0a06cc10 */ /* 0x000fca000ffbe0ff */
[----:B------:R-:W-:Y:S02]  /*c800*/  @P6 LOP3.LUT R18, R18, 0x8, RZ, 0xfc, !PT ;  /* 0x0000000812126812 */ /* 0x000fe400078efcff */
[----:B------:R-:W-:Y:S02]  /*c810*/  @!P4 IADD3.X R7, R11, UR45, RZ, P5, !PT ;  /* 0x0000002d0b07cc10 */ /* 0x000fe4000affe4ff */
[----:B------:R-:W-:Y:S01]  /*c820*/  IADD3 R220, P5, R218, R14, RZ ;  /* 0x0000000edadc7210 */ /* 0x000fe20007fbe0ff */
[----:B------:R-:W-:-:S12]  /*c830*/  @P2 BRA `(.L_x_220) ;  /* 0x00000000000c2947 */ /* 0x000fd80003800000 */
[----:B------:R-:W2:Y:S02]  /*c840*/  LDG.E.U8 R2, desc[UR36][R222.64+0xb8] ;  /* 0x0000b824de027981 */ /* 0x000ea4000c1e1100 */
[----:B--2---:R-:W-:-:S05]  /*c850*/  PRMT R3, R2, 0x8880, RZ ;  /* 0x0000888002037816 */ /* 0x004fca00000000ff */
[----:B------:R-:W-:-:S07]  /*c860*/  IMAD R3, R3, R17, RZ ;  /* 0x0000001103037224 */ /* 0x000fce00078e02ff */
.L_x_220:
[----:B------:R-:W-:Y:S05]  /*c870*/  BSYNC B1 ;  /* 0x0000000000017941 */ /* 0x000fea0003800000 */
.L_x_219:
[----:B------:R-:W2:Y:S01]  /*c880*/  LDL.LU R227, [R1+0x8f8] ;  /* 0x0008f80001e37983 */ /* 0x000ea20000300800 */
[----:B------:R-:W-:Y:S01]  /*c890*/  BSSY B1, `(.L_x_221) ;  /* 0x0000008000017945 */ /* 0x000fe20003800000 */
[----:B------:R-:W-:Y:S01]  /*c8a0*/  IADD3.X R221, R15, R219, R226, P5, !PT ;  /* 0x000000db0fdd7210 */ /* 0x000fe20002ffe4e2 */
[----:B--2---:R-:W-:-:S05]  /*c8b0*/  @!P2 IMAD R218, R227, R16, R3 ;  /* 0x00000010e3daa224 */ /* 0x004fca00078e0203 */
[----:B------:R1:W-:Y:S01]  /*c8c0*/  @!P2 STG.E.U8 desc[UR36][R216.64+0xb8], R218 ;  /* 0x0000b8dad800a986 */ /* 0x0003e2000c101124 */
[----:B------:R-:W-:Y:S05]  /*c8d0*/  @P4 BRA `(.L_x_222) ;  /* 0x00000000000c4947 */ /* 0x000fea0003800000 */
[----:B------:R-:W2:Y:S02]  /*c8e0*/  LDG.E.U8 R2, desc[UR36][R222.64+0xb9] ;  /* 0x0000b924de027981 */ /* 0x000ea4000c1e1100 */
[----:B--2---:R-:W-:-:S05]  /*c8f0*/  PRMT R3, R2, 0x8880, RZ ;  /* 0x0000888002037816 */ /* 0x004fca00000000ff */
[----:B------:R-:W-:-:S07]  /*c900*/  IMAD R3, R3, R17, RZ ;  /* 0x0000001103037224 */ /* 0x000fce00078e02ff */
.L_x_222:
[----:B------:R-:W-:Y:S05]  /*c910*/  BSYNC B1 ;  /* 0x0000000000017941 */ /* 0x000fea0003800000 */
.L_x_221:
[----:B-1----:R-:W2:Y:S04]  /*c920*/  LDL.LU R216, [R1+0x8fc] ;  /* 0x0008fc0001d87983 */ /* 0x002ea80000300800 */
[----:B------:R-:W3:Y:S01]  /*c930*/  LDL.LU R217, [R1+0x600] ;  /* 0x0006000001d97983 */ /* 0x000ee20000300800 */
[----:B--2---:R-:W-:-:S05]  /*c940*/  @!P4 IMAD R216, R216, R16, R3 ;  /* 0x00000010d8d8c224 */ /* 0x004fca00078e0203 */
[----:B------:R1:W-:Y:S04]  /*c950*/  @!P4 STG.E.U8 desc[UR36][R6.64+0xb9], R216 ;  /* 0x0000b9d80600c986 */ /* 0x0003e8000c101124 */
[----:B------:R-:W2:Y:S01]  /*c960*/  @!P3 LDG.E.U8 R2, desc[UR36][R220.64] ;  /* 0x00000024dc02b981 */ /* 0x000ea2000c1e1100 */
[----:B------:R-:W-:Y:S01]  /*c970*/  USHF.L.U64.HI UR4, UR10, 0x7, UR11 ;  /* 0x000000070a047899 */ /* 0x000fe2000801020b */
[----:B------:R-:W-:Y:S01]  /*c980*/  IMAD.WIDE.U32 R218, R21, R8, R4 ;  /* 0x0000000815da7225 */ /* 0x000fe200078e0004 */
[----:B------:R-:W-:Y:S01]  /*c990*/  ISETP.GE.AND P5, PT, R19, 0x89, PT ;  /* 0x000000891300780c */ /* 0x000fe20003fa6270 */
[----:B------:R-:W-:Y:S01]  /*c9a0*/  BSSY B1, `(.L_x_223) ;  /* 0x0000015000017945 */ /* 0x000fe20003800000 */
[----:B------:R-:W-:Y:S01]  /*c9b0*/  LOP3.LUT R18, R18, 0xfffffffb, RZ, 0xc0, !PT ;  /* 0xfffffffb12127812 */ /* 0x000fe200078ec0ff */
[----:B------:R-:W-:-:S02]  /*c9c0*/  IMAD.IADD R226, R226, 0x1, R219 ;  /* 0x00000001e2e27824 */ /* 0x000fc400078e02db */
[----:B-1----:R-:W-:-:S08]  /*c9d0*/  IMAD.U32 R216, RZ, RZ, UR10 ;  /* 0x0000000affd87e24 */ /* 0x002fd0000f8e00ff */
[----:B------:R-:W-:Y:S02]  /*c9e0*/  @P5 LOP3.LUT R18, R18, 0x4, RZ, 0xfc, !PT ;  /* 0x0000000412125812 */ /* 0x000fe400078efcff */
[----:B--2---:R-:W-:-:S05]  /*c9f0*/  @!P3 PRMT R6, R2, 0x8880, RZ ;  /* 0x000088800206b816 */ /* 0x004fca00000000ff */
[----:B------:R-:W-:Y:S01]  /*ca00*/  @!P3 IMAD.MOV.U32 R7, RZ, RZ, R6 ;  /* 0x000000ffff07b224 */ /* 0x000fe200078e0006 */
[----:B------:R-:W-:-:S03]  /*ca10*/  LEA R6, P2, R216, R10, 0x7 ;  /* 0x0000000ad8067211 */ /* 0x000fc600078438ff */
[----:B------:R-:W-:Y:S01]  /*ca20*/  @!P3 IMAD R3, R7, R17, RZ ;  /* 0x000000110703b224 */ /* 0x000fe200078e02ff */
[----:B------:R-:W-:Y:S02]  /*ca30*/  IADD3.X R7, R11, UR4, RZ, P2, !PT ;  /* 0x000000040b077c10 */ /* 0x000fe400097fe4ff */
[----:B------:R-:W-:Y:S01]  /*ca40*/  IADD3 R218, P2, P4, R22, R14, R218 ;  /* 0x0000000e16da7210 */ /* 0x000fe20007c5e0da */
[----:B---3--:R-:W-:-:S03]  /*ca50*/  @!P3 IMAD R21, R217, R16, R3 ;  /* 0x00000010d915b224 */ /* 0x008fc600078e0203 */
[----:B------:R-:W-:Y:S02]  /*ca60*/  IADD3.X R219, R13, R15, R226, P2, P4 ;  /* 0x0000000f0ddb7210 */ /* 0x000fe400017e84e2 */
[----:B------:R1:W-:Y:S01]  /*ca70*/  @!P3 STG.E.U8 desc[UR36][R6.64], R21 ;  /* 0x000000150600b986 */ /* 0x0003e2000c101124 */
[C---:B------:R-:W-:Y:S02]  /*ca80*/  ISETP.LT.OR P3, PT, R0.reuse, 0x2, !P6 ;  /* 0x000000020000780c */ /* 0x040fe40007761670 */
[C---:B------:R-:W-:Y:S02]  /*ca90*/  ISETP.LT.OR P4, PT, R0.reuse, 0x1, !P5 ;  /* 0x000000010000780c */ /* 0x040fe40006f81670 */
[----:B------:R-:W-:-:S09]  /*caa0*/  ISETP.LT.OR P2, PT, R0, 0x2, !P5 ;  /* 0x000000020000780c */ /* 0x000fd20006f41670 */
[----:B-1----:R-:W-:Y:S05]  /*cab0*/  @P3 BRA `(.L_x_224) ;  /* 0x00000000000c3947 */ /* 0x002fea0003800000 */
[----:B------:R-:W2:Y:S02]  /*cac0*/  LDG.E.U8 R2, desc[UR36][R220.64+0x1] ;  /* 0x00000124dc027981 */ /* 0x000ea4000c1e1100 */
[----:B--2---:R-:W-:-:S05]  /*cad0*/  PRMT R3, R2, 0x8880, RZ ;  /* 0x0000888002037816 */ /* 0x004fca00000000ff */
[----:B------:R-:W-:-:S07]  /*cae0*/  IMAD R3, R3, R17, RZ ;  /* 0x0000001103037224 */ /* 0x000fce00078e02ff */
.L_x_224:
[----:B------:R-:W-:Y:S05]  /*caf0*/  BSYNC B1 ;  /* 0x0000000000017941 */ /* 0x000fea0003800000 */
.L_x_223:
[----:B------:R-:W2:Y:S01]  /*cb00*/  LDL.LU R21, [R1+0x604] ;  /* 0x0006040001157983 */ /* 0x000ea20000300800 */
[----:B------:R-:W-:Y:S01]  /*cb10*/  BSSY B1, `(.L_x_225) ;  /* 0x000000a000017945 */ /* 0x000fe20003800000 */
[----:B--2---:R-:W-:-:S05]  /*cb20*/  @!P3 IMAD R21, R21, R16, R3 ;  /* 0x000000101515b224 */ /* 0x004fca00078e0203 */
[----:B------:R1:W-:Y:S01]  /*cb30*/  @!P3 STG.E.U8 desc[UR36][R6.64+0x1], R21 ;  /* 0x000001150600b986 */ /* 0x0003e2000c101124 */
[----:B------:R-:W-:-:S04]  /*cb40*/  @!P4 IADD3 R226, P3, R6, UR46, RZ ;  /* 0x0000002e06e2cc10 */ /* 0x000fc8000ff7e0ff */
[----:B------:R-:W-:Y:S02]  /*cb50*/  @!P4 IADD3.X R227, R7, UR45, RZ, P3, !PT ;  /* 0x0000002d07e3cc10 */ /* 0x000fe40009ffe4ff */
[----:B------:R-:W-:Y:S01]  /*cb60*/  @!P2 IADD3 R216, P3, R6, UR46, RZ ;  /* 0x0000002e06d8ac10 */ /* 0x000fe2000ff7e0ff */
[----:B------:R-:W-:-:S12]  /*cb70*/  @P4 BRA `(.L_x_226) ;  /* 0x00000000000c4947 */ /* 0x000fd80003800000 */
[----:B------:R-:W2:Y:S02]  /*cb80*/  LDG.E.U8 R2, desc[UR36][R218.64] ;  /* 0x00000024da027981 */ /* 0x000ea4000c1e1100 */
[----:B--2---:R-:W-:-:S05]  /*cb90*/  PRMT R3, R2, 0x8880, RZ ;  /* 0x0000888002037816 */ /* 0x004fca00000000ff */
[----:B------:R-:W-:-:S07]  /*cba0*/  IMAD R3, R3, R17, RZ ;  /* 0x0000001103037224 */ /* 0x000fce00078e02ff */
.L_x_226:
[----:B------:R-:W-:Y:S05]  /*cbb0*/  BSYNC B1 ;  /* 0x0000000000017941 */ /* 0x000fea0003800000 */
.L_x_225:
[----:B-1----:R-:W2:Y:S01]  /*cbc0*/  LDL.LU R21, [R1+0x608] ;  /* 0x0006080001157983 */ /* 0x002ea20000300800 */
[----:B------:R-:W-:Y:S01]  /*cbd0*/  BSSY B1, `(.L_x_227) ;  /* 0x0000008000017945 */ /* 0x000fe20003800000 */
[----:B------:R-:W-:Y:S01]  /*cbe0*/  @!P2 IADD3.X R217, R7, UR45, RZ, P3, !PT ;  /* 0x0000002d07d9ac10 */ /* 0x000fe20009ffe4ff */
[----:B--2---:R-:W-:-:S05]  /*cbf0*/  @!P4 IMAD R21, R21, R16, R3 ;  /* 0x000000101515c224 */ /* 0x004fca00078e0203 */
[----:B------:R1:W-:Y:S01]  /*cc00*/  @!P4 STG.E.U8 desc[UR36][R226.64], R21 ;  /* 0x00000015e200c986 */ /* 0x0003e2000c101124 */
[----:B------:R-:W-:Y:S05]  /*cc10*/  @P2 BRA `(.L_x_228) ;  /* 0x00000000000c2947 */ /* 0x000fea0003800000 */
[----:B------:R-:W2:Y:S02]  /*cc20*/  LDG.E.U8 R2, desc[UR36][R218.64+0x1] ;  /* 0x00000124da027981 */ /* 0x000ea4000c1e1100 */
[----:B--2---:R-:W-:-:S05]  /*cc30*/  PRMT R3, R2, 0x8880, RZ ;  /* 0x0000888002037816 */ /* 0x004fca00000000ff */
[----:B------:R-:W-:-:S07]  /*cc40*/  IMAD R3, R3, R17, RZ ;  /* 0x0000001103037224 */ /* 0x000fce00078e02ff */
.L_x_228:
[----:B------:R-:W-:Y:S05]  /*cc50*/  BSYNC B1 ;  /* 0x0000000000017941 */ /* 0x000fea0003800000 */
.L_x_227:
[----:B-1----:R-:W2:Y:S01]  /*cc60*/  LDL.LU R21, [R1+0x60c] ;  /* 0x00060c0001157983 */ /* 0x002ea20000300800 */
[C---:B------:R-:W-:Y:S01]  /*cc70*/  ISETP.LT.OR P4, PT, R0.reuse, 0x9, !P6 ;  /* 0x000000090000780c */ /* 0x040fe20007781670 */
[----:B------:R-:W-:Y:S01]  /*cc80*/  BSSY B1, `(.L_x_229) ;  /* 0x0000009000017945 */ /* 0x000fe20003800000 */
[----:B------:R-:W-:Y:S01]  /*cc90*/  ISETP.LT.OR P3, PT, R0, 0xa, !P6 ;  /* 0x0000000a0000780c */ /* 0x000fe20007761670 */
[----:B--2---:R-:W-:-:S05]  /*cca0*/  @!P2 IMAD R21, R21, R16, R3 ;  /* 0x000000101515a224 */ /* 0x004fca00078e0203 */
[----:B------:R1:W-:Y:S01]  /*ccb0*/  @!P2 STG.E.U8 desc[UR36][R216.64+0x1], R21 ;  /* 0x00000115d800a986 */ /* 0x0003e2000c101124 */
[----:B------:R-:W-:-:S04]  /*ccc0*/  ISETP.LT.OR P2, PT, R0, 0x9, !P5 ;  /* 0x000000090000780c */ /* 0x000fc80006f41670 */
[----:B------:R-:W-:Y:S09]  /*ccd0*/  @P4 BRA `(.L_x_230) ;  /* 0x00000000000c4947 */ /* 0x000ff20003800000 */
[----:B------:R-:W2:Y:S02]  /*cce0*/  LDG.E.U8 R2, desc[UR36][R220.64+0x8] ;  /* 0x00000824dc027981 */ /* 0x000ea4000c1e1100 */
[----:B--2---:R-:W-:-:S05]  /*ccf0*/  PRMT R3, R2, 0x8880, RZ ;  /* 0x0000888002037816 */ /* 0x004fca00000000ff */
[----:B------:R-:W-:-:S07]  /*cd00*/  IMAD R3, R3, R17, RZ ;  /* 0x0000001103037224 */ /* 0x000fce00078e02ff */
.L_x_230:
[----:B------:R-:W-:Y:S05]  /*cd10*/  BSYNC B1 ;  /* 0x0000000000017941 */ /* 0x000fea0003800000 */
.L_x_229:
[----:B-1----:R-:W2:Y:S01]  /*cd20*/  LDL.LU R21, [R1+0x610] ;  /* 0x0006100001157983 */ /* 0x002ea20000300800 */
[----:B------:R-:W-:Y:S01]  /*cd30*/  BSSY B1, `(.L_x_231) ;  /* 0x0000007000017945 */ /* 0x000fe20003800000 */
[----:B--2---:R-:W-:-:S05]  /*cd40*/  @!P4 IMAD R21, R21, R16, R3 ;  /* 0x000000101515c224 */ /* 0x004fca00078e0203 */
[----:B------:R1:W-:Y:S01]  /*cd50*/  @!P4 STG.E.U8 desc[UR36][R6.64+0x8], R21 ;  /* 0x000008150600c986 */ /* 0x0003e2000c101124 */
[----:B------:R-:W-:Y:S05]  /*cd60*/  @P3 BRA `(.L_x_232) ;  /* 0x00000000000c3947 */ /* 0x000fea0003800000 */
[----:B------:R-:W2:Y:S02]  /*cd70*/  LDG.E.U8 R2, desc[UR36][R220.64+0x9] ;  /* 0x00000924dc027981 */ /* 0x000ea4000c1e1100 */
[----:B--2---:R-:W-:-:S05]  /*cd80*/  PRMT R3, R2, 0x8880, RZ ;  /* 0x0000888002037816 */ /* 0x004fca00000000ff */
[----:B------:R-:W-:-:S07]  /*cd90*/  IMAD R3, R3, R17, RZ ;  /* 0x0000001103037224 */ /* 0x000fce00078e02ff */
.L_x_232:
[----:B------:R-:W-:Y:S05]  /*cda0*/  BSYNC B1 ;  /* 0x0000000000017941 */ /* 0x000fea0003800000 */
.L_x_231:
[----:B-1----:R-:W2:Y:S01]  /*cdb0*/  LDL.LU R21, [R1+0x614] ;  /* 0x0006140001157983 */ /* 0x002ea20000300800 */
[----:B------:R-:W-:Y:S01]  /*cdc0*/  BSSY B1, `(.L_x_233) ;  /* 0x000000a000017945 */ /* 0x000fe20003800000 */
[----:B------:R-:W-:Y:S01]  /*cdd0*/  ISETP.LT.OR P4, PT, R0, 0xa, !P5 ;  /* 0x0000000a0000780c */ /* 0x000fe20006f81670 */
[----:B--2---:R-:W-:-:S05]  /*cde0*/  @!P3 IMAD R21, R21, R16, R3 ;  /* 0x000000101515b224 */ /* 0x004fca00078e0203 */
[----:B------:R1:W-:Y:S01]  /*cdf0*/  @!P3 STG.E.U8 desc[UR36][R6.64+0x9], R21 ;  /* 0x000009150600b986 */ /* 0x0003e2000c101124 */
[----:B------:R-:W-:-:S04]  /*ce00*/  @!P2 IADD3 R216, P3, R6, UR46, RZ ;  /* 0x0000002e06d8ac10 */ /* 0x000fc8000ff7e0ff */
[----:B------:R-:W-:Y:S01]  /*ce10*/  @!P2 IADD3.X R217, R7, UR45, RZ, P3, !PT ;  /* 0x0000002d07d9ac10 */ /* 0x000fe20009ffe4ff */
[----:B------:R-:W-:Y:S08]  /*ce20*/  @P2 BRA `(.L_x_234) ;  /* 0x00000000000c2947 */ /* 0x000ff00003800000 */
[----:B------:R-:W2:Y:S02]  /*ce30*/  LDG.E.U8 R2, desc[UR36][R218.64+0x8] ;  /* 0x00000824da027981 */ /* 0x000ea4000c1e1100 */
[----:B--2---:R-:W-:-:S05]  /*ce40*/  PRMT R3, R2, 0x8880, RZ ;  /* 0x0000888002037816 */ /* 0x004fca00000000ff */
[----:B------:R-:W-:-:S07]  /*ce50*/  IMAD R3, R3, R17, RZ ;  /* 0x0000001103037224 */ /* 0x000fce00078e02ff */
.L_x_234:
[----:B------:R-:W-:Y:S05]  /*ce60*/  BSYNC B1 ;  /* 0x0000000000017941 */ /* 0x000fea0003800000 */
.L_x_233:
[----:B-1----:R-:W2:Y:S01]  /*ce70*/  LDL.LU R21, [R1+0x618] ;  /* 0x0006180001157983 */ /* 0x002ea20000300800 */
[----:B------:R-:W-:Y:S01]  /*ce80*/  BSSY B1, `(.L_x_235) ;  /* 0x000000a000017945 */ /* 0x000fe20003800000 */
[----:B------:R-:W-:Y:S01]  /*ce90*/  ISETP.LT.OR P3, PT, R0, 0x11, !P6 ;  /* 0x000000110000780c */ /* 0x000fe20007761670 */
[----:B--2---:R-:W-:-:S05]  /*cea0*/  @!P2 IMAD R21, R21, R16, R3 ;  /* 0x000000101515a224 */ /* 0x004fca00078e0203 */
[----:B------:R1:W-:Y:S02]  /*ceb0*/  @!P2 STG.E.U8 desc[UR36][R216.64+0x8], R21 ;  /* 0x00000815d800a986 */ /* 0x0003e4000c101124 */
[----:B-1----:R-:W-:-:S04]  /*cec0*/  @!P4 IADD3 R216, P2, R6, UR46, RZ ;  /* 0x0000002e06d8cc10 */ /* 0x002fc8000ff5e0ff */
[----:B------:R-:W-:Y:S01]  /*ced0*/  @!P4 IADD3.X R217, R7, UR45, RZ, P2, !PT ;  /* 0x0000002d07d9cc10 */ /* 0x000fe200097fe4ff */
[----:B------:R-:W-:Y:S08]  /*cee0*/  @P4 BRA `(.L_x_236) ;  /* 0x00000000000c4947 */ /* 0x000ff00003800000 */
[----:B------:R-:W2:Y:S02]  /*cef0*/  LDG.E.U8 R2, desc[UR36][R218.64+0x9] ;  /* 0x00000924da027981 */ /* 0x000ea4000c1e1100 */
[----:B--2---:R-:W-:-:S05]  /*cf00*/  PRMT R3, R2, 0x8880, RZ ;  /* 0x0000888002037816 */ /* 0x004fca00000000ff */
[----:B------:R-:W-:-:S07]  /*cf10*/  IMAD R3, R3, R17, RZ ;  /* 0x0000001103037224 */ /* 0x000fce00078e02ff */
.L_x_236:
[----:B------:R-:W-:Y:S05]  /*cf20*/  BSYNC B1 ;  /* 0x0000000000017941 */ /* 0x000fea0003800000 */
.L_x_235:
        /* <DEDUP_REMOVED lines=8> */
.L_x_238:
[----:B------:R-:W-:Y:S05]  /*cfb0*/  BSYNC B1 ;  /* 0x0000000000017941 */ /* 0x000fea0003800000 */
.L_x_237:
        /* <DEDUP_REMOVED lines=11> */
.L_x_240:
[----:B------:R-:W-:Y:S05]  /*d070*/  BSYNC B1 ;  /* 0x0000000000017941 */ /* 0x000fea0003800000 */
.L_x_239:
[----:B-1----:R-:W2:Y:S01]  /*d080*/  LDL.LU R21, [R1+0x624] ;  /* 0x0006240001157983 */ /* 0x002ea20000300800 */
        /* <DEDUP_REMOVED lines=10> */
.L_x_242:
[----:B------:R-:W-:Y:S05]  /*d130*/  BSYNC B1 ;  /* 0x0000000000017941 */ /* 0x000fea0003800000 */
.L_x_241:
        /* <DEDUP_REMOVED lines=9> */
.L_x_244:
[----:B------:R-:W-:Y:S05]  /*d1d0*/  BSYNC B1 ;  /* 0x0000000000017941 */ /* 0x000fea0003800000 */
.L_x_243:
        /* <DEDUP_REMOVED lines=11> */
.L_x_246:
[----:B------:R-:W-:Y:S05]  /*d290*/  BSYNC B1 ;  /* 0x0000000000017941 */ /* 0x000fea0003800000 */
.L_x_245:
        /* <DEDUP_REMOVED lines=8> */
.L_x_248:
[----:B------:R-:W-:Y:S05]  /*d320*/  BSYNC B1 ;  /* 0x0000000000017941 */ /* 0x000fea0003800000 */
.L_x_247:
        /* <DEDUP_REMOVED lines=11> */
.L_x_250:
[----:B------:R-:W-:Y:S05]  /*d3e0*/  BSYNC B1 ;  /* 0x0000000000017941 */ /* 0x000fea0003800000 */
.L_x_249:
        /* <DEDUP_REMOVED lines=11> */
.L_x_252:
[----:B------:R-:W-:Y:S05]  /*d4a0*/  BSYNC B1 ;  /* 0x0000000000017941 */ /* 0x000fea0003800000 */
.L_x_251:
        /* <DEDUP_REMOVED lines=8> */
.L_x_254:
[----:B------:R-:W-:Y:S05]  /*d530*/  BSYNC B1 ;  /* 0x0000000000017941 */ /* 0x000fea0003800000 */
.L_x_253:
        /* <DEDUP_REMOVED lines=11> */
.L_x_256:
[----:B------:R-:W-:Y:S05]  /*d5f0*/  BSYNC B1 ;  /* 0x0000000000017941 */ /* 0x000fea0003800000 */
.L_x_255:
        /* <DEDUP_REMOVED lines=11> */
.L_x_258:
[----:B------:R-:W-:Y:S05]  /*d6b0*/  BSYNC B1 ;  /* 0x0000000000017941 */ /* 0x000fea0003800000 */
.L_x_257:
        /* <DEDUP_REMOVED lines=9> */
.L_x_260:
[----:B------:R-:W-:Y:S05]  /*d750*/  BSYNC B1 ;  /* 0x0000000000017941 */ /* 0x000fea0003800000 */
.L_x_259:
        /* <DEDUP_REMOVED lines=11> */
.L_x_262:
[----:B------:R-:W-:Y:S05]  /*d810*/  BSYNC B1 ;  /* 0x0000000000017941 */ /* 0x000fea0003800000 */
.L_x_261:
        /* <DEDUP_REMOVED lines=8> */
.L_x_264:
[----:B------:R-:W-:Y:S05]  /*d8a0*/  BSYNC B1 ;  /* 0x0000000000017941 */ /* 0x000fea0003800000 */
.L_x_263:
        /* <DEDUP_REMOVED lines=11> */
.L_x_266:
[----:B------:R-:W-:Y:S05]  /*d960*/  BSYNC B1 ;  /* 0x0000000000017941 */ /* 0x000fea0003800000 */
.L_x_265:
        /* <DEDUP_REMOVED lines=11> */
.L_x_268:
[----:B------:R-:W-:Y:S05]  /*da20*/  BSYNC B1 ;  /* 0x0000000000017941 */ /* 0x000fea0003800000 */
.L_x_267:
        /* <DEDUP_REMOVED lines=8> */
.L_x_270:
[----:B------:R-:W-:Y:S05]  /*dab0*/  BSYNC B1 ;  /* 0x0000000000017941 */ /* 0x000fea0003800000 */
.L_x_269:
        /* <DEDUP_REMOVED lines=11> */
.L_x_272:
[----:B------:R-:W-:Y:S05]  /*db70*/  BSYNC B1 ;  /* 0x0000000000017941 */ /* 0x000fea0003800000 */
.L_x_271:
        /* <DEDUP_REMOVED lines=11> */
.L_x_274:
[----:B------:R-:W-:Y:S05]  /*dc30*/  BSYNC B1 ;  /* 0x0000000000017941 */ /* 0x000fea0003800000 */
.L_x_273:
        /* <DEDUP_REMOVED lines=9> */
.L_x_276:
[----:B------:R-:W-:Y:S05]  /*dcd0*/  BSYNC B1 ;  /* 0x0000000000017941 */ /* 0x000fea0003800000 */
.L_x_275:
        /* <DEDUP_REMOVED lines=11> */
.L_x_278:
[----:B------:R-:W-:Y:S05]  /*dd90*/  BSYNC B1 ;  /* 0x0000000000017941 */ /* 0x000fea0003800000 */
.L_x_277:
        /* <DEDUP_REMOVED lines=8> */
.L_x_280:
[----:B------:R-:W-:Y:S05]  /*de20*/  BSYNC B1 ;  /* 0x0000000000017941 */ /* 0x000fea0003800000 */
.L_x_279:
        /* <DEDUP_REMOVED lines=11> */
.L_x_282:
[----:B------:R-:W-:Y:S05]  /*dee0*/  BSYNC B1 ;  /* 0x0000000000017941 */ /* 0x000fea0003800000 */
.L_x_281:
        /* <DEDUP_REMOVED lines=11> */
.L_x_284:
[----:B------:R-:W-:Y:S05]  /*dfa0*/  BSYNC B1 ;  /* 0x0000000000017941 */ /* 0x000fea0003800000 */
.L_x_283:
        /* <DEDUP_REMOVED lines=8> */
.L_x_286:
[----:B------:R-:W-:Y:S05]  /*e030*/  BSYNC B1 ;  /* 0x0000000000017941 */ /* 0x000fea0003800000 */
.L_x_285:
        /* <DEDUP_REMOVED lines=11> */
.L_x_288:
[----:B------:R-:W-:Y:S05]  /*e0f0*/  BSYNC B1 ;  /* 0x0000000000017941 */ /* 0x000fea0003800000 */
.L_x_287:
        /* <DEDUP_REMOVED lines=11> */
.L_x_290:
[----:B------:R-:W-:Y:S05]  /*e1b0*/  BSYNC B1 ;  /* 0x0000000000017941 */ /* 0x000fea0003800000 */
.L_x_289:
        /* <DEDUP_REMOVED lines=9> */
.L_x_292:
[----:B------:R-:W-:Y:S05]  /*e250*/  BSYNC B1 ;  /* 0x0000000000017941 */ /* 0x000fea0003800000 */
.L_x_291:
        /* <DEDUP_REMOVED lines=11> */
.L_x_294:
[----:B------:R-:W-:Y:S05]  /*e310*/  BSYNC B1 ;  /* 0x0000000000017941 */ /* 0x000fea0003800000 */
.L_x_293:
        /* <DEDUP_REMOVED lines=8> */
.L_x_296:
[----:B------:R-:W-:Y:S05]  /*e3a0*/  BSYNC B1 ;  /* 0x0000000000017941 */ /* 0x000fea0003800000 */
.L_x_295:
        /* <DEDUP_REMOVED lines=11> */
.L_x_298:
[----:B------:R-:W-:Y:S05]  /*e460*/  BSYNC B1 ;  /* 0x0000000000017941 */ /* 0x000fea0003800000 */
.L_x_297:
        /* <DEDUP_REMOVED lines=11> */
.L_x_300:
[----:B------:R-:W-:Y:S05]  /*e520*/  BSYNC B1 ;  /* 0x0000000000017941 */ /* 0x000fea0003800000 */
.L_x_299:
        /* <DEDUP_REMOVED lines=8> */
.L_x_302:
[----:B------:R-:W-:Y:S05]  /*e5b0*/  BSYNC B1 ;  /* 0x0000000000017941 */ /* 0x000fea0003800000 */
.L_x_301:
        /* <DEDUP_REMOVED lines=11> */
.L_x_304:
[----:B------:R-:W-:Y:S05]  /*e670*/  BSYNC B1 ;  /* 0x0000000000017941 */ /* 0x000fea0003800000 */
.L_x_303:
        /* <DEDUP_REMOVED lines=11> */
.L_x_306:
[----:B------:R-:W-:Y:S05]  /*e730*/  BSYNC B1 ;  /* 0x0000000000017941 */ /* 0x000fea0003800000 */
.L_x_305:
        /* <DEDUP_REMOVED lines=9> */
.L_x_308:
[----:B------:R-:W-:Y:S05]  /*e7d0*/  BSYNC B1 ;  /* 0x0000000000017941 */ /* 0x000fea0003800000 */
.L_x_307:
        /* <DEDUP_REMOVED lines=11> */
.L_x_310:
[----:B------:R-:W-:Y:S05]  /*e890*/  BSYNC B1 ;  /* 0x0000000000017941 */ /* 0x000fea0003800000 */
.L_x_309:
        /* <DEDUP_REMOVED lines=8> */
.L_x_312:
[----:B------:R-:W-:Y:S05]  /*e920*/  BSYNC B1 ;  /* 0x0000000000017941 */ /* 0x000fea0003800000 */
.L_x_311:
        /* <DEDUP_REMOVED lines=11> */
.L_x_314:
[----:B------:R-:W-:Y:S05]  /*e9e0*/  BSYNC B1 ;  /* 0x0000000000017941 */ /* 0x000fea0003800000 */
.L_x_313:
        /* <DEDUP_REMOVED lines=11> */
.L_x_316:
[----:B------:R-:W-:Y:S05]  /*eaa0*/  BSYNC B1 ;  /* 0x0000000000017941 */ /* 0x000fea0003800000 */
.L_x_315:
        /* <DEDUP_REMOVED lines=8> */
.L_x_318:
[----:B------:R-:W-:Y:S05]  /*eb30*/  BSYNC B1 ;  /* 0x0000000000017941 */ /* 0x000fea0003800000 */
.L_x_317:
        /* <DEDUP_REMOVED lines=11> */
.L_x_320:
[----:B------:R-:W-:Y:S05]  /*ebf0*/  BSYNC B1 ;  /* 0x0000000000017941 */ /* 0x000fea0003800000 */
.L_x_319:
        /* <DEDUP_REMOVED lines=11> */
.L_x_322:
[----:B------:R-:W-:Y:S05]  /*ecb0*/  BSYNC B1 ;  /* 0x0000000000017941 */ /* 0x000fea0003800000 */
.L_x_321:
        /* <DEDUP_REMOVED lines=9> */
.L_x_324:
[----:B------:R-:W-:Y:S05]  /*ed50*/  BSYNC B1 ;  /* 0x0000000000017941 */ /* 0x000fea0003800000 */
.L_x_323:
        /* <DEDUP_REMOVED lines=11> */
.L_x_326:
[----:B------:R-:W-:Y:S05]  /*ee10*/  BSYNC B1 ;  /* 0x0000000000017941 */ /* 0x000fea0003800000 */
.L_x_325:
        /* <DEDUP_REMOVED lines=8> */
.L_x_328:
[----:B------:R-:W-:Y:S05]  /*eea0*/  BSYNC B1 ;  /* 0x0000000000017941 */ /* 0x000fea0003800000 */
.L_x_327:
        /* <DEDUP_REMOVED lines=11> */
.L_x_330:
[----:B------:R-:W-:Y:S05]  /*ef60*/  BSYNC B1 ;  /* 0x0000000000017941 */ /* 0x000fea0003800000 */
.L_x_329:
        /* <DEDUP_REMOVED lines=11> */
.L_x_332:
[----:B------:R-:W-:Y:S05]  /*f020*/  BSYNC B1 ;  /* 0x0000000000017941 */ /* 0x000fea0003800000 */
.L_x_331:
        /* <DEDUP_REMOVED lines=8> */
.L_x_334:
[----:B------:R-:W-:Y:S05]  /*f0b0*/  BSYNC B1 ;  /* 0x0000000000017941 */ /* 0x000fea0003800000 */
.L_x_333:
        /* <DEDUP_REMOVED lines=11> */
.L_x_336:
[----:B------:R-:W-:Y:S05]  /*f170*/  BSYNC B1 ;  /* 0x0000000000017941 */ /* 0x000fea0003800000 */
.L_x_335:
        /* <DEDUP_REMOVED lines=11> */
.L_x_338:
[----:B------:R-:W-:Y:S05]  /*f230*/  BSYNC B1 ;  /* 0x0000000000017941 */ /* 0x000fea0003800000 */
.L_x_337:
        /* <DEDUP_REMOVED lines=9> */
.L_x_340:
[----:B------:R-:W-:Y:S05]  /*f2d0*/  BSYNC B1 ;  /* 0x0000000000017941 */ /* 0x000fea0003800000 */
.L_x_339:
        /* <DEDUP_REMOVED lines=11> */
.L_x_342:
[----:B------:R-:W-:Y:S05]  /*f390*/  BSYNC B1 ;  /* 0x0000000000017941 */ /* 0x000fea0003800000 */
.L_x_341:
        /* <DEDUP_REMOVED lines=8> */
.L_x_344:
[----:B------:R-:W-:Y:S05]  /*f420*/  BSYNC B1 ;  /* 0x0000000000017941 */ /* 0x000fea0003800000 */
.L_x_343:
        /* <DEDUP_REMOVED lines=11> */
.L_x_346:
[----:B------:R-:W-:Y:S05]  /*f4e0*/  BSYNC B1 ;  /* 0x0000000000017941 */ /* 0x000fea0003800000 */
.L_x_345:
        /* <DEDUP_REMOVED lines=11> */
.L_x_348:
[----:B------:R-:W-:Y:S05]  /*f5a0*/  BSYNC B1 ;  /* 0x0000000000017941 */ /* 0x000fea0003800000 */
.L_x_347:
        /* <DEDUP_REMOVED lines=8> */
.L_x_350:
[----:B------:R-:W-:Y:S05]  /*f630*/  BSYNC B1 ;  /* 0x0000000000017941 */ /* 0x000fea0003800000 */
.L_x_349:
        /* <DEDUP_REMOVED lines=11> */
.L_x_352:
[----:B------:R-:W-:Y:S05]  /*f6f0*/  BSYNC B1 ;  /* 0x0000000000017941 */ /* 0x000fea0003800000 */
.L_x_351:
        /* <DEDUP_REMOVED lines=11> */
.L_x_354:
[----:B------:R-:W-:Y:S05]  /*f7b0*/  BSYNC B1 ;  /* 0x0000000000017941 */ /* 0x000fea0003800000 */
.L_x_353:
        /* <DEDUP_REMOVED lines=9> */
.L_x_356:
[----:B------:R-:W-:Y:S05]  /*f850*/  BSYNC B1 ;  /* 0x0000000000017941 */ /* 0x000fea0003800000 */
.L_x_355:
        /* <DEDUP_REMOVED lines=11> */
.L_x_358:
[----:B------:R-:W-:Y:S05]  /*f910*/  BSYNC B1 ;  /* 0x0000000000017941 */ /* 0x000fea0003800000 */
.L_x_357:
        /* <DEDUP_REMOVED lines=8> */
.L_x_360:
[----:B------:R-:W-:Y:S05]  /*f9a0*/  BSYNC B1 ;  /* 0x0000000000017941 */ /* 0x000fea0003800000 */
.L_x_359:
        /* <DEDUP_REMOVED lines=11> */
.L_x_362:
[----:B------:R-:W-:Y:S05]  /*fa60*/  BSYNC B1 ;  /* 0x0000000000017941 */ /* 0x000fea0003800000 */
.L_x_361:
        /* <DEDUP_REMOVED lines=11> */
.L_x_364:
[----:B------:R-:W-:Y:S05]  /*fb20*/  BSYNC B1 ;  /* 0x0000000000017941 */ /* 0x000fea0003800000 */
.L_x_363:
        /* <DEDUP_REMOVED lines=8> */
.L_x_366:
[----:B------:R-:W-:Y:S05]  /*fbb0*/  BSYNC B1 ;  /* 0x0000000000017941 */ /* 0x000fea0003800000 */
.L_x_365:
        /* <DEDUP_REMOVED lines=11> */
.L_x_368:
[----:B------:R-:W-:Y:S05]  /*fc70*/  BSYNC B1 ;  /* 0x0000000000017941 */ /* 0x000fea0003800000 */
.L_x_367:
        /* <DEDUP_REMOVED lines=11> */
.L_x_370:
[----:B------:R-:W-:Y:S05]  /*fd30*/  BSYNC B1 ;  /* 0x0000000000017941 */ /* 0x000fea0003800000 */
.L_x_369:
        /* <DEDUP_REMOVED lines=9> */
.L_x_372:
[----:B------:R-:W-:Y:S05]  /*fdd0*/  BSYNC B1 ;  /* 0x0000000000017941 */ /* 0x000fea0003800000 */
.L_x_371:
        /* <DEDUP_REMOVED lines=11> */
.L_x_374:
[----:B------:R-:W-:Y:S05]  /*fe90*/  BSYNC B1 ;  /* 0x0000000000017941 */ /* 0x000fea0003800000 */
.L_x_373:
        /* <DEDUP_REMOVED lines=8> */
.L_x_376:
[----:B------:R-:W-:Y:S05]  /*ff20*/  BSYNC B1 ;  /* 0x0000000000017941 */ /* 0x000fea0003800000 */
.L_x_375:
        /* <DEDUP_REMOVED lines=11> */
.L_x_378:
[----:B------:R-:W-:Y:S05]  /*ffe0*/  BSYNC B1 ;  /* 0x0000000000017941 */ /* 0x000fea0003800000 */
.L_x_377:
        /* <DEDUP_REMOVED lines=11> */
.L_x_380:
[----:B------:R-:W-:Y:S05]  /*100a0*/  BSYNC B1 ;  /* 0x0000000000017941 */ /* 0x000fea0003800000 */
.L_x_379:
        /* <DEDUP_REMOVED lines=8> */
.L_x_382:
[----:B------:R-:W-:Y:S05]  /*10130*/  BSYNC B1 ;  /* 0x0000000000017941 */ /* 0x000fea0003800000 */
.L_x_381:
        /* <DEDUP_REMOVED lines=11> */
.L_x_384:
[----:B------:R-:W-:Y:S05]  /*101f0*/  BSYNC B1 ;  /* 0x0000000000017941 */ /* 0x000fea0003800000 */
.L_x_383:
        /* <DEDUP_REMOVED lines=11> */
.L_x_386:
[----:B------:R-:W-:Y:S05]  /*102b0*/  BSYNC B1 ;  /* 0x0000000000017941 */ /* 0x000fea0003800000 */
.L_x_385:
        /* <DEDUP_REMOVED lines=9> */
.L_x_388:
[----:B------:R-:W-:Y:S05]  /*10350*/  BSYNC B1 ;  /* 0x0000000000017941 */ /* 0x000fea0003800000 */
.L_x_387:
        /* <DEDUP_REMOVED lines=11> */
.L_x_390:
[----:B------:R-:W-:Y:S05]  /*10410*/  BSYNC B1 ;  /* 0x0000000000017941 */ /* 0x000fea0003800000 */
.L_x_389:
        /* <DEDUP_REMOVED lines=8> */
.L_x_392:
[----:B------:R-:W-:Y:S05]  /*104a0*/  BSYNC B1 ;  /* 0x0000000000017941 */ /* 0x000fea0003800000 */
.L_x_391:
[----:B-1----:R-:W2:Y:S01]  /*104b0*/  LDL.LU R21, [R1+0x754] ;  /* 0x0007540001157983 */ /* 0x002ea20000300800 */
[----:B------:R-:W-:Y:S01]  /*104c0*/  @!P3 IADD3 R216, P4, R6, UR46, RZ ;  /* 0x0000002e06d8bc10 */ /* 0x000fe2000ff9e0ff */
[----:B------:R-:W-:Y:S03]  /*104d0*/  BSSY B1, `(.L_x_393) ;  /* 0x000000b000017945 */ /* 0x000fe60003800000 */
[----:B------:R-:W-:Y:S02]  /*104e0*/  @!P3 IADD3.X R217, R7, UR45, RZ, P4, !PT ;  /* 0x0000002d07d9bc10 */ /* 0x000fe4000a7fe4ff */
[----:B------:R-:W-:-:S05]  /*104f0*/  IADD3 R230, P4, R20, 0x100, RZ ;  /* 0x0000010014e67810 */ /* 0x000fca0007f9e0ff */
[----:B------:R-:W-:Y:S02]  /*10500*/  IMAD.X R232, RZ, RZ, UR7, P4 ;  /* 0x00000007ffe87e24 */ /* 0x000fe4000a0e06ff */
[----:B--2---:R-:W-:-:S05]  /*10510*/  @!P2 IMAD R21, R21, R16, R3 ;  /* 0x000000101515a224 */ /* 0x004fca00078e0203 */
[----:B------:R1:W-:Y:S01]  /*10520*/  @!P2 STG.E.U8 desc[UR36][R6.64+0xa9], R21 ;  /* 0x0000a9150600a986 */ /* 0x0003e2000c101124 */
[----:B------:R-:W-:Y:S01]  /*10530*/  ISETP.LT.OR P2, PT, R0, 0xaa, !P5 ;  /* 0x000000aa0000780c */ /* 0x000fe20006f41670 */
[----:B------:R-:W-:-:S12]  /*10540*/  @P3 BRA `(.L_x_394) ;  /* 0x00000000000c3947 */ /* 0x000fd80003800000 */
[----:B------:R-:W2:Y:S02]  /*10550*/  LDG.E.U8 R2, desc[UR36][R218.64+0xa8] ;  /* 0x0000a824da027981 */ /* 0x000ea4000c1e1100 */
[----:B--2---:R-:W-:-:S05]  /*10560*/  PRMT R3, R2, 0x8880, RZ ;  /* 0x0000888002037816 */ /* 0x004fca00000000ff */
[----:B------:R-:W-:-:S07]  /*10570*/  IMAD R3, R3, R17, RZ ;  /* 0x0000001103037224 */ /* 0x000fce00078e02ff */
.L_x_394:
[----:B------:R-:W-:Y:S05]  /*10580*/  BSYNC B1 ;  /* 0x0000000000017941 */ /* 0x000fea0003800000 */
.L_x_393:
[----:B-1----:R-:W2:Y:S01]  /*10590*/  LDL.LU R21, [R1+0x758] ;  /* 0x0007580001157983 */ /* 0x002ea20000300800 */
[-C--:B------:R-:W-:Y:S01]  /*105a0*/  IMAD R232, R232, R8.reuse, RZ ;  /* 0x00000008e8e87224 */ /* 0x080fe200078e02ff */
[----:B------:R-:W-:Y:S01]  /*105b0*/  @!P2 IADD3 R228, P4, R6, UR46, RZ ;  /* 0x0000002e06e4ac10 */ /* 0x000fe2000ff9e0ff */
[C---:B------:R-:W-:Y:S01]  /*105c0*/  IMAD.WIDE.U32 R226, R230.reuse, R8, R4 ;  /* 0x00000008e6e27225 */ /* 0x040fe200078e0004 */
[----:B------:R-:W-:Y:S02]  /*105d0*/  BSSY B1, `(.L_x_395) ;  /* 0x000000b000017945 */ /* 0x000fe40003800000 */
[----:B------:R-:W-:Y:S01]  /*105e0*/  @!P2 IADD3.X R229, R7, UR45, RZ, P4, !PT ;  /* 0x0000002d07e5ac10 */ /* 0x000fe2000a7fe4ff */
[----:B------:R-:W-:Y:S02]  /*105f0*/  IMAD R232, R230, R9, R232 ;  /* 0x00000009e6e87224 */ /* 0x000fe400078e02e8 */
[----:B--2---:R-:W-:-:S05]  /*10600*/  @!P3 IMAD R21, R21, R16, R3 ;  /* 0x000000101515b224 */ /* 0x004fca00078e0203 */
[----:B------:R1:W-:Y:S02]  /*10610*/  @!P3 STG.E.U8 desc[UR36][R216.64+0xa8], R21 ;  /* 0x0000a815d800b986 */ /* 0x0003e4000c101124 */
[----:B-1----:R-:W-:Y:S01]  /*10620*/  IADD3 R216, P3, P4, R22, R14, R226 ;  /* 0x0000000e16d87210 */ /* 0x002fe20007c7e0e2 */
[----:B------:R-:W-:Y:S01]  /*10630*/  IMAD.IADD R226, R232, 0x1, R227 ;  /* 0x00000001e8e27824 */ /* 0x000fe200078e02e3 */
[----:B------:R-:W-:Y:S11]  /*10640*/  @P2 BRA `(.L_x_396) ;  /* 0x00000000000c2947 */ /* 0x000ff60003800000 */
[----:B------:R-:W2:Y:S02]  /*10650*/  LDG.E.U8 R2, desc[UR36][R218.64+0xa9] ;  /* 0x0000a924da027981 */ /* 0x000ea4000c1e1100 */
[----:B--2---:R-:W-:-:S05]  /*10660*/  PRMT R3, R2, 0x8880, RZ ;  /* 0x0000888002037816 */ /* 0x004fca00000000ff */
[----:B------:R-:W-:-:S07]  /*10670*/  IMAD R3, R3, R17, RZ ;  /* 0x0000001103037224 */ /* 0x000fce00078e02ff */
.L_x_396:
[----:B------:R-:W-:Y:S05]  /*10680*/  BSYNC B1 ;  /* 0x0000000000017941 */ /* 0x000fea0003800000 */
.L_x_395:
[----:B------:R-:W2:Y:S01]  /*10690*/  LDL.LU R21, [R1+0x75c] ;  /* 0x00075c0001157983 */ /* 0x000ea20000300800 */
[----:B------:R-:W-:Y:S01]  /*106a0*/  IADD3.X R217, R13, R15, R226, P3, P4 ;  /* 0x0000000f0dd97210 */ /* 0x000fe20001fe84e2 */
[----:B------:R-:W-:Y:S01]  /*106b0*/  BSSY B1, `(.L_x_397) ;  /* 0x000000a000017945 */ /* 0x000fe20003800000 */
[C---:B------:R-:W-:Y:S02]  /*106c0*/  ISETP.LT.OR P3, PT, R0.reuse, 0xb1, !P6 ;  /* 0x000000b10000780c */ /* 0x040fe40007761670 */
        /* <DEDUP_REMOVED lines=8> */
.L_x_398:
[----:B------:R-:W-:Y:S05]  /*10750*/  BSYNC B1 ;  /* 0x0000000000017941 */ /* 0x000fea0003800000 */
.L_x_397:
        /* <DEDUP_REMOVED lines=8> */
.L_x_400:
[----:B------:R-:W-:Y:S05]  /*107e0*/  BSYNC B1 ;  /* 0x0000000000017941 */ /* 0x000fea0003800000 */
.L_x_399:
        /* <DEDUP_REMOVED lines=13> */
.L_x_402:
[----:B------:R-:W-:Y:S05]  /*108c0*/  BSYNC B1 ;  /* 0x0000000000017941 */ /* 0x000fea0003800000 */
.L_x_401:
[----:B------:R-:W1:Y:S01]  /*108d0*/  LDL.LU R20, [R1+0x768] ;  /* 0x0007680001147983 */ /* 0x000e620000300800 */
[-C--:B------:R-:W-:Y:S01]  /*108e0*/  IMAD R23, R228, R8.reuse, RZ ;  /* 0x00000008e4177224 */ /* 0x080fe200078e02ff */
[----:B------:R-:W-:Y:S01]  /*108f0*/  BSSY B1, `(.L_x_403) ;  /* 0x000000d000017945 */ /* 0x000fe20003800000 */
[----:B------:R-:W-:-:S04]  /*10900*/  IMAD.WIDE.U32 R4, R231, R8, R4 ;  /* 0x00000008e7047225 */ /* 0x000fc800078e0004 */
[----:B------:R-:W-:-:S04]  /*10910*/  IMAD R233, R231, R9, R23 ;  /* 0x00000009e7e97224 */ /* 0x000fc800078e0217 */
[----:B------:R-:W-:Y:S02]  /*10920*/  IMAD.IADD R5, R233, 0x1, R5 ;  /* 0x00000001e9057824 */ /* 0x000fe400078e0205 */
[----:B-1----:R-:W-:Y:S01]  /*10930*/  @!P2 IMAD R21, R20, R16, R3 ;  /* 0x000000101415a224 */ /* 0x002fe200078e0203 */
[----:B------:R-:W-:-:S04]  /*10940*/  @!P4 IADD3 R20, P3, R6, UR46, RZ ;  /* 0x0000002e0614cc10 */ /* 0x000fc8000ff7e0ff */
[----:B------:R1:W-:Y:S02]  /*10950*/  @!P2 STG.E.U8 desc[UR36][R226.64+0xb0], R21 ;  /* 0x0000b015e200a986 */ /* 0x0003e4000c101124 */
[----:B-1----:R-:W-:Y:S02]  /*10960*/  @!P4 IADD3.X R21, R7, UR45, RZ, P3, !PT ;  /* 0x0000002d0715cc10 */ /* 0x002fe40009ffe4ff */
[----:B------:R-:W-:Y:S01]  /*10970*/  IADD3 R22, P2, P3, R22, R14, R4 ;  /* 0x0000000e16167210 */ /* 0x000fe20007b5e004 */
[----:B------:R-:W-:-:S12]  /*10980*/  @P4 BRA `(.L_x_404) ;  /* 0x00000000000c4947 */ /* 0x000fd80003800000 */
[----:B------:R-:W2:Y:S02]  /*10990*/  LDG.E.U8 R2, desc[UR36][R218.64+0xb1] ;  /* 0x0000b124da027981 */ /* 0x000ea4000c1e1100 */
[----:B--2---:R-:W-:-:S05]  /*109a0*/  PRMT R3, R2, 0x8880, RZ ;  /* 0x0000888002037816 */ /* 0x004fca00000000ff */
[----:B------:R-:W-:-:S07]  /*109b0*/  IMAD R3, R3, R17, RZ ;  /* 0x0000001103037224 */ /* 0x000fce00078e02ff */
.L_x_404:
[----:B------:R-:W-:Y:S05]  /*109c0*/  BSYNC B1 ;  /* 0x0000000000017941 */ /* 0x000fea0003800000 */
.L_x_403:
        /* <DEDUP_REMOVED lines=12> */
.L_x_406:
[----:B------:R-:W-:Y:S05]  /*10a90*/  BSYNC B1 ;  /* 0x0000000000017941 */ /* 0x000fea0003800000 */
.L_x_405:
        /* <DEDUP_REMOVED lines=10> */
.L_x_408:
[----:B------:R-:W-:Y:S05]  /*10b40*/  BSYNC B1 ;  /* 0x0000000000017941 */ /* 0x000fea0003800000 */
.L_x_407:
[----:B-1----:R-:W2:Y:S01]  /*10b50*/  LDL.LU R4, [R1+0x774] ;  /* 0x0007740001047983 */ /* 0x002ea20000300800 */
[----:B------:R-:W-:Y:S01]  /*10b60*/  @!P2 IMAD.MOV.U32 R5, RZ, RZ, R7 ;  /* 0x000000ffff05a224 */ /* 0x000fe200078e0007 */
[----:B------:R-:W-:Y:S01]  /*10b70*/  BSSY B1, `(.L_x_409) ;  /* 0x000000b000017945 */ /* 0x000fe20003800000 */
[----:B------:R-:W-:Y:S01]  /*10b80*/  ISETP.LT.OR P3, PT, R0, 0xba, !P5 ;  /* 0x000000ba0000780c */ /* 0x000fe20006f61670 */
[----:B--2---:R-:W-:Y:S02]  /*10b90*/  @!P2 IMAD R9, R4, R16, R3 ;  /* 0x000000100409a224 */ /* 0x004fe400078e0203 */
[----:B------:R-:W-:-:S05]  /*10ba0*/  @!P2 IMAD.MOV.U32 R4, RZ, RZ, R6 ;  /* 0x000000ffff04a224 */ /* 0x000fca00078e0006 */
[----:B------:R1:W-:Y:S02]  /*10bb0*/  @!P2 STG.E.U8 desc[UR36][R4.64+0xb9], R9 ;  /* 0x0000b9090400a986 */ /* 0x0003e4000c101124 */
[----:B-1----:R-:W-:-:S04]  /*10bc0*/  @!P4 IADD3 R4, P2, R6, UR46, RZ ;  /* 0x0000002e0604cc10 */ /* 0x002fc8000ff5e0ff */
[----:B------:R-:W-:Y:S01]  /*10bd0*/  @!P4 IADD3.X R5, R7, UR45, RZ, P2, !PT ;  /* 0x0000002d0705cc10 */ /* 0x000fe200097fe4ff */
[----:B------:R-:W-:Y:S08]  /*10be0*/  @P4 BRA `(.L_x_410) ;  /* 0x00000000000c4947 */ /* 0x000ff00003800000 */
[----:B------:R-:W2:Y:S02]  /*10bf0*/  LDG.E.U8 R2, desc[UR36][R218.64+0xb8] ;  /* 0x0000b824da027981 */ /* 0x000ea4000c1e1100 */
[----:B--2---:R-:W-:-:S05]  /*10c00*/  PRMT R3, R2, 0x8880, RZ ;  /* 0x0000888002037816 */ /* 0x004fca00000000ff */
[----:B------:R-:W-:-:S07]  /*10c10*/  IMAD R3, R3, R17, RZ ;  /* 0x0000001103037224 */ /* 0x000fce00078e02ff */
.L_x_410:
[----:B------:R-:W-:Y:S05]  /*10c20*/  BSYNC B1 ;  /* 0x0000000000017941 */ /* 0x000fea0003800000 */
.L_x_409:
[----:B------:R-:W2:Y:S01]  /*10c30*/  LDL.LU R9, [R1+0x778] ;  /* 0x0007780001097983 */ /* 0x000ea20000300800 */
[----:B------:R-:W-:Y:S01]  /*10c40*/  BSSY B1, `(.L_x_411) ;  /* 0x000000a000017945 */ /* 0x000fe20003800000 */
[----:B------:R-:W-:Y:S01]  /*10c50*/  ISETP.GE.AND P2, PT, R19, 0x101, PT ;  /* 0x000001011300780c */ /* 0x000fe20003f46270 */
        /* <DEDUP_REMOVED lines=8> */
.L_x_412:
[----:B------:R-:W-:Y:S05]  /*10ce0*/  BSYNC B1 ;  /* 0x0000000000017941 */ /* 0x000fea0003800000 */
.L_x_411:
[----:B-1----:R-:W2:Y:S01]  /*10cf0*/  LDL.LU R4, [R1+0x77c] ;  /* 0x00077c0001047983 */ /* 0x002ea20000300800 */
[----:B------:R-:W-:-:S03]  /*10d00*/  ISETP.LT.OR P4, PT, R0, 0x1, !P2 ;  /* 0x000000010000780c */ /* 0x000fc60005781670 */
[----:B------:R-:W3:Y:S01]  /*10d10*/  LDL.LU R226, [R1+0x480] ;  /* 0x0004800001e27983 */ /* 0x000ee20000300800 */
[----:B--2---:R-:W-:Y:S02]  /*10d20*/  @!P3 IMAD R9, R4, R16, R3 ;  /* 0x000000100409b224 */ /* 0x004fe400078e0203 */
[----:B------:R-:W-:-:S03]  /*10d30*/  IMAD.WIDE.U32 R4, R230, R8, R12 ;  /* 0x00000008e6047225 */ /* 0x000fc600078e000c */
[----:B------:R1:W-:Y:S02]  /*10d40*/  @!P3 STG.E.U8 desc[UR36][R20.64+0xb9], R9 ;  /* 0x0000b9091400b986 */ /* 0x0003e4000c101124 */
[----:B-1----:R-:W-:-:S04]  /*10d50*/  IADD3 R20, P3, R4, R14, RZ ;  /* 0x0000000e04147210 */ /* 0x002fc80007f7e0ff */
[----:B------:R-:W-:-:S05]  /*10d60*/  IADD3.X R21, R15, R5, R232, P3, !PT ;  /* 0x000000050f157210 */ /* 0x000fca0001ffe4e8 */
[----:B------:R-:W2:Y:S01]  /*10d70*/  @!P4 LDG.E.U8 R2, desc[UR36][R20.64] ;  /* 0x000000241402c981 */ /* 0x000ea2000c1e1100 */
[----:B------:R-:W-:Y:S01]  /*10d80*/  IMAD.U32 R9, RZ, RZ, UR10 ;  /* 0x0000000aff097e24 */ /* 0x000fe2000f8e00ff */
[----:B------:R-:W-:Y:S01]  /*10d90*/  USHF.L.U64.HI UR4, UR10, 0x8, UR11 ;  /* 0x000000080a047899 */ /* 0x000fe2000801020b */
[----:B------:R-:W-:Y:S01]  /*10da0*/  BSSY B1, `(.L_x_413) ;  /* 0x000000d000017945 */ /* 0x000fe20003800000 */
[----:B--2---:R-:W-:-:S05]  /*10db0*/  @!P4 PRMT R4, R2, 0x8880, RZ ;  /* 0x000088800204c816 */ /* 0x004fca00000000ff */
[----:B------:R-:W-:Y:S01]  /*10dc0*/  @!P4 IMAD.MOV.U32 R5, RZ, RZ, R4 ;  /* 0x000000ffff05c224 */ /* 0x000fe200078e0004 */
[----:B------:R-:W-:-:S03]  /*10dd0*/  LEA R4, P3, R9, R10, 0x8 ;  /* 0x0000000a09047211 */ /* 0x000fc600078640ff */
[----:B------:R-:W-:Y:S01]  /*10de0*/  @!P4 IMAD R3, R5, R17, RZ ;  /* 0x000000110503c224 */ /* 0x000fe200078e02ff */
[----:B------:R-:W-:Y:S02]  /*10df0*/  IADD3.X R5, R11, UR4, RZ, P3, !PT ;  /* 0x000000040b057c10 */ /* 0x000fe40009ffe4ff */
[----:B------:R-:W-:Y:S01]  /*10e00*/  ISETP.LT.OR P3, PT, R0, 0x2, !P2 ;  /* 0x000000020000780c */ /* 0x000fe20005761670 */
[----:B---3--:R-:W-:-:S05]  /*10e10*/  @!P4 IMAD R9, R226, R16, R3 ;  /* 0x00000010e209c224 */ /* 0x008fca00078e0203 */
[----:B------:R1:W-:Y:S07]  /*10e20*/  @!P4 STG.E.U8 desc[UR36][R4.64], R9 ;  /* 0x000000090400c986 */ /* 0x0003ee000c101124 */
[----:B------:R-:W-:Y:S05]  /*10e30*/  @P3 BRA `(.L_x_414) ;  /* 0x00000000000c3947 */ /* 0x000fea0003800000 */
[----:B------:R-:W2:Y:S02]  /*10e40*/  LDG.E.U8 R2, desc[UR36][R20.64+0x1] ;  /* 0x0000012414027981 */ /* 0x000ea4000c1e1100 */
[----:B--2---:R-:W-:-:S05]  /*10e50*/  PRMT R3, R2, 0x8880, RZ ;  /* 0x0000888002037816 */ /* 0x004fca00000000ff */
[----:B------:R-:W-:-:S07]  /*10e60*/  IMAD R3, R3, R17, RZ ;  /* 0x0000001103037224 */ /* 0x000fce00078e02ff */
.L_x_414:
[----:B------:R-:W-:Y:S05]  /*10e70*/  BSYNC B1 ;  /* 0x0000000000017941 */ /* 0x000fea0003800000 */
.L_x_413:
[----:B-1----:R-:W2:Y:S01]  /*10e80*/  LDL.LU R9, [R1+0x484] ;  /* 0x0004840001097983 */ /* 0x002ea20000300800 */
[----:B------:R-:W-:Y:S01]  /*10e90*/  ISETP.GE.AND P6, PT, R19, 0x109, PT ;  /* 0x000001091300780c */ /* 0x000fe20003fc6270 */
[----:B------:R-:W-:Y:S01]  /*10ea0*/  BSSY B1, `(.L_x_415) ;  /* 0x000000c000017945 */ /* 0x000fe20003800000 */
[----:B------:R-:W-:-:S11]  /*10eb0*/  LOP3.LUT R18, R18, 0xfffffffd, RZ, 0xc0, !PT ;  /* 0xfffffffd12127812 */ /* 0x000fd600078ec0ff */
[----:B------:R-:W-:Y:S01]  /*10ec0*/  @P6 LOP3.LUT R18, R18, 0x2, RZ, 0xfc, !PT ;  /* 0x0000000212126812 */ /* 0x000fe200078efcff */
[----:B--2---:R-:W-:-:S05]  /*10ed0*/  @!P3 IMAD R9, R9, R16, R3 ;  /* 0x000000100909b224 */ /* 0x004fca00078e0203 */
[----:B------:R1:W-:Y:S01]  /*10ee0*/  @!P3 STG.E.U8 desc[UR36][R4.64+0x1], R9 ;  /* 0x000001090400b986 */ /* 0x0003e2000c101124 */
[----:B------:R-:W-:-:S13]  /*10ef0*/  ISETP.LT.OR P3, PT, R0, 0x1, !P6 ;  /* 0x000000010000780c */ /* 0x000fda0007761670 */
[----:B------:R-:W-:-:S04]  /*10f00*/  @!P3 IADD3 R228, P4, R4, UR46, RZ ;  /* 0x0000002e04e4bc10 */ /* 0x000fc8000ff9e0ff */
[----:B------:R-:W-:Y:S01]  /*10f10*/  @!P3 IADD3.X R229, R5, UR45, RZ, P4, !PT ;  /* 0x0000002d05e5bc10 */ /* 0x000fe2000a7fe4ff */
[----:B-1----:R-:W-:Y:S08]  /*10f20*/  @P3 BRA `(.L_x_416) ;  /* 0x00000000000c3947 */ /* 0x002ff00003800000 */
[----:B------:R-:W2:Y:S02]  /*10f30*/  LDG.E.U8 R2, desc[UR36][R216.64] ;  /* 0x00000024d8027981 */ /* 0x000ea4000c1e1100 */
[----:B--2---:R-:W-:-:S05]  /*10f40*/  PRMT R3, R2, 0x8880, RZ ;  /* 0x0000888002037816 */ /* 0x004fca00000000ff */
[----:B------:R-:W-:-:S07]  /*10f50*/  IMAD R3, R3, R17, RZ ;  /* 0x0000001103037224 */ /* 0x000fce00078e02ff */
.L_x_416:
[----:B------:R-:W-:Y:S05]  /*10f60*/  BSYNC B1 ;  /* 0x0000000000017941 */ /* 0x000fea0003800000 */
.L_x_415:
[----:B------:R-:W2:Y:S01]  /*10f70*/  LDL.LU R9, [R1+0x488] ;  /* 0x0004880001097983 */ /* 0x000ea20000300800 */
[----:B------:R-:W-:Y:S01]  /*10f80*/  ISETP.LT.OR P4, PT, R0, 0x2, !P6 ;  /* 0x000000020000780c */ /* 0x000fe20007781670 */
[----:B------:R-:W-:-:S12]  /*10f90*/  BSSY B1, `(.L_x_417) ;  /* 0x0000009000017945 */ /* 0x000fd80003800000 */
[----:B------:R-:W-:-:S04]  /*10fa0*/  @!P4 IADD3 R226, P5, R4, UR46, RZ ;  /* 0x0000002e04e2cc10 */ /* 0x000fc8000ffbe0ff */
[----:B------:R-:W-:Y:S01]  /*10fb0*/  @!P4 IADD3.X R227, R5, UR45, RZ, P5, !PT ;  /* 0x0000002d05e3cc10 */ /* 0x000fe2000affe4ff */
[----:B--2---:R-:W-:-:S05]  /*10fc0*/  @!P3 IMAD R9, R9, R16, R3 ;  /* 0x000000100909b224 */ /* 0x004fca00078e0203 */
[----:B------:R1:W-:Y:S01]  /*10fd0*/  @!P3 STG.E.U8 desc[UR36][R228.64], R9 ;  /* 0x00000009e400b986 */ /* 0x0003e2000c101124 */
[----:B------:R-:W-:Y:S05]  /*10fe0*/  @P4 BRA `(.L_x_418) ;  /* 0x00000000000c4947 */ /* 0x000fea0003800000 */
[----:B------:R-:W2:Y:S02]  /*10ff0*/  LDG.E.U8 R2, desc[UR36][R216.64+0x1] ;  /* 0x00000124d8027981 */ /* 0x000ea4000c1e1100 */
[----:B--2---:R-:W-:-:S05]  /*11000*/  PRMT R3, R2, 0x8880, RZ ;  /* 0x0000888002037816 */ /* 0x004fca00000000ff */
[----:B------:R-:W-:-:S07]  /*11010*/  IMAD R3, R3, R17, RZ ;  /* 0x0000001103037224 */ /* 0x000fce00078e02ff */
.L_x_418:
[----:B------:R-:W-:Y:S05]  /*11020*/  BSYNC B1 ;  /* 0x0000000000017941 */ /* 0x000fea0003800000 */
.L_x_417:
[----:B-1----:R-:W2:Y:S01]  /*11030*/  LDL.LU R9, [R1+0x48c] ;  /* 0x00048c0001097983 */ /* 0x002ea20000300800 */
[----:B------:R-:W-:Y:S01]  /*11040*/  ISETP.LT.OR P3, PT, R0, 0x9, !P2 ;  /* 0x000000090000780c */ /* 0x000fe20005761670 */
[----:B------:R-:W-:Y:S01]  /*11050*/  BSSY B1, `(.L_x_419) ;  /* 0x0000007000017945 */ /* 0x000fe20003800000 */
[----:B--2---:R-:W-:-:S05]  /*11060*/  @!P4 IMAD R9, R9, R16, R3 ;  /* 0x000000100909c224 */ /* 0x004fca00078e0203 */
[----:B------:R1:W-:Y:S06]  /*11070*/  @!P4 STG.E.U8 desc[UR36][R226.64+0x1], R9 ;  /* 0x00000109e200c986 */ /* 0x0003ec000c101124 */
[----:B------:R-:W-:Y:S05]  /*11080*/  @P3 BRA `(.L_x_420) ;  /* 0x00000000000c3947 */ /* 0x000fea0003800000 */
[----:B------:R-:W2:Y:S02]  /*11090*/  LDG.E.U8 R2, desc[UR36][R20.64+0x8] ;  /* 0x0000082414027981 */ /* 0x000ea4000c1e1100 */
[----:B--2---:R-:W-:-:S05]  /*110a0*/  PRMT R3, R2, 0x8880, RZ ;  /* 0x0000888002037816 */ /* 0x004fca00000000ff */
[----:B------:R-:W-:-:S07]  /*110b0*/  IMAD R3, R3, R17, RZ ;  /* 0x0000001103037224 */ /* 0x000fce00078e02ff */
.L_x_420:
[----:B------:R-:W-:Y:S05]  /*110c0*/  BSYNC B1 ;  /* 0x0000000000017941 */ /* 0x000fea0003800000 */
.L_x_419:
        /* <DEDUP_REMOVED lines=9> */
.L_x_422:
[----:B------:R-:W-:Y:S05]  /*11160*/  BSYNC B1 ;  /* 0x0000000000017941 */ /* 0x000fea0003800000 */
.L_x_421:
[----:B-1----:R-:W2:Y:S01]  /*11170*/  LDL.LU R9, [R1+0x494] ;  /* 0x0004940001097983 */ /* 0x002ea20000300800 */
        /* <DEDUP_REMOVED lines=10> */
.L_x_424:
[----:B------:R-:W-:Y:S05]  /*11220*/  BSYNC B1 ;  /* 0x0000000000017941 */ /* 0x000fea0003800000 */
.L_x_423:
        /* <DEDUP_REMOVED lines=11> */
.L_x_426:
[----:B------:R-:W-:Y:S05]  /*112e0*/  BSYNC B1 ;  /* 0x0000000000017941 */ /* 0x000fea0003800000 */
.L_x_425:
        /* <DEDUP_REMOVED lines=9> */
.L_x_428:
[----:B------:R-:W-:Y:S05]  /*11380*/  BSYNC B1 ;  /* 0x0000000000017941 */ /* 0x000fea0003800000 */
.L_x_427:
        /* <DEDUP_REMOVED lines=9> */
.L_x_430:
[----:B------:R-:W-:Y:S05]  /*11420*/  BSYNC B1 ;  /* 0x0000000000017941 */ /* 0x000fea0003800000 */
.L_x_429:
        /* <DEDUP_REMOVED lines=11> */
.L_x_432:
[----:B------:R-:W-:Y:S05]  /*114e0*/  BSYNC B1 ;  /* 0x0000000000017941 */ /* 0x000fea0003800000 */
.L_x_431:
        /* <DEDUP_REMOVED lines=11> */
.L_x_434:
[----:B------:R-:W-:Y:S05]  /*115a0*/  BSYNC B1 ;  /* 0x0000000000017941 */ /* 0x000fea0003800000 */
.L_x_433:
        /* <DEDUP_REMOVED lines=9> */
.L_x_436:
[----:B------:R-:W-:Y:S05]  /*11640*/  BSYNC B1 ;  /* 0x0000000000017941 */ /* 0x000fea0003800000 */
.L_x_435:
        /* <DEDUP_REMOVED lines=9> */
.L_x_438:
[----:B------:R-:W-:Y:S05]  /*116e0*/  BSYNC B1 ;  /* 0x0000000000017941 */ /* 0x000fea0003800000 */
.L_x_437:
        /* <DEDUP_REMOVED lines=11> */
.L_x_440:
[----:B------:R-:W-:Y:S05]  /*117a0*/  BSYNC B1 ;  /* 0x0000000000017941 */ /* 0x000fea0003800000 */
.L_x_439:
        /* <DEDUP_REMOVED lines=11> */
.L_x_442:
[----:B------:R-:W-:Y:S05]  /*11860*/  BSYNC B1 ;  /* 0x0000000000017941 */ /* 0x000fea0003800000 */
.L_x_441:
        /* <DEDUP_REMOVED lines=9> */
.L_x_444:
[----:B------:R-:W-:Y:S05]  /*11900*/  BSYNC B1 ;  /* 0x0000000000017941 */ /* 0x000fea0003800000 */
.L_x_443:
        /* <DEDUP_REMOVED lines=9> */
.L_x_446:
[----:B------:R-:W-:Y:S05]  /*119a0*/  BSYNC B1 ;  /* 0x0000000000017941 */ /* 0x000fea0003800000 */
.L_x_445:
        /* <DEDUP_REMOVED lines=11> */
.L_x_448:
[----:B------:R-:W-:Y:S05]  /*11a60*/  BSYNC B1 ;  /* 0x0000000000017941 */ /* 0x000fea0003800000 */
.L_x_447:
        /* <DEDUP_REMOVED lines=11> */
.L_x_450:
[----:B------:R-:W-:Y:S05]  /*11b20*/  BSYNC B1 ;  /* 0x0000000000017941 */ /* 0x000fea0003800000 */
.L_x_449:
        /* <DEDUP_REMOVED lines=9> */
.L_x_452:
[----:B------:R-:W-:Y:S05]  /*11bc0*/  BSYNC B1 ;  /* 0x0000000000017941 */ /* 0x000fea0003800000 */
.L_x_451:
        /* <DEDUP_REMOVED lines=9> */
.L_x_454:
[----:B------:R-:W-:Y:S05]  /*11c60*/  BSYNC B1 ;  /* 0x0000000000017941 */ /* 0x000fea0003800000 */
.L_x_453:
        /* <DEDUP_REMOVED lines=11> */
.L_x_456:
[----:B------:R-:W-:Y:S05]  /*11d20*/  BSYNC B1 ;  /* 0x0000000000017941 */ /* 0x000fea0003800000 */
.L_x_455:
        /* <DEDUP_REMOVED lines=11> */
.L_x_458:
[----:B------:R-:W-:Y:S05]  /*11de0*/  BSYNC B1 ;  /* 0x0000000000017941 */ /* 0x000fea0003800000 */
.L_x_457:
        /* <DEDUP_REMOVED lines=9> */
.L_x_460:
[----:B------:R-:W-:Y:S05]  /*11e80*/  BSYNC B1 ;  /* 0x0000000000017941 */ /* 0x000fea0003800000 */
.L_x_459:
        /* <DEDUP_REMOVED lines=9> */
.L_x_462:
[----:B------:R-:W-:Y:S05]  /*11f20*/  BSYNC B1 ;  /* 0x0000000000017941 */ /* 0x000fea0003800000 */
.L_x_461:
        /* <DEDUP_REMOVED lines=11> */
.L_x_464:
[----:B------:R-:W-:Y:S05]  /*11fe0*/  BSYNC B1 ;  /* 0x0000000000017941 */ /* 0x000fea0003800000 */
.L_x_463:
        /* <DEDUP_REMOVED lines=11> */
.L_x_466:
[----:B------:R-:W-:Y:S05]  /*120a0*/  BSYNC B1 ;  /* 0x0000000000017941 */ /* 0x000fea0003800000 */
.L_x_465:
        /* <DEDUP_REMOVED lines=9> */
.L_x_468:
[----:B------:R-:W-:Y:S05]  /*12140*/  BSYNC B1 ;  /* 0x0000000000017941 */ /* 0x000fea0003800000 */
.L_x_467:
        /* <DEDUP_REMOVED lines=9> */
.L_x_470:
[----:B------:R-:W-:Y:S05]  /*121e0*/  BSYNC B1 ;  /* 0x0000000000017941 */ /* 0x000fea0003800000 */
.L_x_469:
        /* <DEDUP_REMOVED lines=11> */
.L_x_472:
[----:B------:R-:W-:Y:S05]  /*122a0*/  BSYNC B1 ;  /* 0x0000000000017941 */ /* 0x000fea0003800000 */
.L_x_471:
        /* <DEDUP_REMOVED lines=11> */
.L_x_474:
[----:B------:R-:W-:Y:S05]  /*12360*/  BSYNC B1 ;  /* 0x0000000000017941 */ /* 0x000fea0003800000 */
.L_x_473:
        /* <DEDUP_REMOVED lines=9> */
.L_x_476:
[----:B------:R-:W-:Y:S05]  /*12400*/  BSYNC B1 ;  /* 0x0000000000017941 */ /* 0x000fea0003800000 */
.L_x_475:
        /* <DEDUP_REMOVED lines=9> */
.L_x_478:
[----:B------:R-:W-:Y:S05]  /*124a0*/  BSYNC B1 ;  /* 0x0000000000017941 */ /* 0x000fea0003800000 */
.L_x_477:
        /* <DEDUP_REMOVED lines=11> */
.L_x_480:
[----:B------:R-:W-:Y:S05]  /*12560*/  BSYNC B1 ;  /* 0x0000000000017941 */ /* 0x000fea0003800000 */
.L_x_479:
        /* <DEDUP_REMOVED lines=11> */
.L_x_482:
[----:B------:R-:W-:Y:S05]  /*12620*/  BSYNC B1 ;  /* 0x0000000000017941 */ /* 0x000fea0003800000 */
.L_x_481:
        /* <DEDUP_REMOVED lines=9> */
.L_x_484:
[----:B------:R-:W-:Y:S05]  /*126c0*/  BSYNC B1 ;  /* 0x0000000000017941 */ /* 0x000fea0003800000 */
.L_x_483:
        /* <DEDUP_REMOVED lines=9> */
.L_x_486:
[----:B------:R-:W-:Y:S05]  /*12760*/  BSYNC B1 ;  /* 0x0000000000017941 */ /* 0x000fea0003800000 */
.L_x_485:
        /* <DEDUP_REMOVED lines=11> */
.L_x_488:
[----:B------:R-:W-:Y:S05]  /*12820*/  BSYNC B1 ;  /* 0x0000000000017941 */ /* 0x000fea0003800000 */
.L_x_487:
        /* <DEDUP_REMOVED lines=11> */
.L_x_490:
[----:B------:R-:W-:Y:S05]  /*128e0*/  BSYNC B1 ;  /* 0x0000000000017941 */ /* 0x000fea0003800000 */
.L_x_489:
        /* <DEDUP_REMOVED lines=9> */
.L_x_492:
[----:B------:R-:W-:Y:S05]  /*12980*/  BSYNC B1 ;  /* 0x0000000000017941 */ /* 0x000fea0003800000 */
.L_x_491:
        /* <DEDUP_REMOVED lines=9> */
.L_x_494:
[----:B------:R-:W-:Y:S05]  /*12a20*/  BSYNC B1 ;  /* 0x0000000000017941 */ /* 0x000fea0003800000 */
.L_x_493:
        /* <DEDUP_REMOVED lines=11> */
.L_x_496:
[----:B------:R-:W-:Y:S05]  /*12ae0*/  BSYNC B1 ;  /* 0x0000000000017941 */ /* 0x000fea0003800000 */
.L_x_495:
        /* <DEDUP_REMOVED lines=11> */
.L_x_498:
[----:B------:R-:W-:Y:S05]  /*12ba0*/  BSYNC B1 ;  /* 0x0000000000017941 */ /* 0x000fea0003800000 */
.L_x_497:
        /* <DEDUP_REMOVED lines=9> */
.L_x_500:
[----:B------:R-:W-:Y:S05]  /*12c40*/  BSYNC B1 ;  /* 0x0000000000017941 */ /* 0x000fea0003800000 */
.L_x_499:
        /* <DEDUP_REMOVED lines=9> */
.L_x_502:
[----:B------:R-:W-:Y:S05]  /*12ce0*/  BSYNC B1 ;  /* 0x0000000000017941 */ /* 0x000fea0003800000 */
.L_x_501:
        /* <DEDUP_REMOVED lines=11> */
.L_x_504:
[----:B------:R-:W-:Y:S05]  /*12da0*/  BSYNC B1 ;  /* 0x0000000000017941 */ /* 0x000fea0003800000 */
.L_x_503:
        /* <DEDUP_REMOVED lines=11> */
.L_x_506:
[----:B------:R-:W-:Y:S05]  /*12e60*/  BSYNC B1 ;  /* 0x0000000000017941 */ /* 0x000fea0003800000 */
.L_x_505:
        /* <DEDUP_REMOVED lines=9> */
.L_x_508:
[----:B------:R-:W-:Y:S05]  /*12f00*/  BSYNC B1 ;  /* 0x0000000000017941 */ /* 0x000fea0003800000 */
.L_x_507:
        /* <DEDUP_REMOVED lines=9> */
.L_x_510:
[----:B------:R-:W-:Y:S05]  /*12fa0*/  BSYNC B1 ;  /* 0x0000000000017941 */ /* 0x000fea0003800000 */
.L_x_509:
        /* <DEDUP_REMOVED lines=11> */
.L_x_512:
[----:B------:R-:W-:Y:S05]  /*13060*/  BSYNC B1 ;  /* 0x0000000000017941 */ /* 0x000fea0003800000 */
.L_x_511:
        /* <DEDUP_REMOVED lines=11> */
.L_x_514:
[----:B------:R-:W-:Y:S05]  /*13120*/  BSYNC B1 ;  /* 0x0000000000017941 */ /* 0x000fea0003800000 */
.L_x_513:
        /* <DEDUP_REMOVED lines=9> */
.L_x_516:
[----:B------:R-:W-:Y:S05]  /*131c0*/  BSYNC B1 ;  /* 0x0000000000017941 */ /* 0x000fea0003800000 */
.L_x_515:
        /* <DEDUP_REMOVED lines=9> */
.L_x_518:
[----:B------:R-:W-:Y:S05]  /*13260*/  BSYNC B1 ;  /* 0x0000000000017941 */ /* 0x000fea0003800000 */
.L_x_517:
        /* <DEDUP_REMOVED lines=11> */
.L_x_520:
[----:B------:R-:W-:Y:S05]  /*13320*/  BSYNC B1 ;  /* 0x0000000000017941 */ /* 0x000fea0003800000 */
.L_x_519:
        /* <DEDUP_REMOVED lines=11> */
.L_x_522:
[----:B------:R-:W-:Y:S05]  /*133e0*/  BSYNC B1 ;  /* 0x0000000000017941 */ /* 0x000fea0003800000 */
.L_x_521:
        /* <DEDUP_REMOVED lines=9> */
.L_x_524:
[----:B------:R-:W-:Y:S05]  /*13480*/  BSYNC B1 ;  /* 0x0000000000017941 */ /* 0x000fea0003800000 */
.L_x_523:
        /* <DEDUP_REMOVED lines=9> */
.L_x_526:
[----:B------:R-:W-:Y:S05]  /*13520*/  BSYNC B1 ;  /* 0x0000000000017941 */ /* 0x000fea0003800000 */
.L_x_525:
        /* <DEDUP_REMOVED lines=11> */
.L_x_528:
[----:B------:R-:W-:Y:S05]  /*135e0*/  BSYNC B1 ;  /* 0x0000000000017941 */ /* 0x000fea0003800000 */
.L_x_527:
        /* <DEDUP_REMOVED lines=11> */
.L_x_530:
[----:B------:R-:W-:Y:S05]  /*136a0*/  BSYNC B1 ;  /* 0x0000000000017941 */ /* 0x000fea0003800000 */
.L_x_529:
        /* <DEDUP_REMOVED lines=9> */
.L_x_532:
[----:B------:R-:W-:Y:S05]  /*13740*/  BSYNC B1 ;  /* 0x0000000000017941 */ /* 0x000fea0003800000 */
.L_x_531:
        /* <DEDUP_REMOVED lines=9> */
.L_x_534:
[----:B------:R-:W-:Y:S05]  /*137e0*/  BSYNC B1 ;  /* 0x0000000000017941 */ /* 0x000fea0003800000 */
.L_x_533:
        /* <DEDUP_REMOVED lines=11> */
.L_x_536:
[----:B------:R-:W-:Y:S05]  /*138a0*/  BSYNC B1 ;  /* 0x0000000000017941 */ /* 0x000fea0003800000 */
.L_x_535:
        /* <DEDUP_REMOVED lines=11> */
.L_x_538:
[----:B------:R-:W-:Y:S05]  /*13960*/  BSYNC B1 ;  /* 0x0000000000017941 */ /* 0x000fea0003800000 */
.L_x_537:
        /* <DEDUP_REMOVED lines=9> */
.L_x_540:
[----:B------:R-:W-:Y:S05]  /*13a00*/  BSYNC B1 ;  /* 0x0000000000017941 */ /* 0x000fea0003800000 */
.L_x_539:
        /* <DEDUP_REMOVED lines=9> */
.L_x_542:
[----:B------:R-:W-:Y:S05]  /*13aa0*/  BSYNC B1 ;  /* 0x0000000000017941 */ /* 0x000fea0003800000 */
.L_x_541:
        /* <DEDUP_REMOVED lines=11> */
.L_x_544:
[----:B------:R-:W-:Y:S05]  /*13b60*/  BSYNC B1 ;  /* 0x0000000000017941 */ /* 0x000fea0003800000 */
.L_x_543:
        /* <DEDUP_REMOVED lines=11> */
.L_x_546:
[----:B------:R-:W-:Y:S05]  /*13c20*/  BSYNC B1 ;  /* 0x0000000000017941 */ /* 0x000fea0003800000 */
.L_x_545:
        /* <DEDUP_REMOVED lines=9> */
.L_x_548:
[----:B------:R-:W-:Y:S05]  /*13cc0*/  BSYNC B1 ;  /* 0x0000000000017941 */ /* 0x000fea0003800000 */
.L_x_547:
        /* <DEDUP_REMOVED lines=9> */
.L_x_550:
[----:B------:R-:W-:Y:S05]  /*13d60*/  BSYNC B1 ;  /* 0x0000000000017941 */ /* 0x000fea0003800000 */
.L_x_549:
        /* <DEDUP_REMOVED lines=11> */
.L_x_552:
[----:B------:R-:W-:Y:S05]  /*13e20*/  BSYNC B1 ;  /* 0x0000000000017941 */ /* 0x000fea0003800000 */
.L_x_551:
        /* <DEDUP_REMOVED lines=11> */
.L_x_554:
[----:B------:R-:W-:Y:S05]  /*13ee0*/  BSYNC B1 ;  /* 0x0000000000017941 */ /* 0x000fea0003800000 */
.L_x_553:
        /* <DEDUP_REMOVED lines=9> */
.L_x_556:
[----:B------:R-:W-:Y:S05]  /*13f80*/  BSYNC B1 ;  /* 0x0000000000017941 */ /* 0x000fea0003800000 */
.L_x_555:
        /* <DEDUP_REMOVED lines=9> */
.L_x_558:
[----:B------:R-:W-:Y:S05]  /*14020*/  BSYNC B1 ;  /* 0x0000000000017941 */ /* 0x000fea0003800000 */
.L_x_557:
        /* <DEDUP_REMOVED lines=11> */
.L_x_560:
[----:B------:R-:W-:Y:S05]  /*140e0*/  BSYNC B1 ;  /* 0x0000000000017941 */ /* 0x000fea0003800000 */
.L_x_559:
        /* <DEDUP_REMOVED lines=11> */
.L_x_562:
[----:B------:R-:W-:Y:S05]  /*141a0*/  BSYNC B1 ;  /* 0x0000000000017941 */ /* 0x000fea0003800000 */
.L_x_561:
        /* <DEDUP_REMOVED lines=9> */
.L_x_564:
[----:B------:R-:W-:Y:S05]  /*14240*/  BSYNC B1 ;  /* 0x0000000000017941 */ /* 0x000fea0003800000 */
.L_x_563:
        /* <DEDUP_REMOVED lines=9> */
.L_x_566:
[----:B------:R-:W-:Y:S05]  /*142e0*/  BSYNC B1 ;  /* 0x0000000000017941 */ /* 0x000fea0003800000 */
.L_x_565:
        /* <DEDUP_REMOVED lines=11> */
.L_x_568:
[----:B------:R-:W-:Y:S05]  /*143a0*/  BSYNC B1 ;  /* 0x0000000000017941 */ /* 0x000fea0003800000 */
.L_x_567:
        /* <DEDUP_REMOVED lines=11> */
.L_x_570:
[----:B------:R-:W-:Y:S05]  /*14460*/  BSYNC B1 ;  /* 0x0000000000017941 */ /* 0x000fea0003800000 */
.L_x_569:
        /* <DEDUP_REMOVED lines=9> */
.L_x_572:
[----:B------:R-:W-:Y:S05]  /*14500*/  BSYNC B1 ;  /* 0x0000000000017941 */ /* 0x000fea0003800000 */
.L_x_571:
        /* <DEDUP_REMOVED lines=9> */
.L_x_574:
[----:B------:R-:W-:Y:S05]  /*145a0*/  BSYNC B1 ;  /* 0x0000000000017941 */ /* 0x000fea0003800000 */
.L_x_573:
        /* <DEDUP_REMOVED lines=11> */
.L_x_576:
[----:B------:R-:W-:Y:S05]  /*14660*/  BSYNC B1 ;  /* 0x0000000000017941 */ /* 0x000fea0003800000 */
.L_x_575:
        /* <DEDUP_REMOVED lines=11> */
.L_x_578:
[----:B------:R-:W-:Y:S05]  /*14720*/  BSYNC B1 ;  /* 0x0000000000017941 */ /* 0x000fea0003800000 */
.L_x_577:
        /* <DEDUP_REMOVED lines=9> */
.L_x_580:
[----:B------:R-:W-:Y:S05]  /*147c0*/  BSYNC B1 ;  /* 0x0000000000017941 */ /* 0x000fea0003800000 */
.L_x_579:
        /* <DEDUP_REMOVED lines=9> */
.L_x_582:
[----:B------:R-:W-:Y:S05]  /*14860*/  BSYNC B1 ;  /* 0x0000000000017941 */ /* 0x000fea0003800000 */
.L_x_581:
        /* <DEDUP_REMOVED lines=11> */
.L_x_584:
[----:B------:R-:W-:Y:S05]  /*14920*/  BSYNC B1 ;  /* 0x0000000000017941 */ /* 0x000fea0003800000 */
.L_x_583:
        /* <DEDUP_REMOVED lines=11> */
.L_x_586:
[----:B------:R-:W-:Y:S05]  /*149e0*/  BSYNC B1 ;  /* 0x0000000000017941 */ /* 0x000fea0003800000 */
.L_x_585:
        /* <DEDUP_REMOVED lines=9> */
.L_x_588:
[----:B------:R-:W-:Y:S05]  /*14a80*/  BSYNC B1 ;  /* 0x0000000000017941 */ /* 0x000fea0003800000 */
.L_x_587:
        /* <DEDUP_REMOVED lines=9> */
.L_x_590:
[----:B------:R-:W-:Y:S05]  /*14b20*/  BSYNC B1 ;  /* 0x0000000000017941 */ /* 0x000fea0003800000 */
.L_x_589:
        /* <DEDUP_REMOVED lines=11> */
.L_x_592:
[----:B------:R-:W-:Y:S05]  /*14be0*/  BSYNC B1 ;  /* 0x0000000000017941 */ /* 0x000fea0003800000 */
.L_x_591:
        /* <DEDUP_REMOVED lines=11> */
.L_x_594:
[----:B------:R-:W-:Y:S05]  /*14ca0*/  BSYNC B1 ;  /* 0x0000000000017941 */ /* 0x000fea0003800000 */
.L_x_593:
        /* <DEDUP_REMOVED lines=9> */
.L_x_596:
[----:B------:R-:W-:Y:S05]  /*14d40*/  BSYNC B1 ;  /* 0x0000000000017941 */ /* 0x000fea0003800000 */
.L_x_595:
        /* <DEDUP_REMOVED lines=9> */
.L_x_598:
[----:B------:R-:W-:Y:S05]  /*14de0*/  BSYNC B1 ;  /* 0x0000000000017941 */ /* 0x000fea0003800000 */
.L_x_597:
        /* <DEDUP_REMOVED lines=11> */
.L_x_600:
[----:B------:R-:W-:Y:S05]  /*14ea0*/  BSYNC B1 ;  /* 0x0000000000017941 */ /* 0x000fea0003800000 */
.L_x_599:
        /* <DEDUP_REMOVED lines=11> */
.L_x_602:
[----:B------:R-:W-:Y:S05]  /*14f60*/  BSYNC B1 ;  /* 0x0000000000017941 */ /* 0x000fea0003800000 */
.L_x_601:
[----:B-1----:R-:W2:Y:S04]  /*14f70*/  LDL.LU R9, [R1+0x5fc] ;  /* 0x0005fc0001097983 */ /* 0x002ea80000300800 */
[----:B------:R-:W3:Y:S01]  /*14f80*/  LDL.LU R229, [R1+0x300] ;  /* 0x0003000001e57983 */ /* 0x000ee20000300800 */
[----:B--2---:R-:W-:Y:S02]  /*14f90*/  @!P4 IMAD R228, R9, R16, R3 ;  /* 0x0000001009e4c224 */ /* 0x004fe400078e0203 */
[----:B------:R-:W-:-:S03]  /*14fa0*/  IMAD.WIDE.U32 R8, R231, R8, R12 ;  /* 0x00000008e7087225 */ /* 0x000fc600078e000c */
[----:B------:R3:W-:Y:S01]  /*14fb0*/  @!P4 STG.E.U8 desc[UR36][R226.64+0xb9], R228 ;  /* 0x0000b9e4e200c986 */ /* 0x0007e2000c101124 */
[----:B------:R-:W-:-:S04]  /*14fc0*/  IADD3 R14, P3, R8, R14, RZ ;  /* 0x0000000e080e7210 */ /* 0x000fc80007f7e0ff */
[----:B------:R-:W-:Y:S02]  /*14fd0*/  IADD3.X R15, R15, R9, R233, P3, !PT ;  /* 0x000000090f0f7210 */ /* 0x000fe40001ffe4e9 */
[----:B------:R-:W-:-:S04]  /*14fe0*/  ISETP.GE.AND P3, PT, R19, 0x181, PT ;  /* 0x000001811300780c */ /* 0x000fc80003f66270 */
[----:B------:R-:W-:-:S13]  /*14ff0*/  ISETP.LT.OR P4, PT, R0, 0x1, !P3 ;  /* 0x000000010000780c */ /* 0x000fda0005f81670 */
[----:B------:R-:W2:Y:S01]  /*15000*/  @!P4 LDG.E.U8 R2, desc[UR36][R14.64] ;  /* 0x000000240e02c981 */ /* 0x000ea2000c1e1100 */
[----:B------:R-:W-:Y:S01]  /*15010*/  IMAD.U32 R9, RZ, RZ, UR11 ;  /* 0x0000000bff097e24 */ /* 0x000fe2000f8e00ff */
[----:B------:R-:W-:Y:S01]  /*15020*/  ISETP.LT.OR P5, PT, R0, 0x2, !P3 ;  /* 0x000000020000780c */ /* 0x000fe20005fa1670 */
[----:B------:R-:W-:Y:S01]  /*15030*/  IMAD.U32 R13, RZ, RZ, UR10 ;  /* 0x0000000aff0d7e24 */ /* 0x000fe2000f8e00ff */
[----:B------:R-:W-:Y:S01]  /*15040*/  BSSY B1, `(.L_x_603) ;  /* 0x000000e000017945 */ /* 0x000fe20003800000 */
[----:B------:R-:W-:Y:S01]  /*15050*/  IMAD R230, R9, 0x180, RZ ;  /* 0x0000018009e67824 */ /* 0x000fe200078e02ff */
[----:B--2---:R-:W-:-:S05]  /*15060*/  @!P4 PRMT R8, R2, 0x8880, RZ ;  /* 0x000088800208c816 */ /* 0x004fca00000000ff */
[----:B------:R-:W-:Y:S02]  /*15070*/  @!P4 IMAD.MOV.U32 R12, RZ, RZ, R8 ;  /* 0x000000ffff0cc224 */ /* 0x000fe400078e0008 */
[----:B------:R-:W-:-:S04]  /*15080*/  IMAD.WIDE.U32 R8, R13, 0x180, R10 ;  /* 0x000001800d087825 */ /* 0x000fc800078e000a */
[----:B------:R-:W-:Y:S02]  /*15090*/  @!P4 IMAD R3, R12, R17, RZ ;  /* 0x000000110c03c224 */ /* 0x000fe400078e02ff */
[----:B------:R-:W-:Y:S02]  /*150a0*/  IMAD.IADD R13, R9, 0x1, R230 ;  /* 0x00000001090d7824 */ /* 0x000fe400078e02e6 */
[----:B---3--:R-:W-:Y:S02]  /*150b0*/  @!P4 IMAD R226, R229, R16, R3 ;  /* 0x00000010e5e2c224 */ /* 0x008fe400078e0203 */
[----:B------:R-:W-:-:S05]  /*150c0*/  @!P4 IMAD.MOV.U32 R12, RZ, RZ, R8 ;  /* 0x000000ffff0cc224 */ /* 0x000fca00078e0008 */
[----:B------:R1:W-:Y:S01]  /*150d0*/  @!P4 STG.E.U8 desc[UR36][R12.64], R226 ;  /* 0x000000e20c00c986 */ /* 0x0003e2000c101124 */
[----:B------:R-:W-:Y:S05]  /*150e0*/  @P5 BRA `(.L_x_604) ;  /* 0x00000000000c5947 */ /* 0x000fea0003800000 */
[----:B------:R-:W2:Y:S02]  /*150f0*/  LDG.E.U8 R2, desc[UR36][R14.64+0x1] ;  /* 0x000001240e027981 */ /* 0x000ea4000c1e1100 */
[----:B--2---:R-:W-:-:S05]  /*15100*/  PRMT R3, R2, 0x8880, RZ ;  /* 0x0000888002037816 */ /* 0x004fca00000000ff */
[----:B------:R-:W-:-:S07]  /*15110*/  IMAD R3, R3, R17, RZ ;  /* 0x0000001103037224 */ /* 0x000fce00078e02ff */
.L_x_604:
[----:B------:R-:W-:Y:S05]  /*15120*/  BSYNC B1 ;  /* 0x0000000000017941 */ /* 0x000fea0003800000 */
.L_x_603:
[----:B-1----:R-:W2:Y:S01]  /*15130*/  LDL.LU R226, [R1+0x304] ;  /* 0x0003040001e27983 */ /* 0x002ea20000300800 */
[----:B------:R-:W-:Y:S01]  /*15140*/  ISETP.GE.AND P4, PT, R19, 0x189, PT ;  /* 0x000001891300780c */ /* 0x000fe20003f86270 */
[----:B------:R-:W-:Y:S01]  /*15150*/  @!P5 IMAD.MOV.U32 R227, RZ, RZ, R13 ;  /* 0x000000ffffe3d224 */ /* 0x000fe200078e000d */
[----:B------:R-:W-:Y:S01]  /*15160*/  LOP3.LUT R18, R18, 0xffffffdf, RZ, 0xc0, !PT ;  /* 0xffffffdf12127812 */ /* 0x000fe200078ec0ff */
[----:B------:R-:W-:Y:S01]  /*15170*/  BSSY B1, `(.L_x_605) ;  /* 0x000000d000017945 */ /* 0x000fe20003800000 */
[----:B------:R-:W-:Y:S02]  /*15180*/  ISETP.LT.OR P6, PT, R0, 0x1, !P4 ;  /* 0x000000010000780c */ /* 0x000fe400067c1670 */
[----:B------:R-:W-:-:S11]  /*15190*/  @P0 LOP3.LUT R18, R18, 0x20, RZ, 0xfc, !PT ;  /* 0x0000002012120812 */ /* 0x000fd600078efcff */
[----:B------:R-:W-:-:S04]  /*151a0*/  @!P6 IADD3 R228, P0, R8, UR46, RZ ;  /* 0x0000002e08e4ec10 */ /* 0x000fc8000ff1e0ff */
[----:B------:R-:W-:Y:S02]  /*151b0*/  @!P6 IADD3.X R229, R13, UR45, RZ, P0, !PT ;  /* 0x0000002d0de5ec10 */ /* 0x000fe400087fe4ff */
[----:B------:R-:W-:Y:S01]  /*151c0*/  LOP3.LUT P0, RZ, R18, 0x20, RZ, 0xc0, !PT ;  /* 0x0000002012ff7812 */ /* 0x000fe2000780c0ff */
[----:B--2---:R-:W-:Y:S02]  /*151d0*/  @!P5 IMAD R19, R226, R16, R3 ;  /* 0x00000010e213d224 */ /* 0x004fe400078e0203 */
[----:B------:R-:W-:-:S05]  /*151e0*/  @!P5 IMAD.MOV.U32 R226, RZ, RZ, R8 ;  /* 0x000000ffffe2d224 */ /* 0x000fca00078e0008 */
[----:B------:R1:W-:Y:S01]  /*151f0*/  @!P5 STG.E.U8 desc[UR36][R226.64+0x1], R19 ;  /* 0x00000113e200d986 */ /* 0x0003e2000c101124 */
[----:B------:R-:W-:Y:S05]  /*15200*/  @P6 BRA `(.L_x_606) ;  /* 0x00000000000c6947 */ /* 0x000fea0003800000 */
[----:B------:R-:W2:Y:S02]  /*15210*/  LDG.E.U8 R2, desc[UR36][R22.64] ;  /* 0x0000002416027981 */ /* 0x000ea4000c1e1100 */
[----:B--2---:R-:W-:-:S05]  /*15220*/  PRMT R3, R2, 0x8880, RZ ;  /* 0x0000888002037816 */ /* 0x004fca00000000ff */
[----:B------:R-:W-:-:S07]  /*15230*/  IMAD R3, R3, R17, RZ ;  /* 0x0000001103037224 */ /* 0x000fce00078e02ff */
.L_x_606:
[----:B------:R-:W-:Y:S05]  /*15240*/  BSYNC B1 ;  /* 0x0000000000017941 */ /* 0x000fea0003800000 */
.L_x_605:
[----:B-1----:R-:W2:Y:S01]  /*15250*/  LDL.LU R19, [R1+0x308] ;  /* 0x0003080001137983 */ /* 0x002ea20000300800 */
[----:B------:R-:W-:Y:S01]  /*15260*/  ISETP.LT.OR P5, PT, R0, 0x2, !P4 ;  /* 0x000000020000780c */ /* 0x000fe200067a1670 */
[----:B------:R-:W-:Y:S01]  /*15270*/  BSSY B1, `(.L_x_607) ;  /* 0x000000c000017945 */ /* 0x000fe20003800000 */
[----:B------:R-:W-:-:S04]  /*15280*/  LOP3.LUT R18, R18, 0xffffffdf, RZ, 0xc0, !PT ;  /* 0xffffffdf12127812 */ /* 0x000fc800078ec0ff */
[----:B------:R-:W-:-:S07]  /*15290*/  @P0 LOP3.LUT R18, R18, 0x20, RZ, 0xfc, !PT ;  /* 0x0000002012120812 */ /* 0x000fce00078efcff */
[----:B------:R-:W-:-:S04]  /*152a0*/  @!P5 IADD3 R226, P0, R8, UR46, RZ ;  /* 0x0000002e08e2dc10 */ /* 0x000fc8000ff1e0ff */
[----:B------:R-:W-:Y:S02]  /*152b0*/  @!P5 IADD3.X R227, R13, UR45, RZ, P0, !PT ;  /* 0x0000002d0de3dc10 */ /* 0x000fe400087fe4ff */
[----:B------:R-:W-:Y:S01]  /*152c0*/  LOP3.LUT P0, RZ, R18, 0x20, RZ, 0xc0, !PT ;  /* 0x0000002012ff7812 */ /* 0x000fe2000780c0ff */
[----:B--2---:R-:W-:-:S05]  /*152d0*/  @!P6 IMAD R19, R19, R16, R3 ;  /* 0x000000101313e224 */ /* 0x004fca00078e0203 */
[----:B------:R1:W-:Y:S01]  /*152e0*/  @!P6 STG.E.U8 desc[UR36][R228.64], R19 ;  /* 0x00000013e400e986 */ /* 0x0003e2000c101124 */
[----:B------:R-:W-:Y:S06]  /*152f0*/  @P5 BRA `(.L_x_608) ;  /* 0x00000000000c5947 */ /* 0x000fec0003800000 */
[----:B------:R-:W2:Y:S02]  /*15300*/  LDG.E.U8 R2, desc[UR36][R22.64+0x1] ;  /* 0x0000012416027981 */ /* 0x000ea4000c1e1100 */
[----:B--2---:R-:W-:-:S05]  /*15310*/  PRMT R3, R2, 0x8880, RZ ;  /* 0x0000888002037816 */ /* 0x004fca00000000ff */
[----:B------:R-:W-:-:S07]  /*15320*/  IMAD R3, R3, R17, RZ ;  /* 0x0000001103037224 */ /* 0x000fce00078e02ff */
.L_x_608:
[----:B------:R-:W-:Y:S05]  /*15330*/  BSYNC B1 ;  /* 0x0000000000017941 */ /* 0x000fea0003800000 */
.L_x_607:
[----:B-1----:R-:W2:Y:S01]  /*15340*/  LDL.LU R19, [R1+0x30c] ;  /* 0x00030c0001137983 */ /* 0x002ea20000300800 */
[----:B------:R-:W-:Y:S01]  /*15350*/  BSSY B1, `(.L_x_609) ;  /* 0x0000008000017945 */ /* 0x000fe20003800000 */
[----:B--2---:R-:W-:-:S05]  /*15360*/  @!P5 IMAD R19, R19, R16, R3 ;  /* 0x000000101313d224 */ /* 0x004fca00078e0203 */
[----:B------:R1:W-:Y:S01]  /*15370*/  @!P5 STG.E.U8 desc[UR36][R226.64+0x1], R19 ;  /* 0x00000113e200d986 */ /* 0x0003e2000c101124 */
[----:B------:R-:W-:-:S13]  /*15380*/  ISETP.LT.OR P5, PT, R0, 0x9, !P3 ;  /* 0x000000090000780c */ /* 0x000fda0005fa1670 */
[----:B-1----:R-:W-:Y:S05]  /*15390*/  @P5 BRA `(.L_x_610) ;  /* 0x00000000000c5947 */ /* 0x002fea0003800000 */
[----:B------:R-:W2:Y:S02]  /*153a0*/  LDG.E.U8 R2, desc[UR36][R14.64+0x8] ;  /* 0x000008240e027981 */ /* 0x000ea4000c1e1100 */
[----:B--2---:R-:W-:-:S05]  /*153b0*/  PRMT R3, R2, 0x8880, RZ ;  /* 0x0000888002037816 */ /* 0x004fca00000000ff */
[----:B------:R-:W-:-:S07]  /*153c0*/  IMAD R3, R3, R17, RZ ;  /* 0x0000001103037224 */ /* 0x000fce00078e02ff */
.L_x_610:
[----:B------:R-:W-:Y:S05]  /*153d0*/  BSYNC B1 ;  /* 0x0000000000017941 */ /* 0x000fea0003800000 */
.L_x_609:
[----:B------:R-:W2:Y:S01]  /*153e0*/  LDL.LU R19, [R1+0x310] ;  /* 0x0003100001137983 */ /* 0x000ea20000300800 */
[----:B------:R-:W-:Y:S01]  /*153f0*/  @!P5 IMAD.MOV.U32 R226, RZ, RZ, R8 ;  /* 0x000000ffffe2d224 */ /* 0x000fe200078e0008 */
[----:B------:R-:W-:Y:S01]  /*15400*/  BSSY B1, `(.L_x_611) ;  /* 0x0000009000017945 */ /* 0x000fe20003800000 */
[----:B------:R-:W-:Y:S02]  /*15410*/  @!P5 IMAD.MOV.U32 R227, RZ, RZ, R13 ;  /* 0x000000ffffe3d224 */ /* 0x000fe400078e000d */
[----:B--2---:R-:W-:-:S05]  /*15420*/  @!P5 IMAD R19, R19, R16, R3 ;  /* 0x000000101313d224 */ /* 0x004fca00078e0203 */
[----:B------:R1:W-:Y:S01]  /*15430*/  @!P5 STG.E.U8 desc[UR36][R226.64+0x8], R19 ;  /* 0x00000813e200d986 */ /* 0x0003e2000c101124 */
[----:B------:R-:W-:-:S13]  /*15440*/  ISETP.LT.OR P5, PT, R0, 0xa, !P3 ;  /* 0x0000000a0000780c */ /* 0x000fda0005fa1670 */
[----:B-1----:R-:W-:Y:S05]  /*15450*/  @P5 BRA `(.L_x_612) ;  /* 0x00000000000c5947 */ /* 0x002fea0003800000 */
[----:B------:R-:W2:Y:S02]  /*15460*/  LDG.E.U8 R2, desc[UR36][R14.64+0x9] ;  /* 0x000009240e027981 */ /* 0x000ea4000c1e1100 */
[----:B--2---:R-:W-:-:S05]  /*15470*/  PRMT R3, R2, 0x8880, RZ ;  /* 0x0000888002037816 */ /* 0x004fca00000000ff */
[----:B------:R-:W-:-:S07]  /*15480*/  IMAD R3, R3, R17, RZ ;  /* 0x0000001103037224 */ /* 0x000fce00078e02ff */
.L_x_612:
[----:B------:R-:W-:Y:S05]  /*15490*/  BSYNC B1 ;  /* 0x0000000000017941 */ /* 0x000fea0003800000 */
.L_x_611:
[----:B------:R-:W2:Y:S01]  /*154a0*/  LDL.LU R19, [R1+0x314] ;  /* 0x0003140001137983 */ /* 0x000ea20000300800 */
[----:B------:R-:W-:Y:S01]  /*154b0*/  @!P5 IMAD.MOV.U32 R226, RZ, RZ, R8 ;  /* 0x000000ffffe2d224 */ /* 0x000fe200078e0008 */
[----:B------:R-:W-:Y:S01]  /*154c0*/  ISETP.LT.OR P6, PT, R0, 0x9, !P4 ;  /* 0x000000090000780c */ /* 0x000fe200067c1670 */
[----:B------:R-:W-:Y:S01]  /*154d0*/  @!P5 IMAD.MOV.U32 R227, RZ, RZ, R13 ;  /* 0x000000ffffe3d224 */ /* 0x000fe200078e000d */
[----:B------:R-:W-:Y:S01]  /*154e0*/  LOP3.LUT R18, R18, 0xffffffdf, RZ, 0xc0, !PT ;  /* 0xffffffdf12127812 */ /* 0x000fe200078ec0ff */
[----:B------:R-:W-:Y:S03]  /*154f0*/  BSSY B1, `(.L_x_613) ;  /* 0x000000b000017945 */ /* 0x000fe60003800000 */
        /* <DEDUP_REMOVED lines=10> */
.L_x_614:
[----:B------:R-:W-:Y:S05]  /*155a0*/  BSYNC B1 ;  /* 0x0000000000017941 */ /* 0x000fea0003800000 */
.L_x_613:
        /* <DEDUP_REMOVED lines=14> */
.L_x_616:
[----:B------:R-:W-:Y:S05]  /*15690*/  BSYNC B1 ;  /* 0x0000000000017941 */ /* 0x000fea0003800000 */
.L_x_615:
        /* <DEDUP_REMOVED lines=9> */
.L_x_618:
[----:B------:R-:W-:Y:S05]  /*15730*/  BSYNC B1 ;  /* 0x0000000000017941 */ /* 0x000fea0003800000 */
.L_x_617:
        /* <DEDUP_REMOVED lines=11> */
.L_x_620:
[----:B------:R-:W-:Y:S05]  /*157f0*/  BSYNC B1 ;  /* 0x0000000000017941 */ /* 0x000fea0003800000 */
.L_x_619:
        /* <DEDUP_REMOVED lines=16> */
.L_x_622:
[----:B------:R-:W-:Y:S05]  /*15900*/  BSYNC B1 ;  /* 0x0000000000017941 */ /* 0x000fea0003800000 */
.L_x_621:
        /* <DEDUP_REMOVED lines=14> */
.L_x_624:
[----:B------:R-:W-:Y:S05]  /*159f0*/  BSYNC B1 ;  /* 0x0000000000017941 */ /* 0x000fea0003800000 */
.L_x_623:
        /* <DEDUP_REMOVED lines=9> */
.L_x_626:
[----:B------:R-:W-:Y:S05]  /*15a90*/  BSYNC B1 ;  /* 0x0000000000017941 */ /* 0x000fea0003800000 */
.L_x_625:
        /* <DEDUP_REMOVED lines=11> */
.L_x_628:
[----:B------:R-:W-:Y:S05]  /*15b50*/  BSYNC B1 ;  /* 0x0000000000017941 */ /* 0x000fea0003800000 */
.L_x_627:
        /* <DEDUP_REMOVED lines=16> */
.L_x_630:
[----:B------:R-:W-:Y:S05]  /*15c60*/  BSYNC B1 ;  /* 0x0000000000017941 */ /* 0x000fea0003800000 */
.L_x_629:
        /* <DEDUP_REMOVED lines=14> */
.L_x_632:
[----:B------:R-:W-:Y:S05]  /*15d50*/  BSYNC B1 ;  /* 0x0000000000017941 */ /* 0x000fea0003800000 */
.L_x_631:
        /* <DEDUP_REMOVED lines=9> */
.L_x_634:
[----:B------:R-:W-:Y:S05]  /*15df0*/  BSYNC B1 ;  /* 0x0000000000017941 */ /* 0x000fea0003800000 */
.L_x_633:
        /* <DEDUP_REMOVED lines=11> */
.L_x_636:
[----:B------:R-:W-:Y:S05]  /*15eb0*/  BSYNC B1 ;  /* 0x0000000000017941 */ /* 0x000fea0003800000 */
.L_x_635:
        /* <DEDUP_REMOVED lines=16> */
.L_x_638:
[----:B------:R-:W-:Y:S05]  /*15fc0*/  BSYNC B1 ;  /* 0x0000000000017941 */ /* 0x000fea0003800000 */
.L_x_637:
        /* <DEDUP_REMOVED lines=14> */
.L_x_640:
[----:B------:R-:W-:Y:S05]  /*160b0*/  BSYNC B1 ;  /* 0x0000000000017941 */ /* 0x000fea0003800000 */
.L_x_639:
        /* <DEDUP_REMOVED lines=9> */
.L_x_642:
[----:B------:R-:W-:Y:S05]  /*16150*/  BSYNC B1 ;  /* 0x0000000000017941 */ /* 0x000fea0003800000 */
.L_x_641:
        /* <DEDUP_REMOVED lines=11> */
.L_x_644:
[----:B------:R-:W-:Y:S05]  /*16210*/  BSYNC B1 ;  /* 0x0000000000017941 */ /* 0x000fea0003800000 */
.L_x_643:
        /* <DEDUP_REMOVED lines=16> */
.L_x_646:
[----:B------:R-:W-:Y:S05]  /*16320*/  BSYNC B1 ;  /* 0x0000000000017941 */ /* 0x000fea0003800000 */
.L_x_645:
        /* <DEDUP_REMOVED lines=14> */
.L_x_648:
[----:B------:R-:W-:Y:S05]  /*16410*/  BSYNC B1 ;  /* 0x0000000000017941 */ /* 0x000fea0003800000 */
.L_x_647:
        /* <DEDUP_REMOVED lines=9> */
.L_x_650:
[----:B------:R-:W-:Y:S05]  /*164b0*/  BSYNC B1 ;  /* 0x0000000000017941 */ /* 0x000fea0003800000 */
.L_x_649:
        /* <DEDUP_REMOVED lines=11> */
.L_x_652:
[----:B------:R-:W-:Y:S05]  /*16570*/  BSYNC B1 ;  /* 0x0000000000017941 */ /* 0x000fea0003800000 */
.L_x_651:
        /* <DEDUP_REMOVED lines=16> */
.L_x_654:
[----:B------:R-:W-:Y:S05]  /*16680*/  BSYNC B1 ;  /* 0x0000000000017941 */ /* 0x000fea0003800000 */
.L_x_653:
        /* <DEDUP_REMOVED lines=14> */
.L_x_656:
[----:B------:R-:W-:Y:S05]  /*16770*/  BSYNC B1 ;  /* 0x0000000000017941 */ /* 0x000fea0003800000 */
.L_x_655:
        /* <DEDUP_REMOVED lines=9> */
.L_x_658:
[----:B------:R-:W-:Y:S05]  /*16810*/  BSYNC B1 ;  /* 0x0000000000017941 */ /* 0x000fea0003800000 */
.L_x_657:
        /* <DEDUP_REMOVED lines=11> */
.L_x_660:
[----:B------:R-:W-:Y:S05]  /*168d0*/  BSYNC B1 ;  /* 0x0000000000017941 */ /* 0x000fea0003800000 */
.L_x_659:
        /* <DEDUP_REMOVED lines=16> */
.L_x_662:
[----:B------:R-:W-:Y:S05]  /*169e0*/  BSYNC B1 ;  /* 0x0000000000017941 */ /* 0x000fea0003800000 */
.L_x_661:
        /* <DEDUP_REMOVED lines=14> */
.L_x_664:
[----:B------:R-:W-:Y:S05]  /*16ad0*/  BSYNC B1 ;  /* 0x0000000000017941 */ /* 0x000fea0003800000 */
.L_x_663:
        /* <DEDUP_REMOVED lines=9> */
.L_x_666:
[----:B------:R-:W-:Y:S05]  /*16b70*/  BSYNC B1 ;  /* 0x0000000000017941 */ /* 0x000fea0003800000 */
.L_x_665:
        /* <DEDUP_REMOVED lines=11> */
.L_x_668:
[----:B------:R-:W-:Y:S05]  /*16c30*/  BSYNC B1 ;  /* 0x0000000000017941 */ /* 0x000fea0003800000 */
.L_x_667:
        /* <DEDUP_REMOVED lines=16> */
.L_x_670:
[----:B------:R-:W-:Y:S05]  /*16d40*/  BSYNC B1 ;  /* 0x0000000000017941 */ /* 0x000fea0003800000 */
.L_x_669:
        /* <DEDUP_REMOVED lines=14> */
.L_x_672:
[----:B------:R-:W-:Y:S05]  /*16e30*/  BSYNC B1 ;  /* 0x0000000000017941 */ /* 0x000fea0003800000 */
.L_x_671:
        /* <DEDUP_REMOVED lines=9> */
.L_x_674:
[----:B------:R-:W-:Y:S05]  /*16ed0*/  BSYNC B1 ;  /* 0x0000000000017941 */ /* 0x000fea0003800000 */
.L_x_673:
        /* <DEDUP_REMOVED lines=11> */
.L_x_676:
[----:B------:R-:W-:Y:S05]  /*16f90*/  BSYNC B1 ;  /* 0x0000000000017941 */ /* 0x000fea0003800000 */
.L_x_675:
        /* <DEDUP_REMOVED lines=16> */
.L_x_678:
[----:B------:R-:W-:Y:S05]  /*170a0*/  BSYNC B1 ;  /* 0x0000000000017941 */ /* 0x000fea0003800000 */
.L_x_677:
        /* <DEDUP_REMOVED lines=14> */
.L_x_680:
[----:B------:R-:W-:Y:S05]  /*17190*/  BSYNC B1 ;  /* 0x0000000000017941 */ /* 0x000fea0003800000 */
.L_x_679:
        /* <DEDUP_REMOVED lines=9> */
.L_x_682:
[----:B------:R-:W-:Y:S05]  /*17230*/  BSYNC B1 ;  /* 0x0000000000017941 */ /* 0x000fea0003800000 */
.L_x_681:
        /* <DEDUP_REMOVED lines=11> */
.L_x_684:
[----:B------:R-:W-:Y:S05]  /*172f0*/  BSYNC B1 ;  /* 0x0000000000017941 */ /* 0x000fea0003800000 */
.L_x_683:
        /* <DEDUP_REMOVED lines=16> */
.L_x_686:
[----:B------:R-:W-:Y:S05]  /*17400*/  BSYNC B1 ;  /* 0x0000000000017941 */ /* 0x000fea0003800000 */
.L_x_685:
        /* <DEDUP_REMOVED lines=14> */
.L_x_688:
[----:B------:R-:W-:Y:S05]  /*174f0*/  BSYNC B1 ;  /* 0x0000000000017941 */ /* 0x000fea0003800000 */
.L_x_687:
        /* <DEDUP_REMOVED lines=9> */
.L_x_690:
[----:B------:R-:W-:Y:S05]  /*17590*/  BSYNC B1 ;  /* 0x0000000000017941 */ /* 0x000fea0003800000 */
.L_x_689:
        /* <DEDUP_REMOVED lines=11> */
.L_x_692:
[----:B------:R-:W-:Y:S05]  /*17650*/  BSYNC B1 ;  /* 0x0000000000017941 */ /* 0x000fea0003800000 */
.L_x_691:
        /* <DEDUP_REMOVED lines=16> */
.L_x_694:
[----:B------:R-:W-:Y:S05]  /*17760*/  BSYNC B1 ;  /* 0x0000000000017941 */ /* 0x000fea0003800000 */
.L_x_693:
        /* <DEDUP_REMOVED lines=14> */
.L_x_696:
[----:B------:R-:W-:Y:S05]  /*17850*/  BSYNC B1 ;  /* 0x0000000000017941 */ /* 0x000fea0003800000 */
.L_x_695:
        /* <DEDUP_REMOVED lines=9> */
.L_x_698:
[----:B------:R-:W-:Y:S05]  /*178f0*/  BSYNC B1 ;  /* 0x0000000000017941 */ /* 0x000fea0003800000 */
.L_x_697:
        /* <DEDUP_REMOVED lines=11> */
.L_x_700:
[----:B------:R-:W-:Y:S05]  /*179b0*/  BSYNC B1 ;  /* 0x0000000000017941 */ /* 0x000fea0003800000 */
.L_x_699:
        /* <DEDUP_REMOVED lines=16> */
.L_x_702:
[----:B------:R-:W-:Y:S05]  /*17ac0*/  BSYNC B1 ;  /* 0x0000000000017941 */ /* 0x000fea0003800000 */
.L_x_701:
        /* <DEDUP_REMOVED lines=14> */
.L_x_704:
[----:B------:R-:W-:Y:S05]  /*17bb0*/  BSYNC B1 ;  /* 0x0000000000017941 */ /* 0x000fea0003800000 */
.L_x_703:
        /* <DEDUP_REMOVED lines=9> */
.L_x_706:
[----:B------:R-:W-:Y:S05]  /*17c50*/  BSYNC B1 ;  /* 0x0000000000017941 */ /* 0x000fea0003800000 */
.L_x_705:
        /* <DEDUP_REMOVED lines=11> */
.L_x_708:
[----:B------:R-:W-:Y:S05]  /*17d10*/  BSYNC B1 ;  /* 0x0000000000017941 */ /* 0x000fea0003800000 */
.L_x_707:
        /* <DEDUP_REMOVED lines=16> */
.L_x_710:
[----:B------:R-:W-:Y:S05]  /*17e20*/  BSYNC B1 ;  /* 0x0000000000017941 */ /* 0x000fea0003800000 */
.L_x_709:
        /* <DEDUP_REMOVED lines=14> */
.L_x_712:
[----:B------:R-:W-:Y:S05]  /*17f10*/  BSYNC B1 ;  /* 0x0000000000017941 */ /* 0x000fea0003800000 */
.L_x_711:
        /* <DEDUP_REMOVED lines=9> */
.L_x_714:
[----:B------:R-:W-:Y:S05]  /*17fb0*/  BSYNC B1 ;  /* 0x0000000000017941 */ /* 0x000fea0003800000 */
.L_x_713:
        /* <DEDUP_REMOVED lines=11> */
.L_x_716:
[----:B------:R-:W-:Y:S05]  /*18070*/  BSYNC B1 ;  /* 0x0000000000017941 */ /* 0x000fea0003800000 */
.L_x_715:
        /* <DEDUP_REMOVED lines=16> */
.L_x_718:
[----:B------:R-:W-:Y:S05]  /*18180*/  BSYNC B1 ;  /* 0x0000000000017941 */ /* 0x000fea0003800000 */
.L_x_717:
        /* <DEDUP_REMOVED lines=14> */
.L_x_720:
[----:B------:R-:W-:Y:S05]  /*18270*/  BSYNC B1 ;  /* 0x0000000000017941 */ /* 0x000fea0003800000 */
.L_x_719:
        /* <DEDUP_REMOVED lines=9> */
.L_x_722:
[----:B------:R-:W-:Y:S05]  /*18310*/  BSYNC B1 ;  /* 0x0000000000017941 */ /* 0x000fea0003800000 */
.L_x_721:
        /* <DEDUP_REMOVED lines=11> */
.L_x_724:
[----:B------:R-:W-:Y:S05]  /*183d0*/  BSYNC B1 ;  /* 0x0000000000017941 */ /* 0x000fea0003800000 */
.L_x_723:
        /* <DEDUP_REMOVED lines=16> */
.L_x_726:
[----:B------:R-:W-:Y:S05]  /*184e0*/  BSYNC B1 ;  /* 0x0000000000017941 */ /* 0x000fea0003800000 */
.L_x_725:
        /* <DEDUP_REMOVED lines=14> */
.L_x_728:
[----:B------:R-:W-:Y:S05]  /*185d0*/  BSYNC B1 ;  /* 0x0000000000017941 */ /* 0x000fea0003800000 */
.L_x_727:
        /* <DEDUP_REMOVED lines=9> */
.L_x_730:
[----:B------:R-:W-:Y:S05]  /*18670*/  BSYNC B1 ;  /* 0x0000000000017941 */ /* 0x000fea0003800000 */
.L_x_729:
        /* <DEDUP_REMOVED lines=11> */
.L_x_732:
[----:B------:R-:W-:Y:S05]  /*18730*/  BSYNC B1 ;  /* 0x0000000000017941 */ /* 0x000fea0003800000 */
.L_x_731:
        /* <DEDUP_REMOVED lines=16> */
.L_x_734:
[----:B------:R-:W-:Y:S05]  /*18840*/  BSYNC B1 ;  /* 0x0000000000017941 */ /* 0x000fea0003800000 */
.L_x_733:
        /* <DEDUP_REMOVED lines=14> */
.L_x_736:
[----:B------:R-:W-:Y:S05]  /*18930*/  BSYNC B1 ;  /* 0x0000000000017941 */ /* 0x000fea0003800000 */
.L_x_735:
        /* <DEDUP_REMOVED lines=9> */
.L_x_738:
[----:B------:R-:W-:Y:S05]  /*189d0*/  BSYNC B1 ;  /* 0x0000000000017941 */ /* 0x000fea0003800000 */
.L_x_737:
        /* <DEDUP_REMOVED lines=11> */
.L_x_740:
[----:B------:R-:W-:Y:S05]  /*18a90*/  BSYNC B1 ;  /* 0x0000000000017941 */ /* 0x000fea0003800000 */
.L_x_739:
        /* <DEDUP_REMOVED lines=16> */
.L_x_742:
[----:B------:R-:W-:Y:S05]  /*18ba0*/  BSYNC B1 ;  /* 0x0000000000017941 */ /* 0x000fea0003800000 */
.L_x_741:
        /* <DEDUP_REMOVED lines=14> */
.L_x_744:
[----:B------:R-:W-:Y:S05]  /*18c90*/  BSYNC B1 ;  /* 0x0000000000017941 */ /* 0x000fea0003800000 */
.L_x_743:
        /* <DEDUP_REMOVED lines=9> */
.L_x_746:
[----:B------:R-:W-:Y:S05]  /*18d30*/  BSYNC B1 ;  /* 0x0000000000017941 */ /* 0x000fea0003800000 */
.L_x_745:
        /* <DEDUP_REMOVED lines=11> */
.L_x_748:
[----:B------:R-:W-:Y:S05]  /*18df0*/  BSYNC B1 ;  /* 0x0000000000017941 */ /* 0x000fea0003800000 */
.L_x_747:
        /* <DEDUP_REMOVED lines=16> */
.L_x_750:
[----:B------:R-:W-:Y:S05]  /*18f00*/  BSYNC B1 ;  /* 0x0000000000017941 */ /* 0x000fea0003800000 */
.L_x_749:
        /* <DEDUP_REMOVED lines=14> */
.L_x_752:
[----:B------:R-:W-:Y:S05]  /*18ff0*/  BSYNC B1 ;  /* 0x0000000000017941 */ /* 0x000fea0003800000 */
.L_x_751:
        /* <DEDUP_REMOVED lines=9> */
.L_x_754:
[----:B------:R-:W-:Y:S05]  /*19090*/  BSYNC B1 ;  /* 0x0000000000017941 */ /* 0x000fea0003800000 */
.L_x_753:
        /* <DEDUP_REMOVED lines=11> */
.L_x_756:
[----:B------:R-:W-:Y:S05]  /*19150*/  BSYNC B1 ;  /* 0x0000000000017941 */ /* 0x000fea0003800000 */
.L_x_755:
        /* <DEDUP_REMOVED lines=16> */
.L_x_758:
[----:B------:R-:W-:Y:S05]  /*19260*/  BSYNC B1 ;  /* 0x0000000000017941 */ /* 0x000fea0003800000 */
.L_x_757:
        /* <DEDUP_REMOVED lines=14> */
.L_x_760:
[----:B------:R-:W-:Y:S05]  /*19350*/  BSYNC B1 ;  /* 0x0000000000017941 */ /* 0x000fea0003800000 */
.L_x_759:
        /* <DEDUP_REMOVED lines=9> */
.L_x_762:
[----:B------:R-:W-:Y:S05]  /*193f0*/  BSYNC B1 ;  /* 0x0000000000017941 */ /* 0x000fea0003800000 */
.L_x_761:
        /* <DEDUP_REMOVED lines=11> */
.L_x_764:
[----:B------:R-:W-:Y:S05]  /*194b0*/  BSYNC B1 ;  /* 0x0000000000017941 */ /* 0x000fea0003800000 */
.L_x_763:
        /* <DEDUP_REMOVED lines=16> */
.L_x_766:
[----:B------:R-:W-:Y:S05]  /*195c0*/  BSYNC B1 ;  /* 0x0000000000017941 */ /* 0x000fea0003800000 */
.L_x_765:
        /* <DEDUP_REMOVED lines=14> */
.L_x_768:
[----:B------:R-:W-:Y:S05]  /*196b0*/  BSYNC B1 ;  /* 0x0000000000017941 */ /* 0x000fea0003800000 */
.L_x_767:
        /* <DEDUP_REMOVED lines=9> */
.L_x_770:
[----:B------:R-:W-:Y:S05]  /*19750*/  BSYNC B1 ;  /* 0x0000000000017941 */ /* 0x000fea0003800000 */
.L_x_769:
        /* <DEDUP_REMOVED lines=11> */
.L_x_772:
[----:B------:R-:W-:Y:S05]  /*19810*/  BSYNC B1 ;  /* 0x0000000000017941 */ /* 0x000fea0003800000 */
.L_x_771:
        /* <DEDUP_REMOVED lines=16> */
.L_x_774:
[----:B------:R-:W-:Y:S05]  /*19920*/  BSYNC B1 ;  /* 0x0000000000017941 */ /* 0x000fea0003800000 */
.L_x_773:
        /* <DEDUP_REMOVED lines=14> */
.L_x_776:
[----:B------:R-:W-:Y:S05]  /*19a10*/  BSYNC B1 ;  /* 0x0000000000017941 */ /* 0x000fea0003800000 */
.L_x_775:
        /* <DEDUP_REMOVED lines=9> */
.L_x_778:
[----:B------:R-:W-:Y:S05]  /*19ab0*/  BSYNC B1 ;  /* 0x0000000000017941 */ /* 0x000fea0003800000 */
.L_x_777:
        /* <DEDUP_REMOVED lines=11> */
.L_x_780:
[----:B------:R-:W-:Y:S05]  /*19b70*/  BSYNC B1 ;  /* 0x0000000000017941 */ /* 0x000fea0003800000 */
.L_x_779:
        /* <DEDUP_REMOVED lines=16> */
.L_x_782:
[----:B------:R-:W-:Y:S05]  /*19c80*/  BSYNC B1 ;  /* 0x0000000000017941 */ /* 0x000fea0003800000 */
.L_x_781:
        /* <DEDUP_REMOVED lines=14> */
.L_x_784:
[----:B------:R-:W-:Y:S05]  /*19d70*/  BSYNC B1 ;  /* 0x0000000000017941 */ /* 0x000fea0003800000 */
.L_x_783:
        /* <DEDUP_REMOVED lines=9> */
.L_x_786:
[----:B------:R-:W-:Y:S05]  /*19e10*/  BSYNC B1 ;  /* 0x0000000000017941 */ /* 0x000fea0003800000 */
.L_x_785:
        /* <DEDUP_REMOVED lines=11> */
.L_x_788:
[----:B------:R-:W-:Y:S05]  /*19ed0*/  BSYNC B1 ;  /* 0x0000000000017941 */ /* 0x000fea0003800000 */
.L_x_787:
        /* <DEDUP_REMOVED lines=16> */
.L_x_790:
[----:B------:R-:W-:Y:S05]  /*19fe0*/  BSYNC B1 ;  /* 0x0000000000017941 */ /* 0x000fea0003800000 */
.L_x_789:
        /* <DEDUP_REMOVED lines=14> */
.L_x_792:
[----:B------:R-:W-:Y:S05]  /*1a0d0*/  BSYNC B1 ;  /* 0x0000000000017941 */ /* 0x000fea0003800000 */
.L_x_791:
        /* <DEDUP_REMOVED lines=9> */
.L_x_794:
[----:B------:R-:W-:Y:S05]  /*1a170*/  BSYNC B1 ;  /* 0x0000000000017941 */ /* 0x000fea0003800000 */
.L_x_793:
[----:B------:R-:W2:Y:S01]  /*1a180*/  LDL.LU R12, [R1+0x180] ;  /* 0x00018000010c7983 */ /* 0x000ea20000300800 */
        /* <DEDUP_REMOVED lines=8> */
.L_x_796:
[----:B------:R-:W-:Y:S05]  /*1a210*/  BSYNC B1 ;  /* 0x0000000000017941 */ /* 0x000fea0003800000 */
.L_x_795:
[----:B------:R-:W2:Y:S01]  /*1a220*/  LDL.LU R12, [R1+0x184] ;  /* 0x00018400010c7983 */ /* 0x000ea20000300800 */
        /* <DEDUP_REMOVED lines=13> */
.L_x_798:
[----:B------:R-:W-:Y:S05]  /*1a300*/  BSYNC B1 ;  /* 0x0000000000017941 */ /* 0x000fea0003800000 */
.L_x_797:
[----:B------:R-:W2:Y:S01]  /*1a310*/  LDL.LU R19, [R1+0x188] ;  /* 0x0001880001137983 */ /* 0x000ea20000300800 */
[----:B------:R-:W-:Y:S01]  /*1a320*/  ISETP.LT.OR P5, PT, R0, 0xc2, !P1 ;  /* 0x000000c20000780c */ /* 0x000fe20004fa1670 */
[----:B------:R-:W-:Y:S01]  /*1a330*/  BSSY B1, `(.L_x_799) ;  /* 0x000000c000017945 */ /* 0x000fe20003800000 */
[----:B------:R-:W-:-:S04]  /*1a340*/  LOP3.LUT R18, R18, 0xffffffdf, RZ, 0xc0, !PT ;  /* 0xffffffdf12127812 */ /* 0x000fc800078ec0ff */
[----:B------:R-:W-:-:S07]  /*1a350*/  @P0 LOP3.LUT R18, R18, 0x20, RZ, 0xfc, !PT ;  /* 0x0000002012120812 */ /* 0x000fce00078efcff */
[----:B-1----:R-:W-:-:S04]  /*1a360*/  @!P5 IADD3 R12, P0, R10, UR46, RZ ;  /* 0x0000002e0a0cdc10 */ /* 0x002fc8000ff1e0ff */
        /* <DEDUP_REMOVED lines=8> */
.L_x_800:
[----:B------:R-:W-:Y:S05]  /*1a3f0*/  BSYNC B1 ;  /* 0x0000000000017941 */ /* 0x000fea0003800000 */
.L_x_799:
        /* <DEDUP_REMOVED lines=9> */
.L_x_802:
[----:B------:R-:W-:Y:S05]  /*1a490*/  BSYNC B1 ;  /* 0x0000000000017941 */ /* 0x000fea0003800000 */
.L_x_801:
        /* <DEDUP_REMOVED lines=9> */
.L_x_804:
[----:B------:R-:W-:Y:S05]  /*1a530*/  BSYNC B1 ;  /* 0x0000000000017941 */ /* 0x000fea0003800000 */
.L_x_803:
        /* <DEDUP_REMOVED lines=14> */
.L_x_806:
[----:B------:R-:W-:Y:S05]  /*1a620*/  BSYNC B1 ;  /* 0x0000000000017941 */ /* 0x000fea0003800000 */
.L_x_805:
        /* <DEDUP_REMOVED lines=14> */
.L_x_808:
[----:B------:R-:W-:Y:S05]  /*1a710*/  BSYNC B1 ;  /* 0x0000000000017941 */ /* 0x000fea0003800000 */
.L_x_807:
        /* <DEDUP_REMOVED lines=9> */
.L_x_810:
[----:B------:R-:W-:Y:S05]  /*1a7b0*/  BSYNC B1 ;  /* 0x0000000000017941 */ /* 0x000fea0003800000 */
.L_x_809:
        /* <DEDUP_REMOVED lines=9> */
.L_x_812:
[----:B------:R-:W-:Y:S05]  /*1a850*/  BSYNC B1 ;  /* 0x0000000000017941 */ /* 0x000fea0003800000 */
.L_x_811:
        /* <DEDUP_REMOVED lines=14> */
.L_x_814:
[----:B------:R-:W-:Y:S05]  /*1a940*/  BSYNC B1 ;  /* 0x0000000000017941 */ /* 0x000fea0003800000 */
.L_x_813:
        /* <DEDUP_REMOVED lines=14> */
.L_x_816:
[----:B------:R-:W-:Y:S05]  /*1aa30*/  BSYNC B1 ;  /* 0x0000000000017941 */ /* 0x000fea0003800000 */
.L_x_815:
        /* <DEDUP_REMOVED lines=9> */
.L_x_818:
[----:B------:R-:W-:Y:S05]  /*1aad0*/  BSYNC B1 ;  /* 0x0000000000017941 */ /* 0x000fea0003800000 */
.L_x_817:
        /* <DEDUP_REMOVED lines=9> */
.L_x_820:
[----:B------:R-:W-:Y:S05]  /*1ab70*/  BSYNC B1 ;  /* 0x0000000000017941 */ /* 0x000fea0003800000 */
.L_x_819:
        /* <DEDUP_REMOVED lines=14> */
.L_x_822:
[----:B------:R-:W-:Y:S05]  /*1ac60*/  BSYNC B1 ;  /* 0x0000000000017941 */ /* 0x000fea0003800000 */
.L_x_821:
        /* <DEDUP_REMOVED lines=14> */
.L_x_824:
[----:B------:R-:W-:Y:S05]  /*1ad50*/  BSYNC B1 ;  /* 0x0000000000017941 */ /* 0x000fea0003800000 */
.L_x_823:
        /* <DEDUP_REMOVED lines=9> */
.L_x_826:
[----:B------:R-:W-:Y:S05]  /*1adf0*/  BSYNC B1 ;  /* 0x0000000000017941 */ /* 0x000fea0003800000 */
.L_x_825:
        /* <DEDUP_REMOVED lines=9> */
.L_x_828:
[----:B------:R-:W-:Y:S05]  /*1ae90*/  BSYNC B1 ;  /* 0x0000000000017941 */ /* 0x000fea0003800000 */
.L_x_827:
        /* <DEDUP_REMOVED lines=14> */
.L_x_830:
[----:B------:R-:W-:Y:S05]  /*1af80*/  BSYNC B1 ;  /* 0x0000000000017941 */ /* 0x000fea0003800000 */
.L_x_829:
        /* <DEDUP_REMOVED lines=14> */
.L_x_832:
[----:B------:R-:W-:Y:S05]  /*1b070*/  BSYNC B1 ;  /* 0x0000000000017941 */ /* 0x000fea0003800000 */
.L_x_831:
        /* <DEDUP_REMOVED lines=9> */
.L_x_834:
[----:B------:R-:W-:Y:S05]  /*1b110*/  BSYNC B1 ;  /* 0x0000000000017941 */ /* 0x000fea0003800000 */
.L_x_833:
        /* <DEDUP_REMOVED lines=9> */
.L_x_836:
[----:B------:R-:W-:Y:S05]  /*1b1b0*/  BSYNC B1 ;  /* 0x0000000000017941 */ /* 0x000fea0003800000 */
.L_x_835:
        /* <DEDUP_REMOVED lines=14> */
.L_x_838:
[----:B------:R-:W-:Y:S05]  /*1b2a0*/  BSYNC B1 ;  /* 0x0000000000017941 */ /* 0x000fea0003800000 */
.L_x_837:
        /* <DEDUP_REMOVED lines=14> */
.L_x_840:
[----:B------:R-:W-:Y:S05]  /*1b390*/  BSYNC B1 ;  /* 0x0000000000017941 */ /* 0x000fea0003800000 */
.L_x_839:
        /* <DEDUP_REMOVED lines=9> */
.L_x_842:
[----:B------:R-:W-:Y:S05]  /*1b430*/  BSYNC B1 ;  /* 0x0000000000017941 */ /* 0x000fea0003800000 */
.L_x_841:
        /* <DEDUP_REMOVED lines=9> */
.L_x_844:
[----:B------:R-:W-:Y:S05]  /*1b4d0*/  BSYNC B1 ;  /* 0x0000000000017941 */ /* 0x000fea0003800000 */
.L_x_843:
        /* <DEDUP_REMOVED lines=14> */
.L_x_846:
[----:B------:R-:W-:Y:S05]  /*1b5c0*/  BSYNC B1 ;  /* 0x0000000000017941 */ /* 0x000fea0003800000 */
.L_x_845:
        /* <DEDUP_REMOVED lines=14> */
.L_x_848:
[----:B------:R-:W-:Y:S05]  /*1b6b0*/  BSYNC B1 ;  /* 0x0000000000017941 */ /* 0x000fea0003800000 */
.L_x_847:
        /* <DEDUP_REMOVED lines=9> */
.L_x_850:
[----:B------:R-:W-:Y:S05]  /*1b750*/  BSYNC B1 ;  /* 0x0000000000017941 */ /* 0x000fea0003800000 */
.L_x_849:
        /* <DEDUP_REMOVED lines=9> */
.L_x_852:
[----:B------:R-:W-:Y:S05]  /*1b7f0*/  BSYNC B1 ;  /* 0x0000000000017941 */ /* 0x000fea0003800000 */
.L_x_851:
        /* <DEDUP_REMOVED lines=14> */
.L_x_854:
[----:B------:R-:W-:Y:S05]  /*1b8e0*/  BSYNC B1 ;  /* 0x0000000000017941 */ /* 0x000fea0003800000 */
.L_x_853:
        /* <DEDUP_REMOVED lines=14> */
.L_x_856:
[----:B------:R-:W-:Y:S05]  /*1b9d0*/  BSYNC B1 ;  /* 0x0000000000017941 */ /* 0x000fea0003800000 */
.L_x_855:
        /* <DEDUP_REMOVED lines=9> */
.L_x_858:
[----:B------:R-:W-:Y:S05]  /*1ba70*/  BSYNC B1 ;  /* 0x0000000000017941 */ /* 0x000fea0003800000 */
.L_x_857:
        /* <DEDUP_REMOVED lines=9> */
.L_x_860:
[----:B------:R-:W-:Y:S05]  /*1bb10*/  BSYNC B1 ;  /* 0x0000000000017941 */ /* 0x000fea0003800000 */
.L_x_859:
        /* <DEDUP_REMOVED lines=14> */
.L_x_862:
[----:B------:R-:W-:Y:S05]  /*1bc00*/  BSYNC B1 ;  /* 0x0000000000017941 */ /* 0x000fea0003800000 */
.L_x_861:
        /* <DEDUP_REMOVED lines=14> */
.L_x_864:
[----:B------:R-:W-:Y:S05]  /*1bcf0*/  BSYNC B1 ;  /* 0x0000000000017941 */ /* 0x000fea0003800000 */
.L_x_863:
        /* <DEDUP_REMOVED lines=9> */
.L_x_866:
[----:B------:R-:W-:Y:S05]  /*1bd90*/  BSYNC B1 ;  /* 0x0000000000017941 */ /* 0x000fea0003800000 */
.L_x_865:
        /* <DEDUP_REMOVED lines=9> */
.L_x_868:
[----:B------:R-:W-:Y:S05]  /*1be30*/  BSYNC B1 ;  /* 0x0000000000017941 */ /* 0x000fea0003800000 */
.L_x_867:
        /* <DEDUP_REMOVED lines=14> */
.L_x_870:
[----:B------:R-:W-:Y:S05]  /*1bf20*/  BSYNC B1 ;  /* 0x0000000000017941 */ /* 0x000fea0003800000 */
.L_x_869:
        /* <DEDUP_REMOVED lines=14> */
.L_x_872:
[----:B------:R-:W-:Y:S05]  /*1c010*/  BSYNC B1 ;  /* 0x0000000000017941 */ /* 0x000fea0003800000 */
.L_x_871:
        /* <DEDUP_REMOVED lines=9> */
.L_x_874:
[----:B------:R-:W-:Y:S05]  /*1c0b0*/  BSYNC B1 ;  /* 0x0000000000017941 */ /* 0x000fea0003800000 */
.L_x_873:
        /* <DEDUP_REMOVED lines=9> */
.L_x_876:
[----:B------:R-:W-:Y:S05]  /*1c150*/  BSYNC B1 ;  /* 0x0000000000017941 */ /* 0x000fea0003800000 */
.L_x_875:
        /* <DEDUP_REMOVED lines=14> */
.L_x_878:
[----:B------:R-:W-:Y:S05]  /*1c240*/  BSYNC B1 ;  /* 0x0000000000017941 */ /* 0x000fea0003800000 */
.L_x_877:
        /* <DEDUP_REMOVED lines=14> */
.L_x_880:
[----:B------:R-:W-:Y:S05]  /*1c330*/  BSYNC B1 ;  /* 0x0000000000017941 */ /* 0x000fea0003800000 */
.L_x_879:
        /* <DEDUP_REMOVED lines=9> */
.L_x_882:
[----:B------:R-:W-:Y:S05]  /*1c3d0*/  BSYNC B1 ;  /* 0x0000000000017941 */ /* 0x000fea0003800000 */
.L_x_881:
        /* <DEDUP_REMOVED lines=9> */
.L_x_884:
[----:B------:R-:W-:Y:S05]  /*1c470*/  BSYNC B1 ;  /* 0x0000000000017941 */ /* 0x000fea0003800000 */
.L_x_883:
        /* <DEDUP_REMOVED lines=14> */
.L_x_886:
[----:B------:R-:W-:Y:S05]  /*1c560*/  BSYNC B1 ;  /* 0x0000000000017941 */ /* 0x000fea0003800000 */
.L_x_885:
        /* <DEDUP_REMOVED lines=14> */
.L_x_888:
[----:B------:R-:W-:Y:S05]  /*1c650*/  BSYNC B1 ;  /* 0x0000000000017941 */ /* 0x000fea0003800000 */
.L_x_887:
        /* <DEDUP_REMOVED lines=9> */
.L_x_890:
[----:B------:R-:W-:Y:S05]  /*1c6f0*/  BSYNC B1 ;  /* 0x0000000000017941 */ /* 0x000fea0003800000 */
.L_x_889:
        /* <DEDUP_REMOVED lines=9> */
.L_x_892:
[----:B------:R-:W-:Y:S05]  /*1c790*/  BSYNC B1 ;  /* 0x0000000000017941 */ /* 0x000fea0003800000 */
.L_x_891:
        /* <DEDUP_REMOVED lines=14> */
.L_x_894:
[----:B------:R-:W-:Y:S05]  /*1c880*/  BSYNC B1 ;  /* 0x0000000000017941 */ /* 0x000fea0003800000 */
.L_x_893:
        /* <DEDUP_REMOVED lines=14> */
.L_x_896:
[----:B------:R-:W-:Y:S05]  /*1c970*/  BSYNC B1 ;  /* 0x0000000000017941 */ /* 0x000fea0003800000 */
.L_x_895:
        /* <DEDUP_REMOVED lines=9> */
.L_x_898:
[----:B------:R-:W-:Y:S05]  /*1ca10*/  BSYNC B1 ;  /* 0x0000000000017941 */ /* 0x000fea0003800000 */
.L_x_897:
        /* <DEDUP_REMOVED lines=9> */
.L_x_900:
[----:B------:R-:W-:Y:S05]  /*1cab0*/  BSYNC B1 ;  /* 0x0000000000017941 */ /* 0x000fea0003800000 */
.L_x_899:
        /* <DEDUP_REMOVED lines=14> */
.L_x_902:
[----:B------:R-:W-:Y:S05]  /*1cba0*/  BSYNC B1 ;  /* 0x0000000000017941 */ /* 0x000fea0003800000 */
.L_x_901:
        /* <DEDUP_REMOVED lines=14> */
.L_x_904:
[----:B------:R-:W-:Y:S05]  /*1cc90*/  BSYNC B1 ;  /* 0x0000000000017941 */ /* 0x000fea0003800000 */
.L_x_903:
        /* <DEDUP_REMOVED lines=9> */
.L_x_906:
[----:B------:R-:W-:Y:S05]  /*1cd30*/  BSYNC B1 ;  /* 0x0000000000017941 */ /* 0x000fea0003800000 */
.L_x_905:
        /* <DEDUP_REMOVED lines=9> */
.L_x_908:
[----:B------:R-:W-:Y:S05]  /*1cdd0*/  BSYNC B1 ;  /* 0x0000000000017941 */ /* 0x000fea0003800000 */
.L_x_907:
        /* <DEDUP_REMOVED lines=14> */
.L_x_910:
[----:B------:R-:W-:Y:S05]  /*1cec0*/  BSYNC B1 ;  /* 0x0000000000017941 */ /* 0x000fea0003800000 */
.L_x_909:
        /* <DEDUP_REMOVED lines=14> */
.L_x_912:
[----:B------:R-:W-:Y:S05]  /*1cfb0*/  BSYNC B1 ;  /* 0x0000000000017941 */ /* 0x000fea0003800000 */
.L_x_911:
        /* <DEDUP_REMOVED lines=9> */
.L_x_914:
[----:B------:R-:W-:Y:S05]  /*1d050*/  BSYNC B1 ;  /* 0x0000000000017941 */ /* 0x000fea0003800000 */
.L_x_913:
        /* <DEDUP_REMOVED lines=9> */
.L_x_916:
[----:B------:R-:W-:Y:S05]  /*1d0f0*/  BSYNC B1 ;  /* 0x0000000000017941 */ /* 0x000fea0003800000 */
.L_x_915:
        /* <DEDUP_REMOVED lines=14> */
.L_x_918:
[----:B------:R-:W-:Y:S05]  /*1d1e0*/  BSYNC B1 ;  /* 0x0000000000017941 */ /* 0x000fea0003800000 */
.L_x_917:
        /* <DEDUP_REMOVED lines=14> */
.L_x_920:
[----:B------:R-:W-:Y:S05]  /*1d2d0*/  BSYNC B1 ;  /* 0x0000000000017941 */ /* 0x000fea0003800000 */
.L_x_919:
        /* <DEDUP_REMOVED lines=9> */
.L_x_922:
[----:B------:R-:W-:Y:S05]  /*1d370*/  BSYNC B1 ;  /* 0x0000000000017941 */ /* 0x000fea0003800000 */
.L_x_921:
        /* <DEDUP_REMOVED lines=9> */
.L_x_924:
[----:B------:R-:W-:Y:S05]  /*1d410*/  BSYNC B1 ;  /* 0x0000000000017941 */ /* 0x000fea0003800000 */
.L_x_923:
        /* <DEDUP_REMOVED lines=14> */
.L_x_926:
[----:B------:R-:W-:Y:S05]  /*1d500*/  BSYNC B1 ;  /* 0x0000000000017941 */ /* 0x000fea0003800000 */
.L_x_925:
        /* <DEDUP_REMOVED lines=14> */
.L_x_928:
[----:B------:R-:W-:Y:S05]  /*1d5f0*/  BSYNC B1 ;  /* 0x0000000000017941 */ /* 0x000fea0003800000 */
.L_x_927:
        /* <DEDUP_REMOVED lines=9> */
.L_x_930:
[----:B------:R-:W-:Y:S05]  /*1d690*/  BSYNC B1 ;  /* 0x0000000000017941 */ /* 0x000fea0003800000 */
.L_x_929:
        /* <DEDUP_REMOVED lines=9> */
.L_x_932:
[----:B------:R-:W-:Y:S05]  /*1d730*/  BSYNC B1 ;  /* 0x0000000000017941 */ /* 0x000fea0003800000 */
.L_x_931:
        /* <DEDUP_REMOVED lines=14> */
.L_x_934:
[----:B------:R-:W-:Y:S05]  /*1d820*/  BSYNC B1 ;  /* 0x0000000000017941 */ /* 0x000fea0003800000 */
.L_x_933:
        /* <DEDUP_REMOVED lines=14> */
.L_x_936:
[----:B------:R-:W-:Y:S05]  /*1d910*/  BSYNC B1 ;  /* 0x0000000000017941 */ /* 0x000fea0003800000 */
.L_x_935:
        /* <DEDUP_REMOVED lines=9> */
.L_x_938:
[----:B------:R-:W-:Y:S05]  /*1d9b0*/  BSYNC B1 ;  /* 0x0000000000017941 */ /* 0x000fea0003800000 */
.L_x_937:
        /* <DEDUP_REMOVED lines=9> */
.L_x_940:
[----:B------:R-:W-:Y:S05]  /*1da50*/  BSYNC B1 ;  /* 0x0000000000017941 */ /* 0x000fea0003800000 */
.L_x_939:
        /* <DEDUP_REMOVED lines=14> */
.L_x_942:
[----:B------:R-:W-:Y:S05]  /*1db40*/  BSYNC B1 ;  /* 0x0000000000017941 */ /* 0x000fea0003800000 */
.L_x_941:
        /* <DEDUP_REMOVED lines=14> */
.L_x_944:
[----:B------:R-:W-:Y:S05]  /*1dc30*/  BSYNC B1 ;  /* 0x0000000000017941 */ /* 0x000fea0003800000 */
.L_x_943:
        /* <DEDUP_REMOVED lines=9> */
.L_x_946:
[----:B------:R-:W-:Y:S05]  /*1dcd0*/  BSYNC B1 ;  /* 0x0000000000017941 */ /* 0x000fea0003800000 */
.L_x_945:
        /* <DEDUP_REMOVED lines=9> */
.L_x_948:
[----:B------:R-:W-:Y:S05]  /*1dd70*/  BSYNC B1 ;  /* 0x0000000000017941 */ /* 0x000fea0003800000 */
.L_x_947:
        /* <DEDUP_REMOVED lines=14> */
.L_x_950:
[----:B------:R-:W-:Y:S05]  /*1de60*/  BSYNC B1 ;  /* 0x0000000000017941 */ /* 0x000fea0003800000 */
.L_x_949:
        /* <DEDUP_REMOVED lines=14> */
.L_x_952:
[----:B------:R-:W-:Y:S05]  /*1df50*/  BSYNC B1 ;  /* 0x0000000000017941 */ /* 0x000fea0003800000 */
.L_x_951:
        /* <DEDUP_REMOVED lines=9> */
.L_x_954:
[----:B------:R-:W-:Y:S05]  /*1dff0*/  BSYNC B1 ;  /* 0x0000000000017941 */ /* 0x000fea0003800000 */
.L_x_953:
        /* <DEDUP_REMOVED lines=9> */
.L_x_956:
[----:B------:R-:W-:Y:S05]  /*1e090*/  BSYNC B1 ;  /* 0x0000000000017941 */ /* 0x000fea0003800000 */
.L_x_955:
        /* <DEDUP_REMOVED lines=14> */
.L_x_958:
[----:B------:R-:W-:Y:S05]  /*1e180*/  BSYNC B1 ;  /* 0x0000000000017941 */ /* 0x000fea0003800000 */
.L_x_957:
        /* <DEDUP_REMOVED lines=14> */
.L_x_960:
[----:B------:R-:W-:Y:S05]  /*1e270*/  BSYNC B1 ;  /* 0x0000000000017941 */ /* 0x000fea0003800000 */
.L_x_959:
        /* <DEDUP_REMOVED lines=9> */
.L_x_962:
[----:B------:R-:W-:Y:S05]  /*1e310*/  BSYNC B1 ;  /* 0x0000000000017941 */ /* 0x000fea0003800000 */
.L_x_961:
        /* <DEDUP_REMOVED lines=9> */
.L_x_964:
[----:B------:R-:W-:Y:S05]  /*1e3b0*/  BSYNC B1 ;  /* 0x0000000000017941 */ /* 0x000fea0003800000 */
.L_x_963:
        /* <DEDUP_REMOVED lines=14> */
.L_x_966:
[----:B------:R-:W-:Y:S05]  /*1e4a0*/  BSYNC B1 ;  /* 0x0000000000017941 */ /* 0x000fea0003800000 */
.L_x_965:
        /* <DEDUP_REMOVED lines=14> */
.L_x_968:
[----:B------:R-:W-:Y:S05]  /*1e590*/  BSYNC B1 ;  /* 0x0000000000017941 */ /* 0x000fea0003800000 */
.L_x_967:
        /* <DEDUP_REMOVED lines=9> */
.L_x_970:
[----:B------:R-:W-:Y:S05]  /*1e630*/  BSYNC B1 ;  /* 0x0000000000017941 */ /* 0x000fea0003800000 */
.L_x_969:
        /* <DEDUP_REMOVED lines=9> */
.L_x_972:
[----:B------:R-:W-:Y:S05]  /*1e6d0*/  BSYNC B1 ;  /* 0x0000000000017941 */ /* 0x000fea0003800000 */
.L_x_971:
        /* <DEDUP_REMOVED lines=14> */
.L_x_974:
[----:B------:R-:W-:Y:S05]  /*1e7c0*/  BSYNC B1 ;  /* 0x0000000000017941 */ /* 0x000fea0003800000 */
.L_x_973:
        /* <DEDUP_REMOVED lines=14> */
.L_x_976:
[----:B------:R-:W-:Y:S05]  /*1e8b0*/  BSYNC B1 ;  /* 0x0000000000017941 */ /* 0x000fea0003800000 */
.L_x_975:
        /* <DEDUP_REMOVED lines=9> */
.L_x_978:
[----:B------:R-:W-:Y:S05]  /*1e950*/  BSYNC B1 ;  /* 0x0000000000017941 */ /* 0x000fea0003800000 */
.L_x_977:
        /* <DEDUP_REMOVED lines=9> */
.L_x_980:
[----:B------:R-:W-:Y:S05]  /*1e9f0*/  BSYNC B1 ;  /* 0x0000000000017941 */ /* 0x000fea0003800000 */
.L_x_979:
[----:B------:R-:W2:Y:S01]  /*1ea00*/  LDL.LU R19, [R1+0x2f4] ;  /* 0x0002f40001137983 */ /* 0x000ea20000300800 */
[C---:B------:R-:W-:Y:S01]  /*1ea10*/  ISETP.LT.OR P0, PT, R0.reuse, 0x179, !P1 ;  /* 0x000001790000780c */ /* 0x040fe20004f01670 */
[----:B------:R-:W-:Y:S01]  /*1ea20*/  BSSY B1, `(.L_x_981) ;  /* 0x000000c000017945 */ /* 0x000fe20003800000 */
[----:B------:R-:W-:-:S11]  /*1ea30*/  ISETP.LT.OR P1, PT, R0, 0x17a, !P1 ;  /* 0x0000017a0000780c */ /* 0x000fd60004f21670 */
[----:B0-----:R-:W-:-:S04]  /*1ea40*/  @!P0 IADD3 R224, P6, R10, UR46, RZ ;  /* 0x0000002e0ae08c10 */ /* 0x001fc8000ffde0ff */
[----:B------:R-:W-:Y:S02]  /*1ea50*/  @!P0 IADD3.X R225, R11, UR45, RZ, P6, !PT ;  /* 0x0000002d0be18c10 */ /* 0x000fe4000b7fe4ff */
        /* <DEDUP_REMOVED lines=8> */
.L_x_982:
[----:B------:R-:W-:Y:S05]  /*1eae0*/  BSYNC B1 ;  /* 0x0000000000017941 */ /* 0x000fea0003800000 */
.L_x_981:
[----:B0-----:R-:W2:Y:S01]  /*1eaf0*/  LDL.LU R10, [R1+0x2f8] ;  /* 0x0002f800010a7983 */ /* 0x001ea20000300800 */
[----:B------:R-:W-:Y:S01]  /*1eb00*/  BSSY B1, `(.L_x_983) ;  /* 0x0000007000017945 */ /* 0x000fe20003800000 */
[----:B--2---:R-:W-:-:S05]  /*1eb10*/  @!P0 IMAD R10, R10, R16, R3 ;  /* 0x000000100a0a8224 */ /* 0x004fca00078e0203 */
[----:B------:R0:W-:Y:S01]  /*1eb20*/  @!P0 STG.E.U8 desc[UR36][R224.64+0x178], R10 ;  /* 0x0001780ae0008986 */ /* 0x0001e2000c101124 */
[----:B------:R-:W-:Y:S05]  /*1eb30*/  @P1 BRA `(.L_x_984) ;  /* 0x00000000000c1947 */ /* 0x000fea0003800000 */
[----:B------:R-:W2:Y:S02]  /*1eb40*/  LDG.E.U8 R2, desc[UR36][R222.64+0x179] ;  /* 0x00017924de027981 */ /* 0x000ea4000c1e1100 */
[----:B--2---:R-:W-:-:S05]  /*1eb50*/  PRMT R3, R2, 0x8880, RZ ;  /* 0x0000888002037816 */ /* 0x004fca00000000ff */
[----:B------:R-:W-:-:S07]  /*1eb60*/  IMAD R3, R3, R17, RZ ;  /* 0x0000001103037224 */ /* 0x000fce00078e02ff */
.L_x_984:
[----:B------:R-:W-:Y:S05]  /*1eb70*/  BSYNC B1 ;  /* 0x0000000000017941 */ /* 0x000fea0003800000 */
.L_x_983:
[----:B0-----:R-:W2:Y:S01]  /*1eb80*/  LDL.LU R10, [R1+0x2fc] ;  /* 0x0002fc00010a7983 */ /* 0x001ea20000300800 */
[----:B------:R-:W-:Y:S01]  /*1eb90*/  LOP3.LUT P5, RZ, R18, 0x8, RZ, 0xc0, !PT ;  /* 0x0000000812ff7812 */ /* 0x000fe200078ac0ff */
[----:B------:R-:W-:Y:S03]  /*1eba0*/  BSSY B1, `(.L_x_985) ;  /* 0x0000008000017945 */ /* 0x000fe60003800000 */
[----:B------:R-:W-:Y:S01]  /*1ebb0*/  ISETP.LT.OR P0, PT, R0, 0xc1, !P5 ;  /* 0x000000c10000780c */ /* 0x000fe20006f01670 */
[----:B--2---:R-:W-:-:S05]  /*1ebc0*/  @!P1 IMAD R10, R10, R16, R3 ;  /* 0x000000100a0a9224 */ /* 0x004fca00078e0203 */
[----:B------:R0:W-:Y:S07]  /*1ebd0*/  @!P1 STG.E.U8 desc[UR36][R12.64+0x179], R10 ;  /* 0x0001790a0c009986 */ /* 0x0001ee000c101124 */
[----:B------:R-:W-:Y:S05]  /*1ebe0*/  @P0 BRA `(.L_x_986) ;  /* 0x00000000000c0947 */ /* 0x000fea0003800000 */
[----:B------:R-:W2:Y:S02]  /*1ebf0*/  LDG.E.U8 R2, desc[UR36][R220.64+0xc0] ;  /* 0x0000c024dc027981 */ /* 0x000ea4000c1e1100 */
[----:B--2---:R-:W-:-:S05]  /*1ec00*/  PRMT R3, R2, 0x8880, RZ ;  /* 0x0000888002037816 */ /* 0x004fca00000000ff */
[----:B------:R-:W-:-:S07]  /*1ec10*/  IMAD R3, R3, R17, RZ ;  /* 0x0000001103037224 */ /* 0x000fce00078e02ff */
.L_x_986:
[----:B------:R-:W-:Y:S05]  /*1ec20*/  BSYNC B1 ;  /* 0x0000000000017941 */ /* 0x000fea0003800000 */
.L_x_985:
[----:B0-----:R-:W2:Y:S01]  /*1ec30*/  LDL.LU R10, [R1] ;  /* 0x00000000010a7983 */ /* 0x001ea20000300800 */
        /* <DEDUP_REMOVED lines=8> */
.L_x_988:
[----:B------:R-:W-:Y:S05]  /*1ecc0*/  BSYNC B1 ;  /* 0x0000000000017941 */ /* 0x000fea0003800000 */
.L_x_987:
[----:B0-----:R-:W2:Y:S01]  /*1ecd0*/  LDL.LU R10, [R1+0x4] ;  /* 0x00000400010a7983 */ /* 0x001ea20000300800 */
[----:B------:R-:W-:Y:S01]  /*1ece0*/  LOP3.LUT P6, RZ, R18, 0x4, RZ, 0xc0, !PT ;  /* 0x0000000412ff7812 */ /* 0x000fe200078cc0ff */
[----:B------:R-:W-:Y:S03]  /*1ecf0*/  BSSY B1, `(.L_x_989) ;  /* 0x000000a000017945 */ /* 0x000fe60003800000 */
[----:B------:R-:W-:-:S13]  /*1ed00*/  ISETP.LT.OR P0, PT, R0, 0xc1, !P6 ;  /* 0x000000c10000780c */ /* 0x000fda0007701670 */
        /* <DEDUP_REMOVED lines=8> */
.L_x_990:
[----:B------:R-:W-:Y:S05]  /*1ed90*/  BSYNC B1 ;  /* 0x0000000000017941 */ /* 0x000fea0003800000 */
.L_x_989:
[----:B------:R-:W2:Y:S01]  /*1eda0*/  LDL.LU R19, [R1+0x8] ;  /* 0x0000080001137983 */ /* 0x000ea20000300800 */
[----:B------:R-:W-:Y:S01]  /*1edb0*/  ISETP.LT.OR P1, PT, R0, 0xc2, !P6 ;  /* 0x000000c20000780c */ /* 0x000fe20007721670 */
[----:B------:R-:W-:-:S12]  /*1edc0*/  BSSY B1, `(.L_x_991) ;  /* 0x0000009000017945 */ /* 0x000fd80003800000 */
[----:B0-----:R-:W-:-:S04]  /*1edd0*/  @!P1 IADD3 R10, P5, R6, UR46, RZ ;  /* 0x0000002e060a9c10 */ /* 0x001fc8000ffbe0ff */
[----:B------:R-:W-:Y:S01]  /*1ede0*/  @!P1 IADD3.X R11, R7, UR45, RZ, P5, !PT ;  /* 0x0000002d070b9c10 */ /* 0x000fe2000affe4ff */
[----:B--2---:R-:W-:-:S05]  /*1edf0*/  @!P0 IMAD R19, R19, R16, R3 ;  /* 0x0000001013138224 */ /* 0x004fca00078e0203 */
[----:B------:R0:W-:Y:S01]  /*1ee00*/  @!P0 STG.E.U8 desc[UR36][R12.64+0xc0], R19 ;  /* 0x0000c0130c008986 */ /* 0x0001e2000c101124 */
[----:B------:R-:W-:Y:S05]  /*1ee10*/  @P1 BRA `(.L_x_992) ;  /* 0x00000000000c1947 */ /* 0x000fea0003800000 */
[----:B------:R-:W2:Y:S02]  /*1ee20*/  LDG.E.U8 R2, desc[UR36][R218.64+0xc1] ;  /* 0x0000c124da027981 */ /* 0x000ea4000c1e1100 */
[----:B--2---:R-:W-:-:S05]  /*1ee30*/  PRMT R3, R2, 0x8880, RZ ;  /* 0x0000888002037816 */ /* 0x004fca00000000ff */
[----:B------:R-:W-:-:S07]  /*1ee40*/  IMAD R3, R3, R17, RZ ;  /* 0x0000001103037224 */ /* 0x000fce00078e02ff */
.L_x_992:
[----:B------:R-:W-:Y:S05]  /*1ee50*/  BSYNC B1 ;  /* 0x0000000000017941 */ /* 0x000fea0003800000 */
.L_x_991:
        /* <DEDUP_REMOVED lines=10> */
.L_x_994:
[----:B------:R-:W-:Y:S05]  /*1ef00*/  BSYNC B1 ;  /* 0x0000000000017941 */ /* 0x000fea0003800000 */
.L_x_993:
[----:B0-----:R-:W2:Y:S01]  /*1ef10*/  LDL.LU R10, [R1+0x10] ;  /* 0x00001000010a7983 */ /* 0x001ea20000300800 */
        /* <DEDUP_REMOVED lines=8> */
.L_x_996:
[----:B------:R-:W-:Y:S05]  /*1efa0*/  BSYNC B1 ;  /* 0x0000000000017941 */ /* 0x000fea0003800000 */
.L_x_995:
[----:B0-----:R-:W2:Y:S01]  /*1efb0*/  LDL.LU R10, [R1+0x14] ;  /* 0x00001400010a7983 */ /* 0x001ea20000300800 */
        /* <DEDUP_REMOVED lines=10> */
.L_x_998:
[----:B------:R-:W-:Y:S05]  /*1f060*/  BSYNC B1 ;  /* 0x0000000000017941 */ /* 0x000fea0003800000 */
.L_x_997:
        /* <DEDUP_REMOVED lines=11> */
.L_x_1000:
[----:B------:R-:W-:Y:S05]  /*1f120*/  BSYNC B1 ;  /* 0x0000000000017941 */ /* 0x000fea0003800000 */
.L_x_999:
        /* <DEDUP_REMOVED lines=10> */
.L_x_1002:
[----:B------:R-:W-:Y:S05]  /*1f1d0*/  BSYNC B1 ;  /* 0x0000000000017941 */ /* 0x000fea0003800000 */
.L_x_1001:
        /* <DEDUP_REMOVED lines=9> */
.L_x_1004:
[----:B------:R-:W-:Y:S05]  /*1f270*/  BSYNC B1 ;  /* 0x0000000000017941 */ /* 0x000fea0003800000 */
.L_x_1003:
        /* <DEDUP_REMOVED lines=11> */
.L_x_1006:
[----:B------:R-:W-:Y:S05]  /*1f330*/  BSYNC B1 ;  /* 0x0000000000017941 */ /* 0x000fea0003800000 */
.L_x_1005:
        /* <DEDUP_REMOVED lines=11> */
.L_x_1008:
[----:B------:R-:W-:Y:S05]  /*1f3f0*/  BSYNC B1 ;  /* 0x0000000000017941 */ /* 0x000fea0003800000 */
.L_x_1007:
        /* <DEDUP_REMOVED lines=10> */
.L_x_1010:
[----:B------:R-:W-:Y:S05]  /*1f4a0*/  BSYNC B1 ;  /* 0x0000000000017941 */ /* 0x000fea0003800000 */
.L_x_1009:
        /* <DEDUP_REMOVED lines=9> */
.L_x_1012:
[----:B------:R-:W-:Y:S05]  /*1f540*/  BSYNC B1 ;  /* 0x0000000000017941 */ /* 0x000fea0003800000 */
.L_x_1011:
        /* <DEDUP_REMOVED lines=11> */
.L_x_1014:
[----:B------:R-:W-:Y:S05]  /*1f600*/  BSYNC B1 ;  /* 0x0000000000017941 */ /* 0x000fea0003800000 */
.L_x_1013:
        /* <DEDUP_REMOVED lines=11> */
.L_x_1016:
[----:B------:R-:W-:Y:S05]  /*1f6c0*/  BSYNC B1 ;  /* 0x0000000000017941 */ /* 0x000fea0003800000 */
.L_x_1015:
        /* <DEDUP_REMOVED lines=10> */
.L_x_1018:
[----:B------:R-:W-:Y:S05]  /*1f770*/  BSYNC B1 ;  /* 0x0000000000017941 */ /* 0x000fea0003800000 */
.L_x_1017:
        /* <DEDUP_REMOVED lines=9> */
.L_x_1020:
[----:B------:R-:W-:Y:S05]  /*1f810*/  BSYNC B1 ;  /* 0x0000000000017941 */ /* 0x000fea0003800000 */
.L_x_1019:
        /* <DEDUP_REMOVED lines=11> */
.L_x_1022:
[----:B------:R-:W-:Y:S05]  /*1f8d0*/  BSYNC B1 ;  /* 0x0000000000017941 */ /* 0x000fea0003800000 */
.L_x_1021:
        /* <DEDUP_REMOVED lines=11> */
.L_x_1024:
[----:B------:R-:W-:Y:S05]  /*1f990*/  BSYNC B1 ;  /* 0x0000000000017941 */ /* 0x000fea0003800000 */
.L_x_1023:
        /* <DEDUP_REMOVED lines=10> */
.L_x_1026:
[----:B------:R-:W-:Y:S05]  /*1fa40*/  BSYNC B1 ;  /* 0x0000000000017941 */ /* 0x000fea0003800000 */
.L_x_1025:
        /* <DEDUP_REMOVED lines=9> */
.L_x_1028:
[----:B------:R-:W-:Y:S05]  /*1fae0*/  BSYNC B1 ;  /* 0x0000000000017941 */ /* 0x000fea0003800000 */
.L_x_1027:
        /* <DEDUP_REMOVED lines=11> */
.L_x_1030:
[----:B------:R-:W-:Y:S05]  /*1fba0*/  BSYNC B1 ;  /* 0x0000000000017941 */ /* 0x000fea0003800000 */
.L_x_1029:
        /* <DEDUP_REMOVED lines=11> */
.L_x_1032:
[----:B------:R-:W-:Y:S05]  /*1fc60*/  BSYNC B1 ;  /* 0x0000000000017941 */ /* 0x000fea0003800000 */
.L_x_1031:
        /* <DEDUP_REMOVED lines=10> */
.L_x_1034:
[----:B------:R-:W-:Y:S05]  /*1fd10*/  BSYNC B1 ;  /* 0x0000000000017941 */ /* 0x000fea0003800000 */
.L_x_1033:
        /* <DEDUP_REMOVED lines=9> */
.L_x_1036:
[----:B------:R-:W-:Y:S05]  /*1fdb0*/  BSYNC B1 ;  /* 0x0000000000017941 */ /* 0x000fea0003800000 */
.L_x_1035:
        /* <DEDUP_REMOVED lines=11> */
.L_x_1038:
[----:B------:R-:W-:Y:S05]  /*1fe70*/  BSYNC B1 ;  /* 0x0000000000017941 */ /* 0x000fea0003800000 */
.L_x_1037:
        /* <DEDUP_REMOVED lines=11> */
.L_x_1040:
[----:B------:R-:W-:Y:S05]  /*1ff30*/  BSYNC B1 ;  /* 0x0000000000017941 */ /* 0x000fea0003800000 */
.L_x_1039:
        /* <DEDUP_REMOVED lines=10> */
.L_x_1042:
[----:B------:R-:W-:Y:S05]  /*1ffe0*/  BSYNC B1 ;  /* 0x0000000000017941 */ /* 0x000fea0003800000 */
.L_x_1041:
        /* <DEDUP_REMOVED lines=9> */
.L_x_1044:
[----:B------:R-:W-:Y:S05]  /*20080*/  BSYNC B1 ;  /* 0x0000000000017941 */ /* 0x000fea0003800000 */
.L_x_1043:
        /* <DEDUP_REMOVED lines=11> */
.L_x_1046:
[----:B------:R-:W-:Y:S05]  /*20140*/  BSYNC B1 ;  /* 0x0000000000017941 */ /* 0x000fea0003800000 */
.L_x_1045:
        /* <DEDUP_REMOVED lines=11> */
.L_x_1048:
[----:B------:R-:W-:Y:S05]  /*20200*/  BSYNC B1 ;  /* 0x0000000000017941 */ /* 0x000fea0003800000 */
.L_x_1047:
        /* <DEDUP_REMOVED lines=10> */
.L_x_1050:
[----:B------:R-:W-:Y:S05]  /*202b0*/  BSYNC B1 ;  /* 0x0000000000017941 */ /* 0x000fea0003800000 */
.L_x_1049:
        /* <DEDUP_REMOVED lines=9> */
.L_x_1052:
[----:B------:R-:W-:Y:S05]  /*20350*/  BSYNC B1 ;  /* 0x0000000000017941 */ /* 0x000fea0003800000 */
.L_x_1051:
        /* <DEDUP_REMOVED lines=11> */
.L_x_1054:
[----:B------:R-:W-:Y:S05]  /*20410*/  BSYNC B1 ;  /* 0x0000000000017941 */ /* 0x000fea0003800000 */
.L_x_1053:
        /* <DEDUP_REMOVED lines=11> */
.L_x_1056:
[----:B------:R-:W-:Y:S05]  /*204d0*/  BSYNC B1 ;  /* 0x0000000000017941 */ /* 0x000fea0003800000 */
.L_x_1055:
        /* <DEDUP_REMOVED lines=10> */
.L_x_1058:
[----:B------:R-:W-:Y:S05]  /*20580*/  BSYNC B1 ;  /* 0x0000000000017941 */ /* 0x000fea0003800000 */
.L_x_1057:
        /* <DEDUP_REMOVED lines=9> */
.L_x_1060:
[----:B------:R-:W-:Y:S05]  /*20620*/  BSYNC B1 ;  /* 0x0000000000017941 */ /* 0x000fea0003800000 */
.L_x_1059:
        /* <DEDUP_REMOVED lines=11> */
.L_x_1062:
[----:B------:R-:W-:Y:S05]  /*206e0*/  BSYNC B1 ;  /* 0x0000000000017941 */ /* 0x000fea0003800000 */
.L_x_1061:
        /* <DEDUP_REMOVED lines=11> */
.L_x_1064:
[----:B------:R-:W-:Y:S05]  /*207a0*/  BSYNC B1 ;  /* 0x0000000000017941 */ /* 0x000fea0003800000 */
.L_x_1063:
        /* <DEDUP_REMOVED lines=10> */
.L_x_1066:
[----:B------:R-:W-:Y:S05]  /*20850*/  BSYNC B1 ;  /* 0x0000000000017941 */ /* 0x000fea0003800000 */
.L_x_1065:
        /* <DEDUP_REMOVED lines=9> */
.L_x_1068:
[----:B------:R-:W-:Y:S05]  /*208f0*/  BSYNC B1 ;  /* 0x0000000000017941 */ /* 0x000fea0003800000 */
.L_x_1067:
        /* <DEDUP_REMOVED lines=11> */
.L_x_1070:
[----:B------:R-:W-:Y:S05]  /*209b0*/  BSYNC B1 ;  /* 0x0000000000017941 */ /* 0x000fea0003800000 */
.L_x_1069:
        /* <DEDUP_REMOVED lines=11> */
.L_x_1072:
[----:B------:R-:W-:Y:S05]  /*20a70*/  BSYNC B1 ;  /* 0x0000000000017941 */ /* 0x000fea0003800000 */
.L_x_1071:
        /* <DEDUP_REMOVED lines=10> */
.L_x_1074:
[----:B------:R-:W-:Y:S05]  /*20b20*/  BSYNC B1 ;  /* 0x0000000000017941 */ /* 0x000fea0003800000 */
.L_x_1073:
        /* <DEDUP_REMOVED lines=9> */
.L_x_1076:
[----:B------:R-:W-:Y:S05]  /*20bc0*/  BSYNC B1 ;  /* 0x0000000000017941 */ /* 0x000fea0003800000 */
.L_x_1075:
        /* <DEDUP_REMOVED lines=11> */
.L_x_1078:
[----:B------:R-:W-:Y:S05]  /*20c80*/  BSYNC B1 ;  /* 0x0000000000017941 */ /* 0x000fea0003800000 */
.L_x_1077:
        /* <DEDUP_REMOVED lines=11> */
.L_x_1080:
[----:B------:R-:W-:Y:S05]  /*20d40*/  BSYNC B1 ;  /* 0x0000000000017941 */ /* 0x000fea0003800000 */
.L_x_1079:
        /* <DEDUP_REMOVED lines=10> */
.L_x_1082:
[----:B------:R-:W-:Y:S05]  /*20df0*/  BSYNC B1 ;  /* 0x0000000000017941 */ /* 0x000fea0003800000 */
.L_x_1081:
        /* <DEDUP_REMOVED lines=9> */
.L_x_1084:
[----:B------:R-:W-:Y:S05]  /*20e90*/  BSYNC B1 ;  /* 0x0000000000017941 */ /* 0x000fea0003800000 */
.L_x_1083:
        /* <DEDUP_REMOVED lines=11> */
.L_x_1086:
[----:B------:R-:W-:Y:S05]  /*20f50*/  BSYNC B1 ;  /* 0x0000000000017941 */ /* 0x000fea0003800000 */
.L_x_1085:
        /* <DEDUP_REMOVED lines=11> */
.L_x_1088:
[----:B------:R-:W-:Y:S05]  /*21010*/  BSYNC B1 ;  /* 0x0000000000017941 */ /* 0x000fea0003800000 */
.L_x_1087:
        /* <DEDUP_REMOVED lines=10> */
.L_x_1090:
[----:B------:R-:W-:Y:S05]  /*210c0*/  BSYNC B1 ;  /* 0x0000000000017941 */ /* 0x000fea0003800000 */
.L_x_1089:
        /* <DEDUP_REMOVED lines=9> */
.L_x_1092:
[----:B------:R-:W-:Y:S05]  /*21160*/  BSYNC B1 ;  /* 0x0000000000017941 */ /* 0x000fea0003800000 */
.L_x_1091:
        /* <DEDUP_REMOVED lines=11> */
.L_x_1094:
[----:B------:R-:W-:Y:S05]  /*21220*/  BSYNC B1 ;  /* 0x0000000000017941 */ /* 0x000fea0003800000 */
.L_x_1093:
        /* <DEDUP_REMOVED lines=11> */
.L_x_1096:
[----:B------:R-:W-:Y:S05]  /*212e0*/  BSYNC B1 ;  /* 0x0000000000017941 */ /* 0x000fea0003800000 */
.L_x_1095:
        /* <DEDUP_REMOVED lines=10> */
.L_x_1098:
[----:B------:R-:W-:Y:S05]  /*21390*/  BSYNC B1 ;  /* 0x0000000000017941 */ /* 0x000fea0003800000 */
.L_x_1097:
        /* <DEDUP_REMOVED lines=9> */
.L_x_1100:
[----:B------:R-:W-:Y:S05]  /*21430*/  BSYNC B1 ;  /* 0x0000000000017941 */ /* 0x000fea0003800000 */
.L_x_1099:
        /* <DEDUP_REMOVED lines=11> */
.L_x_1102:
[----:B------:R-:W-:Y:S05]  /*214f0*/  BSYNC B1 ;  /* 0x0000000000017941 */ /* 0x000fea0003800000 */
.L_x_1101:
        /* <DEDUP_REMOVED lines=11> */
.L_x_1104:
[----:B------:R-:W-:Y:S05]  /*215b0*/  BSYNC B1 ;  /* 0x0000000000017941 */ /* 0x000fea0003800000 */
.L_x_1103:
        /* <DEDUP_REMOVED lines=10> */
.L_x_1106:
[----:B------:R-:W-:Y:S05]  /*21660*/  BSYNC B1 ;  /* 0x0000000000017941 */ /* 0x000fea0003800000 */
.L_x_1105:
        /* <DEDUP_REMOVED lines=9> */
.L_x_1108:
[----:B------:R-:W-:Y:S05]  /*21700*/  BSYNC B1 ;  /* 0x0000000000017941 */ /* 0x000fea0003800000 */
.L_x_1107:
        /* <DEDUP_REMOVED lines=11> */
.L_x_1110:
[----:B------:R-:W-:Y:S05]  /*217c0*/  BSYNC B1 ;  /* 0x0000000000017941 */ /* 0x000fea0003800000 */
.L_x_1109:
        /* <DEDUP_REMOVED lines=11> */
.L_x_1112:
[----:B------:R-:W-:Y:S05]  /*21880*/  BSYNC B1 ;  /* 0x0000000000017941 */ /* 0x000fea0003800000 */
.L_x_1111:
        /* <DEDUP_REMOVED lines=10> */
.L_x_1114:
[----:B------:R-:W-:Y:S05]  /*21930*/  BSYNC B1 ;  /* 0x0000000000017941 */ /* 0x000fea0003800000 */
.L_x_1113:
        /* <DEDUP_REMOVED lines=9> */
.L_x_1116:
[----:B------:R-:W-:Y:S05]  /*219d0*/  BSYNC B1 ;  /* 0x0000000000017941 */ /* 0x000fea0003800000 */
.L_x_1115:
        /* <DEDUP_REMOVED lines=11> */
.L_x_1118:
[----:B------:R-:W-:Y:S05]  /*21a90*/  BSYNC B1 ;  /* 0x0000000000017941 */ /* 0x000fea0003800000 */
.L_x_1117:
        /* <DEDUP_REMOVED lines=11> */
.L_x_1120:
[----:B------:R-:W-:Y:S05]  /*21b50*/  BSYNC B1 ;  /* 0x0000000000017941 */ /* 0x000fea0003800000 */
.L_x_1119:
        /* <DEDUP_REMOVED lines=10> */
.L_x_1122:
[----:B------:R-:W-:Y:S05]  /*21c00*/  BSYNC B1 ;  /* 0x0000000000017941 */ /* 0x000fea0003800000 */
.L_x_1121:
        /* <DEDUP_REMOVED lines=9> */
.L_x_1124:
[----:B------:R-:W-:Y:S05]  /*21ca0*/  BSYNC B1 ;  /* 0x0000000000017941 */ /* 0x000fea0003800000 */
.L_x_1123:
        /* <DEDUP_REMOVED lines=11> */
.L_x_1126:
[----:B------:R-:W-:Y:S05]  /*21d60*/  BSYNC B1 ;  /* 0x0000000000017941 */ /* 0x000fea0003800000 */
.L_x_1125:
        /* <DEDUP_REMOVED lines=11> */
.L_x_1128:
[----:B------:R-:W-:Y:S05]  /*21e20*/  BSYNC B1 ;  /* 0x0000000000017941 */ /* 0x000fea0003800000 */
.L_x_1127:
        /* <DEDUP_REMOVED lines=10> */
.L_x_1130:
[----:B------:R-:W-:Y:S05]  /*21ed0*/  BSYNC B1 ;  /* 0x0000000000017941 */ /* 0x000fea0003800000 */
.L_x_1129:
        /* <DEDUP_REMOVED lines=9> */
.L_x_1132:
[----:B------:R-:W-:Y:S05]  /*21f70*/  BSYNC B1 ;  /* 0x0000000000017941 */ /* 0x000fea0003800000 */
.L_x_1131:
        /* <DEDUP_REMOVED lines=11> */
.L_x_1134:
[----:B------:R-:W-:Y:S05]  /*22030*/  BSYNC B1 ;  /* 0x0000000000017941 */ /* 0x000fea0003800000 */
.L_x_1133:
        /* <DEDUP_REMOVED lines=11> */
.L_x_1136:
[----:B------:R-:W-:Y:S05]  /*220f0*/  BSYNC B1 ;  /* 0x0000000000017941 */ /* 0x000fea0003800000 */
.L_x_1135:
        /* <DEDUP_REMOVED lines=10> */
.L_x_1138:
[----:B------:R-:W-:Y:S05]  /*221a0*/  BSYNC B1 ;  /* 0x0000000000017941 */ /* 0x000fea0003800000 */
.L_x_1137:
        /* <DEDUP_REMOVED lines=9> */
.L_x_1140:
[----:B------:R-:W-:Y:S05]  /*22240*/  BSYNC B1 ;  /* 0x0000000000017941 */ /* 0x000fea0003800000 */
.L_x_1139:
        /* <DEDUP_REMOVED lines=11> */
.L_x_1142:
[----:B------:R-:W-:Y:S05]  /*22300*/  BSYNC B1 ;  /* 0x0000000000017941 */ /* 0x000fea0003800000 */
.L_x_1141:
        /* <DEDUP_REMOVED lines=11> */
.L_x_1144:
[----:B------:R-:W-:Y:S05]  /*223c0*/  BSYNC B1 ;  /* 0x0000000000017941 */ /* 0x000fea0003800000 */
.L_x_1143:
[----:B0-----:R-:W2:Y:S01]  /*223d0*/  LDL.LU R12, [R1+0x13c] ;  /* 0x00013c00010c7983 */ /* 0x001ea20000300800 */
[----:B------:R-:W-:Y:S01]  /*223e0*/  LOP3.LUT P5, RZ, R18, 0x8, RZ, 0xc0, !PT ;  /* 0x0000000812ff7812 */ /* 0x000fe200078ac0ff */
[----:B------:R-:W-:Y:S03]  /*223f0*/  BSSY B1, `(.L_x_1145) ;  /* 0x0000008000017945 */ /* 0x000fe60003800000 */
[----:B------:R-:W-:Y:S01]  /*22400*/  ISETP.LT.OR P0, PT, R0, 0x161, !P5 ;  /* 0x000001610000780c */ /* 0x000fe20006f01670 */
[----:B--2---:R-:W-:-:S05]  /*22410*/  @!P1 IMAD R12, R12, R16, R3 ;  /* 0x000000100c0c9224 */ /* 0x004fca00078e0203 */
[----:B------:R0:W-:Y:S07]  /*22420*/  @!P1 STG.E.U8 desc[UR36][R10.64+0x159], R12 ;  /* 0x0001590c0a009986 */ /* 0x0001ee000c101124 */
[----:B------:R-:W-:Y:S05]  /*22430*/  @P0 BRA `(.L_x_1146) ;  /* 0x00000000000c0947 */ /* 0x000fea0003800000 */
[----:B------:R-:W0:Y:S02]  /*22440*/  LDG.E.U8 R2, desc[UR36][R220.64+0x160] ;  /* 0x00016024dc027981 */ /* 0x000e24000c1e1100 */
[----:B0-----:R-:W-:-:S05]  /*22450*/  PRMT R10, R2, 0x8880, RZ ;  /* 0x00008880020a7816 */ /* 0x001fca00000000ff */
[----:B------:R-:W-:-:S07]  /*22460*/  IMAD R3, R10, R17, RZ ;  /* 0x000000110a037224 */ /* 0x000fce00078e02ff */
.L_x_1146:
[----:B------:R-:W-:Y:S05]  /*22470*/  BSYNC B1 ;  /* 0x0000000000017941 */ /* 0x000fea0003800000 */
.L_x_1145:
[----:B0-----:R-:W2:Y:S01]  /*22480*/  LDL.LU R10, [R1+0x140] ;  /* 0x00014000010a7983 */ /* 0x001ea20000300800 */
[----:B------:R-:W-:Y:S01]  /*22490*/  ISETP.LT.OR P1, PT, R0, 0x162, !P5 ;  /* 0x000001620000780c */ /* 0x000fe20006f21670 */
[----:B------:R-:W-:Y:S01]  /*224a0*/  BSSY B1, `(.L_x_1147) ;  /* 0x0000007000017945 */ /* 0x000fe20003800000 */
[----:B--2---:R-:W-:-:S05]  /*224b0*/  @!P0 IMAD R10, R10, R16, R3 ;  /* 0x000000100a0a8224 */ /* 0x004fca00078e0203 */
[----:B------:R0:W-:Y:S06]  /*224c0*/  @!P0 STG.E.U8 desc[UR36][R6.64+0x160], R10 ;  /* 0x0001600a06008986 */ /* 0x0001ec000c101124 */
[----:B------:R-:W-:Y:S05]  /*224d0*/  @P1 BRA `(.L_x_1148) ;  /* 0x00000000000c1947 */ /* 0x000fea0003800000 */
[----:B------:R-:W0:Y:S02]  /*224e0*/  LDG.E.U8 R2, desc[UR36][R220.64+0x161] ;  /* 0x00016124dc027981 */ /* 0x000e24000c1e1100 */
[----:B0-----:R-:W-:-:S05]  /*224f0*/  PRMT R10, R2, 0x8880, RZ ;  /* 0x00008880020a7816 */ /* 0x001fca00000000ff */
[----:B------:R-:W-:-:S07]  /*22500*/  IMAD R3, R10, R17, RZ ;  /* 0x000000110a037224 */ /* 0x000fce00078e02ff */
.L_x_1148:
[----:B------:R-:W-:Y:S05]  /*22510*/  BSYNC B1 ;  /* 0x0000000000017941 */ /* 0x000fea0003800000 */
.L_x_1147:
        /* <DEDUP_REMOVED lines=8> */
[----:B------:R-:W0:Y:S02]  /*225a0*/  LDG.E.U8 R2, desc[UR36][R218.64+0x160] ;  /* 0x00016024da027981 */ /* 0x000e24000c1e1100 */
[----:B0-----:R-:W-:-:S05]  /*225b0*/  PRMT R10, R2, 0x8880, RZ ;  /* 0x00008880020a7816 */ /* 0x001fca00000000ff */
[----:B------:R-:W-:-:S07]  /*225c0*/  IMAD R3, R10, R17, RZ ;  /* 0x000000110a037224 */ /* 0x000fce00078e02ff */
.L_x_1150:
[----:B------:R-:W-:Y:S05]  /*225d0*/  BSYNC B1 ;  /* 0x0000000000017941 */ /* 0x000fea0003800000 */
.L_x_1149:
        /* <DEDUP_REMOVED lines=8> */
[----:B------:R-:W0:Y:S02]  /*22660*/  LDG.E.U8 R2, desc[UR36][R218.64+0x161] ;  /* 0x00016124da027981 */ /* 0x000e24000c1e1100 */
[----:B0-----:R-:W-:-:S05]  /*22670*/  PRMT R12, R2, 0x8880, RZ ;  /* 0x00008880020c7816 */ /* 0x001fca00000000ff */
[----:B------:R-:W-:-:S07]  /*22680*/  IMAD R3, R12, R17, RZ ;  /* 0x000000110c037224 */ /* 0x000fce00078e02ff */
.L_x_1152:
[----:B------:R-:W-:Y:S05]  /*22690*/  BSYNC B1 ;  /* 0x0000000000017941 */ /* 0x000fea0003800000 */
.L_x_1151:
        /* <DEDUP_REMOVED lines=10> */
.L_x_1154:
[----:B------:R-:W-:Y:S05]  /*22740*/  BSYNC B1 ;  /* 0x0000000000017941 */ /* 0x000fea0003800000 */
.L_x_1153:
        /* <DEDUP_REMOVED lines=9> */
.L_x_1156:
[----:B------:R-:W-:Y:S05]  /*227e0*/  BSYNC B1 ;  /* 0x0000000000017941 */ /* 0x000fea0003800000 */
.L_x_1155:
[----:B------:R-:W2:Y:S01]  /*227f0*/  LDL.LU R12, [R1+0x154] ;  /* 0x00015400010c7983 */ /* 0x000ea20000300800 */
[----:B------:R-:W-:Y:S01]  /*22800*/  ISETP.LT.OR P0, PT, R0, 0x169, !P6 ;  /* 0x000001690000780c */ /* 0x000fe20007701670 */
[----:B------:R-:W-:-:S12]  /*22810*/  BSSY B1, `(.L_x_1157) ;  /* 0x0000009000017945 */ /* 0x000fd80003800000 */
[----:B------:R-:W-:-:S04]  /*22820*/  @!P0 IADD3 R10, P5, R6, UR46, RZ ;  /* 0x0000002e060a8c10 */ /* 0x000fc8000ffbe0ff */
[----:B0-----:R-:W-:Y:S01]  /*22830*/  @!P0 IADD3.X R11, R7, UR45, RZ, P5, !PT ;  /* 0x0000002d070b8c10 */ /* 0x001fe2000affe4ff */
[----:B--2---:R-:W-:-:S05]  /*22840*/  @!P1 IMAD R13, R12, R16, R3 ;  /* 0x000000100c0d9224 */ /* 0x004fca00078e0203 */
[----:B------:R0:W-:Y:S01]  /*22850*/  @!P1 STG.E.U8 desc[UR36][R6.64+0x169], R13 ;  /* 0x0001690d06009986 */ /* 0x0001e2000c101124 */
[----:B------:R-:W-:Y:S05]  /*22860*/  @P0 BRA `(.L_x_1158) ;  /* 0x00000000000c0947 */ /* 0x000fea0003800000 */
[----:B------:R-:W2:Y:S02]  /*22870*/  LDG.E.U8 R2, desc[UR36][R218.64+0x168] ;  /* 0x00016824da027981 */ /* 0x000ea4000c1e1100 */
[----:B--2---:R-:W-:-:S05]  /*22880*/  PRMT R12, R2, 0x8880, RZ ;  /* 0x00008880020c7816 */ /* 0x004fca00000000ff */
[----:B------:R-:W-:-:S07]  /*22890*/  IMAD R3, R12, R17, RZ ;  /* 0x000000110c037224 */ /* 0x000fce00078e02ff */
.L_x_1158:
[----:B------:R-:W-:Y:S05]  /*228a0*/  BSYNC B1 ;  /* 0x0000000000017941 */ /* 0x000fea0003800000 */
.L_x_1157:
        /* <DEDUP_REMOVED lines=8> */
[----:B------:R-:W0:Y:S02]  /*22930*/  LDG.E.U8 R2, desc[UR36][R218.64+0x169] ;  /* 0x00016924da027981 */ /* 0x000e24000c1e1100 */
[----:B0-----:R-:W-:-:S05]  /*22940*/  PRMT R10, R2, 0x8880, RZ ;  /* 0x00008880020a7816 */ /* 0x001fca00000000ff */
[----:B------:R-:W-:-:S07]  /*22950*/  IMAD R3, R10, R17, RZ ;  /* 0x000000110a037224 */ /* 0x000fce00078e02ff */
.L_x_1160:
[----:B------:R-:W-:Y:S05]  /*22960*/  BSYNC B1 ;  /* 0x0000000000017941 */ /* 0x000fea0003800000 */
.L_x_1159:
        /* <DEDUP_REMOVED lines=10> */
.L_x_1162:
[----:B------:R-:W-:Y:S05]  /*22a10*/  BSYNC B1 ;  /* 0x0000000000017941 */ /* 0x000fea0003800000 */
.L_x_1161:
[----:B------:R-:W0:Y:S01]  /*22a20*/  LDL.LU R10, [R1+0x160] ;  /* 0x00016000010a7983 */ /* 0x000e220000300800 */
[----:B------:R-:W-:Y:S01]  /*22a30*/  ISETP.LT.OR P1, PT, R0, 0x172, !P5 ;  /* 0x000001720000780c */ /* 0x000fe20006f21670 */
[----:B------:R-:W-:Y:S01]  /*22a40*/  BSSY B1, `(.L_x_1163) ;  /* 0x0000007000017945 */ /* 0x000fe20003800000 */
[----:B0-----:R-:W-:-:S05]  /*22a50*/  @!P0 IMAD R11, R10, R16, R3 ;  /* 0x000000100a0b8224 */ /* 0x001fca00078e0203 */
[----:B------:R0:W-:Y:S06]  /*22a60*/  @!P0 STG.E.U8 desc[UR36][R6.64+0x170], R11 ;  /* 0x0001700b06008986 */ /* 0x0001ec000c101124 */
[----:B------:R-:W-:Y:S05]  /*22a70*/  @P1 BRA `(.L_x_1164) ;  /* 0x00000000000c1947 */ /* 0x000fea0003800000 */
[----:B------:R-:W2:Y:S02]  /*22a80*/  LDG.E.U8 R2, desc[UR36][R220.64+0x171] ;  /* 0x00017124dc027981 */ /* 0x000ea4000c1e1100 */
[----:B--2---:R-:W-:-:S05]  /*22a90*/  PRMT R10, R2, 0x8880, RZ ;  /* 0x00008880020a7816 */ /* 0x004fca00000000ff */
[----:B------:R-:W-:-:S07]  /*22aa0*/  IMAD R3, R10, R17, RZ ;  /* 0x000000110a037224 */ /* 0x000fce00078e02ff */
.L_x_1164:
[----:B------:R-:W-:Y:S05]  /*22ab0*/  BSYNC B1 ;  /* 0x0000000000017941 */ /* 0x000fea0003800000 */
.L_x_1163:
        /* <DEDUP_REMOVED lines=11> */
.L_x_1166:
[----:B------:R-:W-:Y:S05]  /*22b70*/  BSYNC B1 ;  /* 0x0000000000017941 */ /* 0x000fea0003800000 */
.L_x_1165:
        /* <DEDUP_REMOVED lines=11> */
.L_x_1168:
[----:B------:R-:W-:Y:S05]  /*22c30*/  BSYNC B1 ;  /* 0x0000000000017941 */ /* 0x000fea0003800000 */
.L_x_1167:
        /* <DEDUP_REMOVED lines=10> */
.L_x_1170:
[----:B------:R-:W-:Y:S05]  /*22ce0*/  BSYNC B1 ;  /* 0x0000000000017941 */ /* 0x000fea0003800000 */
.L_x_1169:
[----:B------:R-:W0:Y:S01]  /*22cf0*/  LDL.LU R10, [R1+0x170] ;  /* 0x00017000010a7983 */ /* 0x000e220000300800 */
[C---:B------:R-:W-:Y:S01]  /*22d00*/  ISETP.LT.OR P1, PT, R0.reuse, 0x17a, !P5 ;  /* 0x0000017a0000780c */ /* 0x040fe20006f21670 */
[----:B------:R-:W-:Y:S01]  /*22d10*/  BSSY B1, `(.L_x_1171) ;  /* 0x0000009000017945 */ /* 0x000fe20003800000 */
[----:B------:R-:W-:Y:S01]  /*22d20*/  ISETP.LT.OR P5, PT, R0, 0x17a, !P6 ;  /* 0x0000017a0000780c */ /* 0x000fe200077a1670 */
[----:B0-----:R-:W-:-:S05]  /*22d30*/  @!P0 IMAD R11, R10, R16, R3 ;  /* 0x000000100a0b8224 */ /* 0x001fca00078e0203 */
[----:B------:R0:W-:Y:S01]  /*22d40*/  @!P0 STG.E.U8 desc[UR36][R6.64+0x178], R11 ;  /* 0x0001780b06008986 */ /* 0x0001e2000c101124 */
[----:B------:R-:W-:-:S04]  /*22d50*/  ISETP.LT.OR P0, PT, R0, 0x179, !P6 ;  /* 0x000001790000780c */ /* 0x000fc80007701670 */
[----:B------:R-:W-:Y:S09]  /*22d60*/  @P1 BRA `(.L_x_1172) ;  /* 0x00000000000c1947 */ /* 0x000ff20003800000 */
[----:B------:R-:W2:Y:S02]  /*22d70*/  LDG.E.U8 R2, desc[UR36][R220.64+0x179] ;  /* 0x00017924dc027981 */ /* 0x000ea4000c1e1100 */
[----:B--2---:R-:W-:-:S05]  /*22d80*/  PRMT R10, R2, 0x8880, RZ ;  /* 0x00008880020a7816 */ /* 0x004fca00000000ff */
[----:B------:R-:W-:-:S07]  /*22d90*/  IMAD R3, R10, R17, RZ ;  /* 0x000000110a037224 */ /* 0x000fce00078e02ff */
.L_x_1172:
[----:B------:R-:W-:Y:S05]  /*22da0*/  BSYNC B1 ;  /* 0x0000000000017941 */ /* 0x000fea0003800000 */
.L_x_1171:
        /* <DEDUP_REMOVED lines=11> */
.L_x_1174:
[----:B------:R-:W-:Y:S05]  /*22e60*/  BSYNC B1 ;  /* 0x0000000000017941 */ /* 0x000fea0003800000 */
.L_x_1173:
[----:B-1----:R-:W2:Y:S01]  /*22e70*/  LDL.LU R19, [R1+0x178] ;  /* 0x0001780001137983 */ /* 0x002ea20000300800 */
[----:B------:R-:W-:Y:S01]  /*22e80*/  BSSY B1, `(.L_x_1175) ;  /* 0x0000008000017945 */ /* 0x000fe20003800000 */
[----:B0-----:R-:W-:Y:S01]  /*22e90*/  @!P5 IADD3.X R11, R7, UR45, RZ, P1, !PT ;  /* 0x0000002d070bdc10 */ /* 0x001fe20008ffe4ff */
[----:B--2---:R-:W-:-:S05]  /*22ea0*/  @!P0 IMAD R19, R19, R16, R3 ;  /* 0x0000001013138224 */ /* 0x004fca00078e0203 */
[----:B------:R0:W-:Y:S01]  /*22eb0*/  @!P0 STG.E.U8 desc[UR36][R12.64+0x178], R19 ;  /* 0x000178130c008986 */ /* 0x0001e2000c101124 */
[----:B------:R-:W-:Y:S05]  /*22ec0*/  @P5 BRA `(.L_x_1176) ;  /* 0x00000000000c5947 */ /* 0x000fea0003800000 */
[----:B------:R-:W2:Y:S02]  /*22ed0*/  LDG.E.U8 R2, desc[UR36][R218.64+0x179] ;  /* 0x00017924da027981 */ /* 0x000ea4000c1e1100 */
[----:B--2---:R-:W-:-:S05]  /*22ee0*/  PRMT R6, R2, 0x8880, RZ ;  /* 0x0000888002067816 */ /* 0x004fca00000000ff */
[----:B------:R-:W-:-:S07]  /*22ef0*/  IMAD R3, R6, R17, RZ ;  /* 0x0000001106037224 */ /* 0x000fce00078e02ff */
.L_x_1176:
[----:B------:R-:W-:Y:S05]  /*22f00*/  BSYNC B1 ;  /* 0x0000000000017941 */ /* 0x000fea0003800000 */
.L_x_1175:
[----:B------:R-:W2:Y:S01]  /*22f10*/  LDL.LU R6, [R1+0x17c] ;  /* 0x00017c0001067983 */ /* 0x000ea20000300800 */
[----:B------:R-:W-:Y:S01]  /*22f20*/  ISETP.LT.OR P1, PT, R0, 0xc1, !P2 ;  /* 0x000000c10000780c */ /* 0x000fe20005721670 */
[----:B------:R-:W-:Y:S01]  /*22f30*/  BSSY B1, `(.L_x_1177) ;  /* 0x000000a000017945 */ /* 0x000fe20003800000 */
[----:B------:R-:W-:Y:S02]  /*22f40*/  LOP3.LUT P6, RZ, R18, 0x2, RZ, 0xc0, !PT ;  /* 0x0000000212ff7812 */ /* 0x000fe400078cc0ff */
[----:B------:R-:W-:Y:S01]  /*22f50*/  ISETP.LT.OR P0, PT, R0, 0xc2, !P2 ;  /* 0x000000c20000780c */ /* 0x000fe20005701670 */
[----:B--2---:R-:W-:-:S05]  /*22f60*/  @!P5 IMAD R7, R6, R16, R3 ;  /* 0x000000100607d224 */ /* 0x004fca00078e0203 */
[----:B------:R1:W-:Y:S01]  /*22f70*/  @!P5 STG.E.U8 desc[UR36][R10.64+0x179], R7 ;  /* 0x000179070a00d986 */ /* 0x0003e2000c101124 */
[----:B------:R-:W-:Y:S02]  /*22f80*/  ISETP.LT.OR P5, PT, R0, 0xc1, !P6 ;  /* 0x000000c10000780c */ /* 0x000fe400077a1670 */
[----:B------:R-:W-:Y:S11]  /*22f90*/  @P1 BRA `(.L_x_1178) ;  /* 0x00000000000c1947 */ /* 0x000ff60003800000 */
[----:B------:R-:W2:Y:S02]  /*22fa0*/  LDG.E.U8 R2, desc[UR36][R20.64+0xc0] ;  /* 0x0000c02414027981 */ /* 0x000ea4000c1e1100 */
[----:B--2---:R-:W-:-:S05]  /*22fb0*/  PRMT R6, R2, 0x8880, RZ ;  /* 0x0000888002067816 */ /* 0x004fca00000000ff */
[----:B------:R-:W-:-:S07]  /*22fc0*/  IMAD R3, R6, R17, RZ ;  /* 0x0000001106037224 */ /* 0x000fce00078e02ff */
.L_x_1178:
[----:B------:R-:W-:Y:S05]  /*22fd0*/  BSYNC B1 ;  /* 0x0000000000017941 */ /* 0x000fea0003800000 */
.L_x_1177:
[----:B-1----:R-:W-:Y:S01]  /*22fe0*/  @!P1 IMAD R7, R120, R16, R3 ;  /* 0x0000001078079224 */ /* 0x002fe200078e0203 */
[----:B------:R-:W-:Y:S04]  /*22ff0*/  BSSY B1, `(.L_x_1179) ;  /* 0x0000006000017945 */ /* 0x000fe80003800000 */
[----:B------:R1:W-:Y:S01]  /*23000*/  @!P1 STG.E.U8 desc[UR36][R4.64+0xc0], R7 ;  /* 0x0000c00704009986 */ /* 0x0003e2000c101124 */
[----:B------:R-:W-:Y:S05]  /*23010*/  @P0 BRA `(.L_x_1180) ;  /* 0x00000000000c0947 */ /* 0x000fea0003800000 */
[----:B------:R-:W2:Y:S02]  /*23020*/  LDG.E.U8 R2, desc[UR36][R20.64+0xc1] ;  /* 0x0000c12414027981 */ /* 0x000ea4000c1e1100 */
[----:B--2---:R-:W-:-:S05]  /*23030*/  PRMT R6, R2, 0x8880, RZ ;  /* 0x0000888002067816 */ /* 0x004fca00000000ff */
[----:B------:R-:W-:-:S07]  /*23040*/  IMAD R3, R6, R17, RZ ;  /* 0x0000001106037224 */ /* 0x000fce00078e02ff */
.L_x_1180:
[----:B------:R-:W-:Y:S05]  /*23050*/  BSYNC B1 ;  /* 0x0000000000017941 */ /* 0x000fea0003800000 */
.L_x_1179:
[----:B------:R-:W-:Y:S01]  /*23060*/  @!P0 IMAD R121, R121, R16, R3 ;  /* 0x0000001079798224 */ /* 0x000fe200078e0203 */
[----:B------:R-:W-:Y:S01]  /*23070*/  BSSY B1, `(.L_x_1181) ;  /* 0x0000009000017945 */ /* 0x000fe20003800000 */
[----:B------:R-:W-:-:S03]  /*23080*/  ISETP.LT.OR P1, PT, R0, 0xc2, !P6 ;  /* 0x000000c20000780c */ /* 0x000fc60007721670 */
[----:B------:R2:W-:Y:S01]  /*23090*/  @!P0 STG.E.U8 desc[UR36][R4.64+0xc1], R121 ;  /* 0x0000c17904008986 */ /* 0x0005e2000c101124 */
[----:B------:R-:W-:-:S04]  /*230a0*/  @!P5 IADD3 R6, P0, R4, UR46, RZ ;  /* 0x0000002e0406dc10 */ /* 0x000fc8000ff1e0ff */
[----:B-1----:R-:W-:Y:S01]  /*230b0*/  @!P5 IADD3.X R7, R5, UR45, RZ, P0, !PT ;  /* 0x0000002d0507dc10 */ /* 0x002fe200087fe4ff */
[----:B------:R-:W-:Y:S08]  /*230c0*/  @P5 BRA `(.L_x_1182) ;  /* 0x00000000000c5947 */ /* 0x000ff00003800000 */
[----:B------:R-:W3:Y:S02]  /*230d0*/  LDG.E.U8 R2, desc[UR36][R216.64+0xc0] ;  /* 0x0000c024d8027981 */ /* 0x000ee4000c1e1100 */
[----:B---3--:R-:W-:-:S05]  /*230e0*/  PRMT R10, R2, 0x8880, RZ ;  /* 0x00008880020a7816 */ /* 0x008fca00000000ff */
[----:B------:R-:W-:-:S07]  /*230f0*/  IMAD R3, R10, R17, RZ ;  /* 0x000000110a037224 */ /* 0x000fce00078e02ff */
.L_x_1182:
[----:B------:R-:W-:Y:S05]  /*23100*/  BSYNC B1 ;  /* 0x0000000000017941 */ /* 0x000fea0003800000 */
.L_x_1181:
[----:B0-----:R-:W-:Y:S01]  /*23110*/  @!P5 IMAD R13, R122, R16, R3 ;  /* 0x000000107a0dd224 */ /* 0x001fe200078e0203 */
[----:B------:R-:W-:Y:S01]  /*23120*/  BSSY B1, `(.L_x_1183) ;  /* 0x0000009000017945 */ /* 0x000fe20003800000 */
[----:B------:R-:W-:-:S03]  /*23130*/  ISETP.LT.OR P0, PT, R0, 0xc9, !P2 ;  /* 0x000000c90000780c */ /* 0x000fc60005701670 */
[----:B------:R0:W-:Y:S01]  /*23140*/  @!P5 STG.E.U8 desc[UR36][R6.64+0xc0], R13 ;  /* 0x0000c00d0600d986 */ /* 0x0001e2000c101124 */
[----:B------:R-:W-:-:S04]  /*23150*/  @!P1 IADD3 R10, P5, R4, UR46, RZ ;  /* 0x0000002e040a9c10 */ /* 0x000fc8000ffbe0ff */
[----:B------:R-:W-:Y:S01]  /*23160*/  @!P1 IADD3.X R11, R5, UR45, RZ, P5, !PT ;  /* 0x0000002d050b9c10 */ /* 0x000fe2000affe4ff */
[----:B------:R-:W-:Y:S08]  /*23170*/  @P1 BRA `(.L_x_1184) ;  /* 0x00000000000c1947 */ /* 0x000ff00003800000 */
[----:B------:R-:W0:Y:S02]  /*23180*/  LDG.E.U8 R2, desc[UR36][R216.64+0xc1] ;  /* 0x0000c124d8027981 */ /* 0x000e24000c1e1100 */
[----:B0-----:R-:W-:-:S05]  /*23190*/  PRMT R6, R2, 0x8880, RZ ;  /* 0x0000888002067816 */ /* 0x001fca00000000ff */
[----:B------:R-:W-:-:S07]  /*231a0*/  IMAD R3, R6, R17, RZ ;  /* 0x0000001106037224 */ /* 0x000fce00078e02ff */
.L_x_1184:
[----:B------:R-:W-:Y:S05]  /*231b0*/  BSYNC B1 ;  /* 0x0000000000017941 */ /* 0x000fea0003800000 */
.L_x_1183:
[----:B------:R-:W-:Y:S01]  /*231c0*/  @!P1 IMAD R123, R123, R16, R3 ;  /* 0x000000107b7b9224 */ /* 0x000fe200078e0203 */
[----:B------:R-:W-:Y:S04]  /*231d0*/  BSSY B1, `(.L_x_1185) ;  /* 0x0000006000017945 */ /* 0x000fe80003800000 */
[----:B------:R1:W-:Y:S01]  /*231e0*/  @!P1 STG.E.U8 desc[UR36][R10.64+0xc1], R123 ;  /* 0x0000c17b0a009986 */ /* 0x0003e2000c101124 */
[----:B------:R-:W-:Y:S05]  /*231f0*/  @P0 BRA `(.L_x_1186) ;  /* 0x00000000000c0947 */ /* 0x000fea0003800000 */
[----:B------:R-:W0:Y:S02]  /*23200*/  LDG.E.U8 R2, desc[UR36][R20.64+0xc8] ;  /* 0x0000c82414027981 */ /* 0x000e24000c1e1100 */
[----:B0-----:R-:W-:-:S05]  /*23210*/  PRMT R6, R2, 0x8880, RZ ;  /* 0x0000888002067816 */ /* 0x001fca00000000ff */
[----:B------:R-:W-:-:S07]  /*23220*/  IMAD R3, R6, R17, RZ ;  /* 0x0000001106037224 */ /* 0x000fce00078e02ff */
.L_x_1186:
[----:B------:R-:W-:Y:S05]  /*23230*/  BSYNC B1 ;  /* 0x0000000000017941 */ /* 0x000fea0003800000 */
.L_x_1185:
[----:B------:R-:W-:Y:S01]  /*23240*/  ISETP.LT.OR P5, PT, R0, 0xca, !P2 ;  /* 0x000000ca0000780c */ /* 0x000fe200057a1670 */
[----:B0-----:R-:W-:Y:S01]  /*23250*/  @!P0 IMAD R7, R124, R16, R3 ;  /* 0x000000107c078224 */ /* 0x001fe200078e0203 */
[----:B------:R-:W-:Y:S01]  /*23260*/  BSSY B1, `(.L_x_1187) ;  /* 0x0000008000017945 */ /* 0x000fe20003800000 */
[----:B------:R-:W-:-:S03]  /*23270*/  ISETP.LT.OR P1, PT, R0, 0xc9, !P6 ;  /* 0x000000c90000780c */ /* 0x000fc60007721670 */
[----:B------:R0:W-:Y:S01]  /*23280*/  @!P0 STG.E.U8 desc[UR36][R4.64+0xc8], R7 ;  /* 0x0000c80704008986 */ /* 0x0001e2000c101124 */
[----:B------:R-:W-:-:S06]  /*23290*/  ISETP.LT.OR P0, PT, R0, 0xca, !P6 ;  /* 0x000000ca0000780c */ /* 0x000fcc0007701670 */
[----:B------:R-:W-:Y:S07]  /*232a0*/  @P5 BRA `(.L_x_1188) ;  /* 0x00000000000c5947 */ /* 0x000fee0003800000 */
[----:B------:R-:W3:Y:S02]  /*232b0*/  LDG.E.U8 R2, desc[UR36][R20.64+0xc9] ;  /* 0x0000c92414027981 */ /* 0x000ee4000c1e1100 */
[----:B---3--:R-:W-:-:S05]  /*232c0*/  PRMT R6, R2, 0x8880, RZ ;  /* 0x0000888002067816 */ /* 0x008fca00000000ff */
[----:B------:R-:W-:-:S07]  /*232d0*/  IMAD R3, R6, R17, RZ ;  /* 0x0000001106037224 */ /* 0x000fce00078e02ff */
.L_x_1188:
[----:B------:R-:W-:Y:S05]  /*232e0*/  BSYNC B1 ;  /* 0x0000000000017941 */ /* 0x000fea0003800000 */
.L_x_1187:
[----:B------:R-:W-:Y:S01]  /*232f0*/  @!P5 IMAD R125, R125, R16, R3 ;  /* 0x000000107d7dd224 */ /* 0x000fe200078e0203 */
[----:B------:R-:W-:Y:S04]  /*23300*/  BSSY B1, `(.L_x_1189) ;  /* 0x0000009000017945 */ /* 0x000fe80003800000 */
[----:B------:R3:W-:Y:S01]  /*23310*/  @!P5 STG.E.U8 desc[UR36][R4.64+0xc9], R125 ;  /* 0x0000c97d0400d986 */ /* 0x0007e2000c101124 */
[----:B------:R-:W-:-:S04]  /*23320*/  @!P1 IADD3 R6, P5, R4, UR46, RZ ;  /* 0x0000002e04069c10 */ /* 0x000fc8000ffbe0ff */
[----:B0-----:R-:W-:Y:S02]  /*23330*/  @!P1 IADD3.X R7, R5, UR45, RZ, P5, !PT ;  /* 0x0000002d05079c10 */ /* 0x001fe4000affe4ff */
[----:B-1----:R-:W-:Y:S01]  /*23340*/  @!P0 IADD3 R10, P5, R4, UR46, RZ ;  /* 0x0000002e040a8c10 */ /* 0x002fe2000ffbe0ff */
[----:B------:R-:W-:-:S12]  /*23350*/  @P1 BRA `(.L_x_1190) ;  /* 0x00000000000c1947 */ /* 0x000fd80003800000 */
[----:B------:R-:W4:Y:S02]  /*23360*/  LDG.E.U8 R2, desc[UR36][R216.64+0xc8] ;  /* 0x0000c824d8027981 */ /* 0x000f24000c1e1100 */
[----:B----4-:R-:W-:-:S05]  /*23370*/  PRMT R12, R2, 0x8880, RZ ;  /* 0x00008880020c7816 */ /* 0x010fca00000000ff */
[----:B------:R-:W-:-:S07]  /*23380*/  IMAD R3, R12, R17, RZ ;  /* 0x000000110c037224 */ /* 0x000fce00078e02ff */
.L_x_1190:
[----:B------:R-:W-:Y:S05]  /*23390*/  BSYNC B1 ;  /* 0x0000000000017941 */ /* 0x000fea0003800000 */
.L_x_1189:
[----:B------:R-:W-:Y:S01]  /*233a0*/  @!P1 IMAD R13, R126, R16, R3 ;  /* 0x000000107e0d9224 */ /* 0x000fe200078e0203 */
[----:B------:R-:W-:Y:S01]  /*233b0*/  BSSY B1, `(.L_x_1191) ;  /* 0x0000007000017945 */ /* 0x000fe20003800000 */
[----:B------:R-:W-:-:S03]  /*233c0*/  @!P0 IADD3.X R11, R5, UR45, RZ, P5, !PT ;  /* 0x0000002d050b8c10 */ /* 0x000fc6000affe4ff */
[----:B------:R0:W-:Y:S01]  /*233d0*/  @!P1 STG.E.U8 desc[UR36][R6.64+0xc8], R13 ;  /* 0x0000c80d06009986 */ /* 0x0001e2000c101124 */
[----:B------:R-:W-:Y:S05]  /*233e0*/  @P0 BRA `(.L_x_1192) ;  /* 0x00000000000c0947 */ /* 0x000fea0003800000 */
[----:B------:R-:W0:Y:S02]  /*233f0*/  LDG.E.U8 R2, desc[UR36][R216.64+0xc9] ;  /* 0x0000c924d8027981 */ /* 0x000e24000c1e1100 */
[----:B0-----:R-:W-:-:S05]  /*23400*/  PRMT R6, R2, 0x8880, RZ ;  /* 0x0000888002067816 */ /* 0x001fca00000000ff */
[----:B------:R-:W-:-:S07]  /*23410*/  IMAD R3, R6, R17, RZ ;  /* 0x0000001106037224 */ /* 0x000fce00078e02ff */
.L_x_1192:
[----:B------:R-:W-:Y:S05]  /*23420*/  BSYNC B1 ;  /* 0x0000000000017941 */ /* 0x000fea0003800000 */
.L_x_1191:
[C---:B------:R-:W-:Y:S01]  /*23430*/  ISETP.LT.OR P5, PT, R0.reuse, 0xd1, !P2 ;  /* 0x000000d10000780c */ /* 0x040fe200057a1670 */
[----:B------:R-:W-:Y:S01]  /*23440*/  @!P0 IMAD R127, R127, R16, R3 ;  /* 0x000000107f7f8224 */ /* 0x000fe200078e0203 */
[----:B------:R-:W-:Y:S01]  /*23450*/  BSSY B1, `(.L_x_1193) ;  /* 0x0000008000017945 */ /* 0x000fe20003800000 */
[----:B------:R-:W-:-:S03]  /*23460*/  ISETP.LT.OR P1, PT, R0, 0xd2, !P2 ;  /* 0x000000d20000780c */ /* 0x000fc60005721670 */
[----:B------:R1:W-:Y:S01]  /*23470*/  @!P0 STG.E.U8 desc[UR36][R10.64+0xc9], R127 ;  /* 0x0000c97f0a008986 */ /* 0x0003e2000c101124 */
[----:B------:R-:W-:-:S06]  /*23480*/  ISETP.LT.OR P0, PT, R0, 0xd1, !P6 ;  /* 0x000000d10000780c */ /* 0x000fcc0007701670 */
[----:B------:R-:W-:Y:S07]  /*23490*/  @P5 BRA `(.L_x_1194) ;  /* 0x00000000000c5947 */ /* 0x000fee0003800000 */
[----:B------:R-:W0:Y:S02]  /*234a0*/  LDG.E.U8 R2, desc[UR36][R20.64+0xd0] ;  /* 0x0000d02414027981 */ /* 0x000e24000c1e1100 */
[----:B0-----:R-:W-:-:S05]  /*234b0*/  PRMT R6, R2, 0x8880, RZ ;  /* 0x0000888002067816 */ /* 0x001fca00000000ff */
[----:B------:R-:W-:-:S07]  /*234c0*/  IMAD R3, R6, R17, RZ ;  /* 0x0000001106037224 */ /* 0x000fce00078e02ff */
.L_x_1194:
[----:B------:R-:W-:Y:S05]  /*234d0*/  BSYNC B1 ;  /* 0x0000000000017941 */ /* 0x000fea0003800000 */
.L_x_1193:
[----:B0-----:R-:W-:Y:S01]  /*234e0*/  @!P5 IMAD R7, R128, R16, R3 ;  /* 0x000000108007d224 */ /* 0x001fe200078e0203 */
[----:B------:R-:W-:Y:S04]  /*234f0*/  BSSY B1, `(.L_x_1195) ;  /* 0x0000006000017945 */ /* 0x000fe80003800000 */
[----:B------:R0:W-:Y:S01]  /*23500*/  @!P5 STG.E.U8 desc[UR36][R4.64+0xd0], R7 ;  /* 0x0000d0070400d986 */ /* 0x0001e2000c101124 */
[----:B------:R-:W-:Y:S05]  /*23510*/  @P1 BRA `(.L_x_1196) ;  /* 0x00000000000c1947 */ /* 0x000fea0003800000 */
[----:B------:R-:W4:Y:S02]  /*23520*/  LDG.E.U8 R2, desc[UR36][R20.64+0xd1] ;  /* 0x0000d12414027981 */ /* 0x000f24000c1e1100 */
[----:B----4-:R-:W-:-:S05]  /*23530*/  PRMT R6, R2, 0x8880, RZ ;  /* 0x0000888002067816 */ /* 0x010fca00000000ff */
[----:B------:R-:W-:-:S07]  /*23540*/  IMAD R3, R6, R17, RZ ;  /* 0x0000001106037224 */ /* 0x000fce00078e02ff */
.L_x_1196:
[----:B------:R-:W-:Y:S05]  /*23550*/  BSYNC B1 ;  /* 0x0000000000017941 */ /* 0x000fea0003800000 */
.L_x_1195:
[----:B------:R-:W-:Y:S01]  /*23560*/  @!P1 IMAD R129, R129, R16, R3 ;  /* 0x0000001081819224 */ /* 0x000fe200078e0203 */
[----:B------:R-:W-:Y:S01]  /*23570*/  BSSY B1, `(.L_x_1197) ;  /* 0x0000009000017945 */ /* 0x000fe20003800000 */
[----:B------:R-:W-:-:S03]  /*23580*/  ISETP.LT.OR P5, PT, R0, 0xd2, !P6 ;  /* 0x000000d20000780c */ /* 0x000fc600077a1670 */
[----:B------:R4:W-:Y:S01]  /*23590*/  @!P1 STG.E.U8 desc[UR36][R4.64+0xd1], R129 ;  /* 0x0000d18104009986 */ /* 0x0009e2000c101124 */
[----:B------:R-:W-:-:S04]  /*235a0*/  @!P0 IADD3 R6, P1, R4, UR46, RZ ;  /* 0x0000002e04068c10 */ /* 0x000fc8000ff3e0ff */
[----:B0-----:R-:W-:Y:S01]  /*235b0*/  @!P0 IADD3.X R7, R5, UR45, RZ, P1, !PT ;  /* 0x0000002d05078c10 */ /* 0x001fe20008ffe4ff */
[----:B------:R-:W-:Y:S08]  /*235c0*/  @P0 BRA `(.L_x_1198) ;  /* 0x00000000000c0947 */ /* 0x000ff00003800000 */
[----:B------:R-:W1:Y:S02]  /*235d0*/  LDG.E.U8 R2, desc[UR36][R216.64+0xd0] ;  /* 0x0000d024d8027981 */ /* 0x000e64000c1e1100 */
[----:B-1----:R-:W-:-:S05]  /*235e0*/  PRMT R10, R2, 0x8880, RZ ;  /* 0x00008880020a7816 */ /* 0x002fca00000000ff */
[----:B------:R-:W-:-:S07]  /*235f0*/  IMAD R3, R10, R17, RZ ;  /* 0x000000110a037224 */ /* 0x000fce00078e02ff */
.L_x_1198:
[----:B------:R-:W-:Y:S05]  /*23600*/  BSYNC B1 ;  /* 0x0000000000017941 */ /* 0x000fea0003800000 */
.L_x_1197:
[----:B------:R-:W-:Y:S01]  /*23610*/  @!P0 IMAD R13, R130, R16, R3 ;  /* 0x00000010820d8224 */ /* 0x000fe200078e0203 */
[----:B------:R-:W-:Y:S01]  /*23620*/  BSSY B1, `(.L_x_1199) ;  /* 0x0000009000017945 */ /* 0x000fe20003800000 */
[----:B------:R-:W-:-:S03]  /*23630*/  ISETP.LT.OR P1, PT, R0, 0xd9, !P2 ;  /* 0x000000d90000780c */ /* 0x000fc60005721670 */
[----:B------:R0:W-:Y:S01]  /*23640*/  @!P0 STG.E.U8 desc[UR36][R6.64+0xd0], R13 ;  /* 0x0000d00d06008986 */ /* 0x0001e2000c101124 */
[----:B-1----:R-:W-:-:S04]  /*23650*/  @!P5 IADD3 R10, P0, R4, UR46, RZ ;  /* 0x0000002e040adc10 */ /* 0x002fc8000ff1e0ff */
[----:B------:R-:W-:Y:S01]  /*23660*/  @!P5 IADD3.X R11, R5, UR45, RZ, P0, !PT ;  /* 0x0000002d050bdc10 */ /* 0x000fe200087fe4ff */
[----:B------:R-:W-:Y:S08]  /*23670*/  @P5 BRA `(.L_x_1200) ;  /* 0x00000000000c5947 */ /* 0x000ff00003800000 */
[----:B------:R-:W0:Y:S02]  /*23680*/  LDG.E.U8 R2, desc[UR36][R216.64+0xd1] ;  /* 0x0000d124d8027981 */ /* 0x000e24000c1e1100 */
[----:B0-----:R-:W-:-:S05]  /*23690*/  PRMT R6, R2, 0x8880, RZ ;  /* 0x0000888002067816 */ /* 0x001fca00000000ff */
[----:B------:R-:W-:-:S07]  /*236a0*/  IMAD R3, R6, R17, RZ ;  /* 0x0000001106037224 */ /* 0x000fce00078e02ff */
.L_x_1200:
[----:B------:R-:W-:Y:S05]  /*236b0*/  BSYNC B1 ;  /* 0x0000000000017941 */ /* 0x000fea0003800000 */
.L_x_1199:
[----:B------:R-:W-:Y:S01]  /*236c0*/  @!P5 IMAD R131, R131, R16, R3 ;  /* 0x000000108383d224 */ /* 0x000fe200078e0203 */
[----:B------:R-:W-:Y:S04]  /*236d0*/  BSSY B1, `(.L_x_1201) ;  /* 0x0000006000017945 */ /* 0x000fe80003800000 */
[----:B------:R1:W-:Y:S01]  /*236e0*/  @!P5 STG.E.U8 desc[UR36][R10.64+0xd1], R131 ;  /* 0x0000d1830a00d986 */ /* 0x0003e2000c101124 */
[----:B------:R-:W-:Y:S05]  /*236f0*/  @P1 BRA `(.L_x_1202) ;  /* 0x00000000000c1947 */ /* 0x000fea0003800000 */
[----:B------:R-:W0:Y:S02]  /*23700*/  LDG.E.U8 R2, desc[UR36][R20.64+0xd8] ;  /* 0x0000d82414027981 */ /* 0x000e24000c1e1100 */
[----:B0-----:R-:W-:-:S05]  /*23710*/  PRMT R6, R2, 0x8880, RZ ;  /* 0x0000888002067816 */ /* 0x001fca00000000ff */
[----:B------:R-:W-:-:S07]  /*23720*/  IMAD R3, R6, R17, RZ ;  /* 0x0000001106037224 */ /* 0x000fce00078e02ff */
.L_x_1202:
[----:B------:R-:W-:Y:S05]  /*23730*/  BSYNC B1 ;  /* 0x0000000000017941 */ /* 0x000fea0003800000 */
.L_x_1201:
[----:B------:R-:W-:Y:S01]  /*23740*/  ISETP.LT.OR P5, PT, R0, 0xda, !P2 ;  /* 0x000000da0000780c */ /* 0x000fe200057a1670 */
[----:B0-----:R-:W-:Y:S01]  /*23750*/  @!P1 IMAD R7, R132, R16, R3 ;  /* 0x0000001084079224 */ /* 0x001fe200078e0203 */
[----:B------:R-:W-:Y:S01]  /*23760*/  BSSY B1, `(.L_x_1203) ;  /* 0x0000008000017945 */ /* 0x000fe20003800000 */
[----:B------:R-:W-:-:S03]  /*23770*/  ISETP.LT.OR P0, PT, R0, 0xd9, !P6 ;  /* 0x000000d90000780c */ /* 0x000fc60007701670 */
[----:B------:R0:W-:Y:S01]  /*23780*/  @!P1 STG.E.U8 desc[UR36][R4.64+0xd8], R7 ;  /* 0x0000d80704009986 */ /* 0x0001e2000c101124 */
[----:B------:R-:W-:-:S06]  /*23790*/  ISETP.LT.OR P1, PT, R0, 0xda, !P6 ;  /* 0x000000da0000780c */ /* 0x000fcc0007721670 */
[----:B------:R-:W-:Y:S07]  /*237a0*/  @P5 BRA `(.L_x_1204) ;  /* 0x00000000000c5947 */ /* 0x000fee0003800000 */
[----:B------:R-:W5:Y:S02]  /*237b0*/  LDG.E.U8 R2, desc[UR36][R20.64+0xd9] ;  /* 0x0000d92414027981 */ /* 0x000f64000c1e1100 */
[----:B-----5:R-:W-:-:S05]  /*237c0*/  PRMT R6, R2, 0x8880, RZ ;  /* 0x0000888002067816 */ /* 0x020fca00000000ff */
[----:B------:R-:W-:-:S07]  /*237d0*/  IMAD R3, R6, R17, RZ ;  /* 0x0000001106037224 */ /* 0x000fce00078e02ff */
.L_x_1204:
[----:B------:R-:W-:Y:S05]  /*237e0*/  BSYNC B1 ;  /* 0x0000000000017941 */ /* 0x000fea0003800000 */
.L_x_1203:
[----:B------:R-:W-:Y:S01]  /*237f0*/  @!P5 IMAD R133, R133, R16, R3 ;  /* 0x000000108585d224 */ /* 0x000fe200078e0203 */
[----:B------:R-:W-:Y:S04]  /*23800*/  BSSY B1, `(.L_x_1205) ;  /* 0x0000009000017945 */ /* 0x000fe80003800000 */
[----:B------:R2:W-:Y:S01]  /*23810*/  @!P5 STG.E.U8 desc[UR36][R4.64+0xd9], R133 ;  /* 0x0000d9850400d986 */ /* 0x0005e2000c101124 */
[----:B------:R-:W-:-:S04]  /*23820*/  @!P0 IADD3 R6, P5, R4, UR46, RZ ;  /* 0x0000002e04068c10 */ /* 0x000fc8000ffbe0ff */
[----:B0-----:R-:W-:Y:S02]  /*23830*/  @!P0 IADD3.X R7, R5, UR45, RZ, P5, !PT ;  /* 0x0000002d05078c10 */ /* 0x001fe4000affe4ff */
[----:B-1----:R-:W-:Y:S01]  /*23840*/  @!P1 IADD3 R10, P5, R4, UR46, RZ ;  /* 0x0000002e040a9c10 */ /* 0x002fe2000ffbe0ff */
[----:B------:R-:W-:-:S12]  /*23850*/  @P0 BRA `(.L_x_1206) ;  /* 0x00000000000c0947 */ /* 0x000fd80003800000 */
[----:B------:R-:W5:Y:S02]  /*23860*/  LDG.E.U8 R2, desc[UR36][R216.64+0xd8] ;  /* 0x0000d824d8027981 */ /* 0x000f64000c1e1100 */
[----:B-----5:R-:W-:-:S05]  /*23870*/  PRMT R12, R2, 0x8880, RZ ;  /* 0x00008880020c7816 */ /* 0x020fca00000000ff */
[----:B------:R-:W-:-:S07]  /*23880*/  IMAD R3, R12, R17, RZ ;  /* 0x000000110c037224 */ /* 0x000fce00078e02ff */
.L_x_1206:
[----:B------:R-:W-:Y:S05]  /*23890*/  BSYNC B1 ;  /* 0x0000000000017941 */ /* 0x000fea0003800000 */
.L_x_1205:
        /* <DEDUP_REMOVED lines=8> */
.L_x_1208:
[----:B------:R-:W-:Y:S05]  /*23920*/  BSYNC B1 ;  /* 0x0000000000017941 */ /* 0x000fea0003800000 */
.L_x_1207:
        /* <DEDUP_REMOVED lines=10> */
.L_x_1210:
[----:B------:R-:W-:Y:S05]  /*239d0*/  BSYNC B1 ;  /* 0x0000000000017941 */ /* 0x000fea0003800000 */
.L_x_1209:
[----:B0-----:R-:W-:Y:S01]  /*239e0*/  @!P5 IMAD R7, R136, R16, R3 ;  /* 0x000000108807d224 */ /* 0x001fe200078e0203 */
[----:B------:R-:W-:Y:S04]  /*239f0*/  BSSY B1, `(.L_x_1211) ;  /* 0x0000006000017945 */ /* 0x000fe80003800000 */
[----:B------:R0:W-:Y:S01]  /*23a00*/  @!P5 STG.E.U8 desc[UR36][R4.64+0xe0], R7 ;  /* 0x0000e0070400d986 */ /* 0x0001e2000c101124 */
[----:B------:R-:W-:Y:S05]  /*23a10*/  @P0 BRA `(.L_x_1212) ;  /* 0x00000000000c0947 */ /* 0x000fea0003800000 */
[----:B------:R-:W5:Y:S02]  /*23a20*/  LDG.E.U8 R2, desc[UR36][R20.64+0xe1] ;  /* 0x0000e12414027981 */ /* 0x000f64000c1e1100 */
[----:B-----5:R-:W-:-:S05]  /*23a30*/  PRMT R6, R2, 0x8880, RZ ;  /* 0x0000888002067816 */ /* 0x020fca00000000ff */
[----:B------:R-:W-:-:S07]  /*23a40*/  IMAD R3, R6, R17, RZ ;  /* 0x0000001106037224 */ /* 0x000fce00078e02ff */
.L_x_1212:
[----:B------:R-:W-:Y:S05]  /*23a50*/  BSYNC B1 ;  /* 0x0000000000017941 */ /* 0x000fea0003800000 */
.L_x_1211:
        /* <DEDUP_REMOVED lines=10> */
.L_x_1214:
[----:B------:R-:W-:Y:S05]  /*23b00*/  BSYNC B1 ;  /* 0x0000000000017941 */ /* 0x000fea0003800000 */
.L_x_1213:
        /* <DEDUP_REMOVED lines=10> */
.L_x_1216:
[----:B------:R-:W-:Y:S05]  /*23bb0*/  BSYNC B1 ;  /* 0x0000000000017941 */ /* 0x000fea0003800000 */
.L_x_1215:
[----:B------:R-:W-:Y:S01]  /*23bc0*/  @!P5 IMAD R139, R139, R16, R3 ;  /* 0x000000108b8bd224 */ /* 0x000fe200078e0203 */
[----:B------:R-:W-:Y:S04]  /*23bd0*/  BSSY B1, `(.L_x_1217) ;  /* 0x0000006000017945 */ /* 0x000fe80003800000 */
[----:B------:R1:W-:Y:S01]  /*23be0*/  @!P5 STG.E.U8 desc[UR36][R10.64+0xe1], R139 ;  /* 0x0000e18b0a00d986 */ /* 0x0003e2000c101124 */
[----:B------:R-:W-:Y:S05]  /*23bf0*/  @P0 BRA `(.L_x_1218) ;  /* 0x00000000000c0947 */ /* 0x000fea0003800000 */
[----:B------:R-:W0:Y:S02]  /*23c00*/  LDG.E.U8 R2, desc[UR36][R20.64+0xe8] ;  /* 0x0000e82414027981 */ /* 0x000e24000c1e1100 */
[----:B0-----:R-:W-:-:S05]  /*23c10*/  PRMT R6, R2, 0x8880, RZ ;  /* 0x0000888002067816 */ /* 0x001fca00000000ff */
[----:B------:R-:W-:-:S07]  /*23c20*/  IMAD R3, R6, R17, RZ ;  /* 0x0000001106037224 */ /* 0x000fce00078e02ff */
.L_x_1218:
[----:B------:R-:W-:Y:S05]  /*23c30*/  BSYNC B1 ;  /* 0x0000000000017941 */ /* 0x000fea0003800000 */
.L_x_1217:
        /* <DEDUP_REMOVED lines=10> */
.L_x_1220:
[----:B------:R-:W-:Y:S05]  /*23ce0*/  BSYNC B1 ;  /* 0x0000000000017941 */ /* 0x000fea0003800000 */
.L_x_1219:
        /* <DEDUP_REMOVED lines=10> */
.L_x_1222:
[----:B------:R-:W-:Y:S05]  /*23d90*/  BSYNC B1 ;  /* 0x0000000000017941 */ /* 0x000fea0003800000 */
.L_x_1221:
        /* <DEDUP_REMOVED lines=8> */
.L_x_1224:
[----:B------:R-:W-:Y:S05]  /*23e20*/  BSYNC B1 ;  /* 0x0000000000017941 */ /* 0x000fea0003800000 */
.L_x_1223:
        /* <DEDUP_REMOVED lines=10> */
.L_x_1226:
[----:B------:R-:W-:Y:S05]  /*23ed0*/  BSYNC B1 ;  /* 0x0000000000017941 */ /* 0x000fea0003800000 */
.L_x_1225:
[----:B0-----:R-:W-:Y:S01]  /*23ee0*/  @!P5 IMAD R7, R144, R16, R3 ;  /* 0x000000109007d224 */ /* 0x001fe200078e0203 */
[----:B------:R-:W-:Y:S04]  /*23ef0*/  BSSY B1, `(.L_x_1227) ;  /* 0x0000006000017945 */ /* 0x000fe80003800000 */
[----:B------:R0:W-:Y:S01]  /*23f00*/  @!P5 STG.E.U8 desc[UR36][R4.64+0xf0], R7 ;  /* 0x0000f0070400d986 */ /* 0x0001e2000c101124 */
[----:B------:R-:W-:Y:S05]  /*23f10*/  @P1 BRA `(.L_x_1228) ;  /* 0x00000000000c1947 */ /* 0x000fea0003800000 */
[----:B------:R-:W5:Y:S02]  /*23f20*/  LDG.E.U8 R2, desc[UR36][R20.64+0xf1] ;  /* 0x0000f12414027981 */ /* 0x000f64000c1e1100 */
[----:B-----5:R-:W-:-:S05]  /*23f30*/  PRMT R6, R2, 0x8880, RZ ;  /* 0x0000888002067816 */ /* 0x020fca00000000ff */
[----:B------:R-:W-:-:S07]  /*23f40*/  IMAD R3, R6, R17, RZ ;  /* 0x0000001106037224 */ /* 0x000fce00078e02ff */
.L_x_1228:
[----:B------:R-:W-:Y:S05]  /*23f50*/  BSYNC B1 ;  /* 0x0000000000017941 */ /* 0x000fea0003800000 */
.L_x_1227:
        /* <DEDUP_REMOVED lines=10> */
.L_x_1230:
[----:B------:R-:W-:Y:S05]  /*24000*/  BSYNC B1 ;  /* 0x0000000000017941 */ /* 0x000fea0003800000 */
.L_x_1229:
        /* <DEDUP_REMOVED lines=10> */
.L_x_1232:
[----:B------:R-:W-:Y:S05]  /*240b0*/  BSYNC B1 ;  /* 0x0000000000017941 */ /* 0x000fea0003800000 */
.L_x_1231:
[----:B------:R-:W-:Y:S01]  /*240c0*/  @!P5 IMAD R147, R147, R16, R3 ;  /* 0x000000109393d224 */ /* 0x000fe200078e0203 */
[----:B------:R-:W-:Y:S04]  /*240d0*/  BSSY B1, `(.L_x_1233) ;  /* 0x0000006000017945 */ /* 0x000fe80003800000 */
[----:B------:R1:W-:Y:S01]  /*240e0*/  @!P5 STG.E.U8 desc[UR36][R10.64+0xf1], R147 ;  /* 0x0000f1930a00d986 */ /* 0x0003e2000c101124 */
[----:B------:R-:W-:Y:S05]  /*240f0*/  @P1 BRA `(.L_x_1234) ;  /* 0x00000000000c1947 */ /* 0x000fea0003800000 */
[----:B------:R-:W0:Y:S02]  /*24100*/  LDG.E.U8 R2, desc[UR36][R20.64+0xf8] ;  /* 0x0000f82414027981 */ /* 0x000e24000c1e1100 */
[----:B0-----:R-:W-:-:S05]  /*24110*/  PRMT R6, R2, 0x8880, RZ ;  /* 0x0000888002067816 */ /* 0x001fca00000000ff */
[----:B------:R-:W-:-:S07]  /*24120*/  IMAD R3, R6, R17, RZ ;  /* 0x0000001106037224 */ /* 0x000fce00078e02ff */
.L_x_1234:
[----:B------:R-:W-:Y:S05]  /*24130*/  BSYNC B1 ;  /* 0x0000000000017941 */ /* 0x000fea0003800000 */
.L_x_1233:
        /* <DEDUP_REMOVED lines=10> */
.L_x_1236:
[----:B------:R-:W-:Y:S05]  /*241e0*/  BSYNC B1 ;  /* 0x0000000000017941 */ /* 0x000fea0003800000 */
.L_x_1235:
        /* <DEDUP_REMOVED lines=10> */
.L_x_1238:
[----:B------:R-:W-:Y:S05]  /*24290*/  BSYNC B1 ;  /* 0x0000000000017941 */ /* 0x000fea0003800000 */
.L_x_1237:
        /* <DEDUP_REMOVED lines=8> */
.L_x_1240:
[----:B------:R-:W-:Y:S05]  /*24320*/  BSYNC B1 ;  /* 0x0000000000017941 */ /* 0x000fea0003800000 */
.L_x_1239:
        /* <DEDUP_REMOVED lines=10> */
.L_x_1242:
[----:B------:R-:W-:Y:S05]  /*243d0*/  BSYNC B1 ;  /* 0x0000000000017941 */ /* 0x000fea0003800000 */
.L_x_1241:
[----:B0-----:R-:W-:Y:S01]  /*243e0*/  @!P5 IMAD R7, R152, R16, R3 ;  /* 0x000000109807d224 */ /* 0x001fe200078e0203 */
[----:B------:R-:W-:Y:S04]  /*243f0*/  BSSY B1, `(.L_x_1243) ;  /* 0x0000006000017945 */ /* 0x000fe80003800000 */
[----:B------:R0:W-:Y:S01]  /*24400*/  @!P5 STG.E.U8 desc[UR36][R4.64+0x100], R7 ;  /* 0x000100070400d986 */ /* 0x0001e2000c101124 */
[----:B------:R-:W-:Y:S05]  /*24410*/  @P0 BRA `(.L_x_1244) ;  /* 0x00000000000c0947 */ /* 0x000fea0003800000 */
[----:B------:R-:W5:Y:S02]  /*24420*/  LDG.E.U8 R2, desc[UR36][R20.64+0x101] ;  /* 0x0001012414027981 */ /* 0x000f64000c1e1100 */
[----:B-----5:R-:W-:-:S05]  /*24430*/  PRMT R6, R2, 0x8880, RZ ;  /* 0x0000888002067816 */ /* 0x020fca00000000ff */
[----:B------:R-:W-:-:S07]  /*24440*/  IMAD R3, R6, R17, RZ ;  /* 0x0000001106037224 */ /* 0x000fce00078e02ff */
.L_x_1244:
[----:B------:R-:W-:Y:S05]  /*24450*/  BSYNC B1 ;  /* 0x0000000000017941 */ /* 0x000fea0003800000 */
.L_x_1243:
        /* <DEDUP_REMOVED lines=10> */
.L_x_1246:
[----:B------:R-:W-:Y:S05]  /*24500*/  BSYNC B1 ;  /* 0x0000000000017941 */ /* 0x000fea0003800000 */
.L_x_1245:
        /* <DEDUP_REMOVED lines=10> */
.L_x_1248:
[----:B------:R-:W-:Y:S05]  /*245b0*/  BSYNC B1 ;  /* 0x0000000000017941 */ /* 0x000fea0003800000 */
.L_x_1247:
[----:B------:R-:W-:Y:S01]  /*245c0*/  @!P5 IMAD R155, R155, R16, R3 ;  /* 0x000000109b9bd224 */ /* 0x000fe200078e0203 */
[----:B------:R-:W-:Y:S04]  /*245d0*/  BSSY B1, `(.L_x_1249) ;  /* 0x0000006000017945 */ /* 0x000fe80003800000 */
[----:B------:R1:W-:Y:S01]  /*245e0*/  @!P5 STG.E.U8 desc[UR36][R10.64+0x101], R155 ;  /* 0x0001019b0a00d986 */ /* 0x0003e2000c101124 */
[----:B------:R-:W-:Y:S05]  /*245f0*/  @P0 BRA `(.L_x_1250) ;  /* 0x00000000000c0947 */ /* 0x000fea0003800000 */
[----:B------:R-:W0:Y:S02]  /*24600*/  LDG.E.U8 R2, desc[UR36][R20.64+0x108] ;  /* 0x0001082414027981 */ /* 0x000e24000c1e1100 */
[----:B0-----:R-:W-:-:S05]  /*24610*/  PRMT R6, R2, 0x8880, RZ ;  /* 0x0000888002067816 */ /* 0x001fca00000000ff */
[----:B------:R-:W-:-:S07]  /*24620*/  IMAD R3, R6, R17, RZ ;  /* 0x0000001106037224 */ /* 0x000fce00078e02ff */
.L_x_1250:
[----:B------:R-:W-:Y:S05]  /*24630*/  BSYNC B1 ;  /* 0x0000000000017941 */ /* 0x000fea0003800000 */
.L_x_1249:
        /* <DEDUP_REMOVED lines=10> */
.L_x_1252:
[----:B------:R-:W-:Y:S05]  /*246e0*/  BSYNC B1 ;  /* 0x0000000000017941 */ /* 0x000fea0003800000 */
.L_x_1251:
        /* <DEDUP_REMOVED lines=10> */
.L_x_1254:
[----:B------:R-:W-:Y:S05]  /*24790*/  BSYNC B1 ;  /* 0x0000000000017941 */ /* 0x000fea0003800000 */
.L_x_1253:
        /* <DEDUP_REMOVED lines=8> */
.L_x_1256:
[----:B------:R-:W-:Y:S05]  /*24820*/  BSYNC B1 ;  /* 0x0000000000017941 */ /* 0x000fea0003800000 */
.L_x_1255:
        /* <DEDUP_REMOVED lines=10> */
.L_x_1258:
[----:B------:R-:W-:Y:S05]  /*248d0*/  BSYNC B1 ;  /* 0x0000000000017941 */ /* 0x000fea0003800000 */
.L_x_1257:
[----:B0-----:R-:W-:Y:S01]  /*248e0*/  @!P5 IMAD R7, R160, R16, R3 ;  /* 0x00000010a007d224 */ /* 0x001fe200078e0203 */
[----:B------:R-:W-:Y:S04]  /*248f0*/  BSSY B1, `(.L_x_1259) ;  /* 0x0000006000017945 */ /* 0x000fe80003800000 */
[----:B------:R0:W-:Y:S01]  /*24900*/  @!P5 STG.E.U8 desc[UR36][R4.64+0x110], R7 ;  /* 0x000110070400d986 */ /* 0x0001e2000c101124 */
[----:B------:R-:W-:Y:S05]  /*24910*/  @P1 BRA `(.L_x_1260) ;  /* 0x00000000000c1947 */ /* 0x000fea0003800000 */
[----:B------:R-:W5:Y:S02]  /*24920*/  LDG.E.U8 R2, desc[UR36][R20.64+0x111] ;  /* 0x0001112414027981 */ /* 0x000f64000c1e1100 */
[----:B-----5:R-:W-:-:S05]  /*24930*/  PRMT R6, R2, 0x8880, RZ ;  /* 0x0000888002067816 */ /* 0x020fca00000000ff */
[----:B------:R-:W-:-:S07]  /*24940*/  IMAD R3, R6, R17, RZ ;  /* 0x0000001106037224 */ /* 0x000fce00078e02ff */
.L_x_1260:
[----:B------:R-:W-:Y:S05]  /*24950*/  BSYNC B1 ;  /* 0x0000000000017941 */ /* 0x000fea0003800000 */
.L_x_1259:
        /* <DEDUP_REMOVED lines=10> */
.L_x_1262:
[----:B------:R-:W-:Y:S05]  /*24a00*/  BSYNC B1 ;  /* 0x0000000000017941 */ /* 0x000fea0003800000 */
.L_x_1261:
        /* <DEDUP_REMOVED lines=10> */
.L_x_1264:
[----:B------:R-:W-:Y:S05]  /*24ab0*/  BSYNC B1 ;  /* 0x0000000000017941 */ /* 0x000fea0003800000 */
.L_x_1263:
[----:B------:R-:W-:Y:S01]  /*24ac0*/  @!P5 IMAD R163, R163, R16, R3 ;  /* 0x00000010a3a3d224 */ /* 0x000fe200078e0203 */
[----:B------:R-:W-:Y:S04]  /*24ad0*/  BSSY B1, `(.L_x_1265) ;  /* 0x0000006000017945 */ /* 0x000fe80003800000 */
[----:B------:R1:W-:Y:S01]  /*24ae0*/  @!P5 STG.E.U8 desc[UR36][R10.64+0x111], R163 ;  /* 0x000111a30a00d986 */ /* 0x0003e2000c101124 */
[----:B------:R-:W-:Y:S05]  /*24af0*/  @P1 BRA `(.L_x_1266) ;  /* 0x00000000000c1947 */ /* 0x000fea0003800000 */
[----:B------:R-:W0:Y:S02]  /*24b00*/  LDG.E.U8 R2, desc[UR36][R20.64+0x118] ;  /* 0x0001182414027981 */ /* 0x000e24000c1e1100 */
[----:B0-----:R-:W-:-:S05]  /*24b10*/  PRMT R6, R2, 0x8880, RZ ;  /* 0x0000888002067816 */ /* 0x001fca00000000ff */
[----:B------:R-:W-:-:S07]  /*24b20*/  IMAD R3, R6, R17, RZ ;  /* 0x0000001106037224 */ /* 0x000fce00078e02ff */
.L_x_1266:
[----:B------:R-:W-:Y:S05]  /*24b30*/  BSYNC B1 ;  /* 0x0000000000017941 */ /* 0x000fea0003800000 */
.L_x_1265:
        /* <DEDUP_REMOVED lines=10> */
.L_x_1268:
[----:B------:R-:W-:Y:S05]  /*24be0*/  BSYNC B1 ;  /* 0x0000000000017941 */ /* 0x000fea0003800000 */
.L_x_1267:
        /* <DEDUP_REMOVED lines=10> */
.L_x_1270:
[----:B------:R-:W-:Y:S05]  /*24c90*/  BSYNC B1 ;  /* 0x0000000000017941 */ /* 0x000fea0003800000 */
.L_x_1269:
        /* <DEDUP_REMOVED lines=8> */
.L_x_1272:
[----:B------:R-:W-:Y:S05]  /*24d20*/  BSYNC B1 ;  /* 0x0000000000017941 */ /* 0x000fea0003800000 */
.L_x_1271:
        /* <DEDUP_REMOVED lines=10> */
.L_x_1274:
[----:B------:R-:W-:Y:S05]  /*24dd0*/  BSYNC B1 ;  /* 0x0000000000017941 */ /* 0x000fea0003800000 */
.L_x_1273:
[----:B0-----:R-:W-:Y:S01]  /*24de0*/  @!P5 IMAD R7, R168, R16, R3 ;  /* 0x00000010a807d224 */ /* 0x001fe200078e0203 */
[----:B------:R-:W-:Y:S04]  /*24df0*/  BSSY B1, `(.L_x_1275) ;  /* 0x0000006000017945 */ /* 0x000fe80003800000 */
[----:B------:R0:W-:Y:S01]  /*24e00*/  @!P5 STG.E.U8 desc[UR36][R4.64+0x120], R7 ;  /* 0x000120070400d986 */ /* 0x0001e2000c101124 */
[----:B------:R-:W-:Y:S05]  /*24e10*/  @P0 BRA `(.L_x_1276) ;  /* 0x00000000000c0947 */ /* 0x000fea0003800000 */
[----:B------:R-:W5:Y:S02]  /*24e20*/  LDG.E.U8 R2, desc[UR36][R20.64+0x121] ;  /* 0x0001212414027981 */ /* 0x000f64000c1e1100 */
[----:B-----5:R-:W-:-:S05]  /*24e30*/  PRMT R6, R2, 0x8880, RZ ;  /* 0x0000888002067816 */ /* 0x020fca00000000ff */
[----:B------:R-:W-:-:S07]  /*24e40*/  IMAD R3, R6, R17, RZ ;  /* 0x0000001106037224 */ /* 0x000fce00078e02ff */
.L_x_1276:
[----:B------:R-:W-:Y:S05]  /*24e50*/  BSYNC B1 ;  /* 0x0000000000017941 */ /* 0x000fea0003800000 */
.L_x_1275:
        /* <DEDUP_REMOVED lines=10> */
.L_x_1278:
[----:B------:R-:W-:Y:S05]  /*24f00*/  BSYNC B1 ;  /* 0x0000000000017941 */ /* 0x000fea0003800000 */
.L_x_1277:
        /* <DEDUP_REMOVED lines=10> */
.L_x_1280:
[----:B------:R-:W-:Y:S05]  /*24fb0*/  BSYNC B1 ;  /* 0x0000000000017941 */ /* 0x000fea0003800000 */
.L_x_1279:
[----:B------:R-:W-:Y:S01]  /*24fc0*/  @!P5 IMAD R171, R171, R16, R3 ;  /* 0x00000010ababd224 */ /* 0x000fe200078e0203 */
[----:B------:R-:W-:Y:S04]  /*24fd0*/  BSSY B1, `(.L_x_1281) ;  /* 0x0000006000017945 */ /* 0x000fe80003800000 */
[----:B------:R1:W-:Y:S01]  /*24fe0*/  @!P5 STG.E.U8 desc[UR36][R10.64+0x121], R171 ;  /* 0x000121ab0a00d986 */ /* 0x0003e2000c101124 */
[----:B------:R-:W-:Y:S05]  /*24ff0*/  @P0 BRA `(.L_x_1282) ;  /* 0x00000000000c0947 */ /* 0x000fea0003800000 */
[----:B------:R-:W0:Y:S02]  /*25000*/  LDG.E.U8 R2, desc[UR36][R20.64+0x128] ;  /* 0x0001282414027981 */ /* 0x000e24000c1e1100 */
[----:B0-----:R-:W-:-:S05]  /*25010*/  PRMT R6, R2, 0x8880, RZ ;  /* 0x0000888002067816 */ /* 0x001fca00000000ff */
[----:B------:R-:W-:-:S07]  /*25020*/  IMAD R3, R6, R17, RZ ;  /* 0x0000001106037224 */ /* 0x000fce00078e02ff */
.L_x_1282:
[----:B------:R-:W-:Y:S05]  /*25030*/  BSYNC B1 ;  /* 0x0000000000017941 */ /* 0x000fea0003800000 */
.L_x_1281:
        /* <DEDUP_REMOVED lines=10> */
.L_x_1284:
[----:B------:R-:W-:Y:S05]  /*250e0*/  BSYNC B1 ;  /* 0x0000000000017941 */ /* 0x000fea0003800000 */
.L_x_1283:
        /* <DEDUP_REMOVED lines=10> */
.L_x_1286:
[----:B------:R-:W-:Y:S05]  /*25190*/  BSYNC B1 ;  /* 0x0000000000017941 */ /* 0x000fea0003800000 */
.L_x_1285:
        /* <DEDUP_REMOVED lines=8> */
.L_x_1288:
[----:B------:R-:W-:Y:S05]  /*25220*/  BSYNC B1 ;  /* 0x0000000000017941 */ /* 0x000fea0003800000 */
.L_x_1287:
        /* <DEDUP_REMOVED lines=10> */
.L_x_1290:
[----:B------:R-:W-:Y:S05]  /*252d0*/  BSYNC B1 ;  /* 0x0000000000017941 */ /* 0x000fea0003800000 */
.L_x_1289:
[----:B0-----:R-:W-:Y:S01]  /*252e0*/  @!P5 IMAD R7, R176, R16, R3 ;  /* 0x00000010b007d224 */ /* 0x001fe200078e0203 */
[----:B------:R-:W-:Y:S04]  /*252f0*/  BSSY B1, `(.L_x_1291) ;  /* 0x0000006000017945 */ /* 0x000fe80003800000 */
[----:B------:R0:W-:Y:S01]  /*25300*/  @!P5 STG.E.U8 desc[UR36][R4.64+0x130], R7 ;  /* 0x000130070400d986 */ /* 0x0001e2000c101124 */
[----:B------:R-:W-:Y:S05]  /*25310*/  @P1 BRA `(.L_x_1292) ;  /* 0x00000000000c1947 */ /* 0x000fea0003800000 */
[----:B------:R-:W5:Y:S02]  /*25320*/  LDG.E.U8 R2, desc[UR36][R20.64+0x131] ;  /* 0x0001312414027981 */ /* 0x000f64000c1e1100 */
[----:B-----5:R-:W-:-:S05]  /*25330*/  PRMT R6, R2, 0x8880, RZ ;  /* 0x0000888002067816 */ /* 0x020fca00000000ff */
[----:B------:R-:W-:-:S07]  /*25340*/  IMAD R3, R6, R17, RZ ;  /* 0x0000001106037224 */ /* 0x000fce00078e02ff */
.L_x_1292:
[----:B------:R-:W-:Y:S05]  /*25350*/  BSYNC B1 ;  /* 0x0000000000017941 */ /* 0x000fea0003800000 */
.L_x_1291:
        /* <DEDUP_REMOVED lines=10> */
.L_x_1294:
[----:B------:R-:W-:Y:S05]  /*25400*/  BSYNC B1 ;  /* 0x0000000000017941 */ /* 0x000fea0003800000 */
.L_x_1293:
        /* <DEDUP_REMOVED lines=10> */
.L_x_1296:
[----:B------:R-:W-:Y:S05]  /*254b0*/  BSYNC B1 ;  /* 0x0000000000017941 */ /* 0x000fea0003800000 */
.L_x_1295:
[----:B------:R-:W-:Y:S01]  /*254c0*/  @!P5 IMAD R179, R179, R16, R3 ;  /* 0x00000010b3b3d224 */ /* 0x000fe200078e0203 */
[----:B------:R-:W-:Y:S04]  /*254d0*/  BSSY B1, `(.L_x_1297) ;  /* 0x0000006000017945 */ /* 0x000fe80003800000 */
[----:B------:R1:W-:Y:S01]  /*254e0*/  @!P5 STG.E.U8 desc[UR36][R10.64+0x131], R179 ;  /* 0x000131b30a00d986 */ /* 0x0003e2000c101124 */
[----:B------:R-:W-:Y:S05]  /*254f0*/  @P1 BRA `(.L_x_1298) ;  /* 0x00000000000c1947 */ /* 0x000fea0003800000 */
[----:B------:R-:W0:Y:S02]  /*25500*/  LDG.E.U8 R2, desc[UR36][R20.64+0x138] ;  /* 0x0001382414027981 */ /* 0x000e24000c1e1100 */
[----:B0-----:R-:W-:-:S05]  /*25510*/  PRMT R6, R2, 0x8880, RZ ;  /* 0x0000888002067816 */ /* 0x001fca00000000ff */
[----:B------:R-:W-:-:S07]  /*25520*/  IMAD R3, R6, R17, RZ ;  /* 0x0000001106037224 */ /* 0x000fce00078e02ff */
.L_x_1298:
[----:B------:R-:W-:Y:S05]  /*25530*/  BSYNC B1 ;  /* 0x0000000000017941 */ /* 0x000fea0003800000 */
.L_x_1297:
        /* <DEDUP_REMOVED lines=10> */
.L_x_1300:
[----:B------:R-:W-:Y:S05]  /*255e0*/  BSYNC B1 ;  /* 0x0000000000017941 */ /* 0x000fea0003800000 */
.L_x_1299:
        /* <DEDUP_REMOVED lines=10> */
.L_x_1302:
[----:B------:R-:W-:Y:S05]  /*25690*/  BSYNC B1 ;  /* 0x0000000000017941 */ /* 0x000fea0003800000 */
.L_x_1301:
        /* <DEDUP_REMOVED lines=8> */
.L_x_1304:
[----:B------:R-:W-:Y:S05]  /*25720*/  BSYNC B1 ;  /* 0x0000000000017941 */ /* 0x000fea0003800000 */
.L_x_1303:
        /* <DEDUP_REMOVED lines=10> */
.L_x_1306:
[----:B------:R-:W-:Y:S05]  /*257d0*/  BSYNC B1 ;  /* 0x0000000000017941 */ /* 0x000fea0003800000 */
.L_x_1305:
[----:B0-----:R-:W-:Y:S01]  /*257e0*/  @!P5 IMAD R7, R184, R16, R3 ;  /* 0x00000010b807d224 */ /* 0x001fe200078e0203 */
[----:B------:R-:W-:Y:S04]  /*257f0*/  BSSY B1, `(.L_x_1307) ;  /* 0x0000006000017945 */ /* 0x000fe80003800000 */
[----:B------:R0:W-:Y:S01]  /*25800*/  @!P5 STG.E.U8 desc[UR36][R4.64+0x140], R7 ;  /* 0x000140070400d986 */ /* 0x0001e2000c101124 */
[----:B------:R-:W-:Y:S05]  /*25810*/  @P0 BRA `(.L_x_1308) ;  /* 0x00000000000c0947 */ /* 0x000fea0003800000 */
[----:B------:R-:W5:Y:S02]  /*25820*/  LDG.E.U8 R2, desc[UR36][R20.64+0x141] ;  /* 0x0001412414027981 */ /* 0x000f64000c1e1100 */
[----:B-----5:R-:W-:-:S05]  /*25830*/  PRMT R6, R2, 0x8880, RZ ;  /* 0x0000888002067816 */ /* 0x020fca00000000ff */
[----:B------:R-:W-:-:S07]  /*25840*/  IMAD R3, R6, R17, RZ ;  /* 0x0000001106037224 */ /* 0x000fce00078e02ff */
.L_x_1308:
[----:B------:R-:W-:Y:S05]  /*25850*/  BSYNC B1 ;  /* 0x0000000000017941 */ /* 0x000fea0003800000 */
.L_x_1307:
        /* <DEDUP_REMOVED lines=10> */
.L_x_1310:
[----:B------:R-:W-:Y:S05]  /*25900*/  BSYNC B1 ;  /* 0x0000000000017941 */ /* 0x000fea0003800000 */
.L_x_1309:
        /* <DEDUP_REMOVED lines=10> */
.L_x_1312:
[----:B------:R-:W-:Y:S05]  /*259b0*/  BSYNC B1 ;  /* 0x0000000000017941 */ /* 0x000fea0003800000 */
.L_x_1311:
[----:B------:R-:W-:Y:S01]  /*259c0*/  @!P5 IMAD R187, R187, R16, R3 ;  /* 0x00000010bbbbd224 */ /* 0x000fe200078e0203 */
[----:B------:R-:W-:Y:S04]  /*259d0*/  BSSY B1, `(.L_x_1313) ;  /* 0x0000006000017945 */ /* 0x000fe80003800000 */
[----:B------:R1:W-:Y:S01]  /*259e0*/  @!P5 STG.E.U8 desc[UR36][R10.64+0x141], R187 ;  /* 0x000141bb0a00d986 */ /* 0x0003e2000c101124 */
[----:B------:R-:W-:Y:S05]  /*259f0*/  @P0 BRA `(.L_x_1314) ;  /* 0x00000000000c0947 */ /* 0x000fea0003800000 */
[----:B------:R-:W0:Y:S02]  /*25a00*/  LDG.E.U8 R2, desc[UR36][R20.64+0x148] ;  /* 0x0001482414027981 */ /* 0x000e24000c1e1100 */
[----:B0-----:R-:W-:-:S05]  /*25a10*/  PRMT R6, R2, 0x8880, RZ ;  /* 0x0000888002067816 */ /* 0x001fca00000000ff */
[----:B------:R-:W-:-:S07]  /*25a20*/  IMAD R3, R6, R17, RZ ;  /* 0x0000001106037224 */ /* 0x000fce00078e02ff */
.L_x_1314:
[----:B------:R-:W-:Y:S05]  /*25a30*/  BSYNC B1 ;  /* 0x0000000000017941 */ /* 0x000fea0003800000 */
.L_x_1313:
        /* <DEDUP_REMOVED lines=10> */
.L_x_1316:
[----:B------:R-:W-:Y:S05]  /*25ae0*/  BSYNC B1 ;  /* 0x0000000000017941 */ /* 0x000fea0003800000 */
.L_x_1315:
        /* <DEDUP_REMOVED lines=10> */
.L_x_1318:
[----:B------:R-:W-:Y:S05]  /*25b90*/  BSYNC B1 ;  /* 0x0000000000017941 */ /* 0x000fea0003800000 */
.L_x_1317:
        /* <DEDUP_REMOVED lines=8> */
.L_x_1320:
[----:B------:R-:W-:Y:S05]  /*25c20*/  BSYNC B1 ;  /* 0x0000000000017941 */ /* 0x000fea0003800000 */
.L_x_1319:
        /* <DEDUP_REMOVED lines=10> */
.L_x_1322:
[----:B------:R-:W-:Y:S05]  /*25cd0*/  BSYNC B1 ;  /* 0x0000000000017941 */ /* 0x000fea0003800000 */
.L_x_1321:
[----:B0-----:R-:W-:Y:S01]  /*25ce0*/  @!P5 IMAD R7, R192, R16, R3 ;  /* 0x00000010c007d224 */ /* 0x001fe200078e0203 */
[----:B------:R-:W-:Y:S04]  /*25cf0*/  BSSY B1, `(.L_x_1323) ;  /* 0x0000006000017945 */ /* 0x000fe80003800000 */
[----:B------:R0:W-:Y:S01]  /*25d00*/  @!P5 STG.E.U8 desc[UR36][R4.64+0x150], R7 ;  /* 0x000150070400d986 */ /* 0x0001e2000c101124 */
[----:B------:R-:W-:Y:S05]  /*25d10*/  @P1 BRA `(.L_x_1324) ;  /* 0x00000000000c1947 */ /* 0x000fea0003800000 */
[----:B------:R-:W5:Y:S02]  /*25d20*/  LDG.E.U8 R2, desc[UR36][R20.64+0x151] ;  /* 0x0001512414027981 */ /* 0x000f64000c1e1100 */
[----:B-----5:R-:W-:-:S05]  /*25d30*/  PRMT R6, R2, 0x8880, RZ ;  /* 0x0000888002067816 */ /* 0x020fca00000000ff */
[----:B------:R-:W-:-:S07]  /*25d40*/  IMAD R3, R6, R17, RZ ;  /* 0x0000001106037224 */ /* 0x000fce00078e02ff */
.L_x_1324:
[----:B------:R-:W-:Y:S05]  /*25d50*/  BSYNC B1 ;  /* 0x0000000000017941 */ /* 0x000fea0003800000 */
.L_x_1323:
        /* <DEDUP_REMOVED lines=10> */
.L_x_1326:
[----:B------:R-:W-:Y:S05]  /*25e00*/  BSYNC B1 ;  /* 0x0000000000017941 */ /* 0x000fea0003800000 */
.L_x_1325:
        /* <DEDUP_REMOVED lines=10> */
.L_x_1328:
[----:B------:R-:W-:Y:S05]  /*25eb0*/  BSYNC B1 ;  /* 0x0000000000017941 */ /* 0x000fea0003800000 */
.L_x_1327:
[----:B------:R-:W-:Y:S01]  /*25ec0*/  @!P5 IMAD R195, R195, R16, R3 ;  /* 0x00000010c3c3d224 */ /* 0x000fe200078e0203 */
[----:B------:R-:W-:Y:S04]  /*25ed0*/  BSSY B1, `(.L_x_1329) ;  /* 0x0000006000017945 */ /* 0x000fe80003800000 */
[----:B------:R1:W-:Y:S01]  /*25ee0*/  @!P5 STG.E.U8 desc[UR36][R10.64+0x151], R195 ;  /* 0x000151c30a00d986 */ /* 0x0003e2000c101124 */
[----:B------:R-:W-:Y:S05]  /*25ef0*/  @P1 BRA `(.L_x_1330) ;  /* 0x00000000000c1947 */ /* 0x000fea0003800000 */
[----:B------:R-:W0:Y:S02]  /*25f00*/  LDG.E.U8 R2, desc[UR36][R20.64+0x158] ;  /* 0x0001582414027981 */ /* 0x000e24000c1e1100 */
[----:B0-----:R-:W-:-:S05]  /*25f10*/  PRMT R6, R2, 0x8880, RZ ;  /* 0x0000888002067816 */ /* 0x001fca00000000ff */
[----:B------:R-:W-:-:S07]  /*25f20*/  IMAD R3, R6, R17, RZ ;  /* 0x0000001106037224 */ /* 0x000fce00078e02ff */
.L_x_1330:
[----:B------:R-:W-:Y:S05]  /*25f30*/  BSYNC B1 ;  /* 0x0000000000017941 */ /* 0x000fea0003800000 */
.L_x_1329:
        /* <DEDUP_REMOVED lines=10> */
.L_x_1332:
[----:B------:R-:W-:Y:S05]  /*25fe0*/  BSYNC B1 ;  /* 0x0000000000017941 */ /* 0x000fea0003800000 */
.L_x_1331:
        /* <DEDUP_REMOVED lines=10> */
.L_x_1334:
[----:B------:R-:W-:Y:S05]  /*26090*/  BSYNC B1 ;  /* 0x0000000000017941 */ /* 0x000fea0003800000 */
.L_x_1333:
        /* <DEDUP_REMOVED lines=8> */
.L_x_1336:
[----:B------:R-:W-:Y:S05]  /*26120*/  BSYNC B1 ;  /* 0x0000000000017941 */ /* 0x000fea0003800000 */
.L_x_1335:
        /* <DEDUP_REMOVED lines=10> */
.L_x_1338:
[----:B------:R-:W-:Y:S05]  /*261d0*/  BSYNC B1 ;  /* 0x0000000000017941 */ /* 0x000fea0003800000 */
.L_x_1337:
[----:B0-----:R-:W-:Y:S01]  /*261e0*/  @!P5 IMAD R7, R200, R16, R3 ;  /* 0x00000010c807d224 */ /* 0x001fe200078e0203 */
[----:B------:R-:W-:Y:S04]  /*261f0*/  BSSY B1, `(.L_x_1339) ;  /* 0x0000006000017945 */ /* 0x000fe80003800000 */
[----:B------:R0:W-:Y:S01]  /*26200*/  @!P5 STG.E.U8 desc[UR36][R4.64+0x160], R7 ;  /* 0x000160070400d986 */ /* 0x0001e2000c101124 */
[----:B------:R-:W-:Y:S05]  /*26210*/  @P0 BRA `(.L_x_1340) ;  /* 0x00000000000c0947 */ /* 0x000fea0003800000 */
[----:B------:R-:W5:Y:S02]  /*26220*/  LDG.E.U8 R2, desc[UR36][R20.64+0x161] ;  /* 0x0001612414027981 */ /* 0x000f64000c1e1100 */
[----:B-----5:R-:W-:-:S05]  /*26230*/  PRMT R6, R2, 0x8880, RZ ;  /* 0x0000888002067816 */ /* 0x020fca00000000ff */
[----:B------:R-:W-:-:S07]  /*26240*/  IMAD R3, R6, R17, RZ ;  /* 0x0000001106037224 */ /* 0x000fce00078e02ff */
.L_x_1340:
[----:B------:R-:W-:Y:S05]  /*26250*/  BSYNC B1 ;  /* 0x0000000000017941 */ /* 0x000fea0003800000 */
.L_x_1339:
        /* <DEDUP_REMOVED lines=10> */
.L_x_1342:
[----:B------:R-:W-:Y:S05]  /*26300*/  BSYNC B1 ;  /* 0x0000000000017941 */ /* 0x000fea0003800000 */
.L_x_1341:
        /* <DEDUP_REMOVED lines=10> */
.L_x_1344:
[----:B------:R-:W-:Y:S05]  /*263b0*/  BSYNC B1 ;  /* 0x0000000000017941 */ /* 0x000fea0003800000 */
.L_x_1343:
[----:B------:R-:W-:Y:S01]  /*263c0*/  @!P5 IMAD R203, R203, R16, R3 ;  /* 0x00000010cbcbd224 */ /* 0x000fe200078e0203 */
[----:B------:R-:W-:Y:S04]  /*263d0*/  BSSY B1, `(.L_x_1345) ;  /* 0x0000006000017945 */ /* 0x000fe80003800000 */
[----:B------:R1:W-:Y:S01]  /*263e0*/  @!P5 STG.E.U8 desc[UR36][R10.64+0x161], R203 ;  /* 0x000161cb0a00d986 */ /* 0x0003e2000c101124 */
[----:B------:R-:W-:Y:S05]  /*263f0*/  @P0 BRA `(.L_x_1346) ;  /* 0x00000000000c0947 */ /* 0x000fea0003800000 */
[----:B------:R-:W0:Y:S02]  /*26400*/  LDG.E.U8 R2, desc[UR36][R20.64+0x168] ;  /* 0x0001682414027981 */ /* 0x000e24000c1e1100 */
[----:B0-----:R-:W-:-:S05]  /*26410*/  PRMT R6, R2, 0x8880, RZ ;  /* 0x0000888002067816 */ /* 0x001fca00000000ff */
[----:B------:R-:W-:-:S07]  /*26420*/  IMAD R3, R6, R17, RZ ;  /* 0x0000001106037224 */ /* 0x000fce00078e02ff */
.L_x_1346:
[----:B------:R-:W-:Y:S05]  /*26430*/  BSYNC B1 ;  /* 0x0000000000017941 */ /* 0x000fea0003800000 */
.L_x_1345:
        /* <DEDUP_REMOVED lines=10> */
.L_x_1348:
[----:B------:R-:W-:Y:S05]  /*264e0*/  BSYNC B1 ;  /* 0x0000000000017941 */ /* 0x000fea0003800000 */
.L_x_1347:
        /* <DEDUP_REMOVED lines=10> */
.L_x_1350:
[----:B------:R-:W-:Y:S05]  /*26590*/  BSYNC B1 ;  /* 0x0000000000017941 */ /* 0x000fea0003800000 */
.L_x_1349:
        /* <DEDUP_REMOVED lines=8> */
.L_x_1352:
[----:B------:R-:W-:Y:S05]  /*26620*/  BSYNC B1 ;  /* 0x0000000000017941 */ /* 0x000fea0003800000 */
.L_x_1351:
        /* <DEDUP_REMOVED lines=10> */
.L_x_1354:
[----:B------:R-:W-:Y:S05]  /*266d0*/  BSYNC B1 ;  /* 0x0000000000017941 */ /* 0x000fea0003800000 */
.L_x_1353:
[----:B0-----:R-:W-:Y:S01]  /*266e0*/  @!P5 IMAD R7, R208, R16, R3 ;  /* 0x00000010d007d224 */ /* 0x001fe200078e0203 */
[----:B------:R-:W-:Y:S04]  /*266f0*/  BSSY B1, `(.L_x_1355) ;  /* 0x0000006000017945 */ /* 0x000fe80003800000 */
[----:B------:R0:W-:Y:S01]  /*26700*/  @!P5 STG.E.U8 desc[UR36][R4.64+0x170], R7 ;  /* 0x000170070400d986 */ /* 0x0001e2000c101124 */
[----:B------:R-:W-:Y:S05]  /*26710*/  @P1 BRA `(.L_x_1356) ;  /* 0x00000000000c1947 */ /* 0x000fea0003800000 */
[----:B------:R-:W5:Y:S02]  /*26720*/  LDG.E.U8 R2, desc[UR36][R20.64+0x171] ;  /* 0x0001712414027981 */ /* 0x000f64000c1e1100 */
[----:B-----5:R-:W-:-:S05]  /*26730*/  PRMT R6, R2, 0x8880, RZ ;  /* 0x0000888002067816 */ /* 0x020fca00000000ff */
[----:B------:R-:W-:-:S07]  /*26740*/  IMAD R3, R6, R17, RZ ;  /* 0x0000001106037224 */ /* 0x000fce00078e02ff */
.L_x_1356:
[----:B------:R-:W-:Y:S05]  /*26750*/  BSYNC B1 ;  /* 0x0000000000017941 */ /* 0x000fea0003800000 */
.L_x_1355:
        /* <DEDUP_REMOVED lines=10> */
.L_x_1358:
[----:B------:R-:W-:Y:S05]  /*26800*/  BSYNC B1 ;  /* 0x0000000000017941 */ /* 0x000fea0003800000 */
.L_x_1357:
[----:B------:R-:W-:Y:S01]  /*26810*/  @!P0 IMAD R13, R210, R16, R3 ;  /* 0x00000010d20d8224 */ /* 0x000fe200078e0203 */
[----:B-1----:R-:W-:Y:S01]  /*26820*/  @!P5 IADD3 R10, P1, R4, UR46, RZ ;  /* 0x0000002e040adc10 */ /* 0x002fe2000ff3e0ff */
[----:B------:R-:W-:Y:S03]  /*26830*/  BSSY B1, `(.L_x_1359) ;  /* 0x000000b000017945 */ /* 0x000fe60003800000 */
[----:B------:R0:W-:Y:S01]  /*26840*/  @!P0 STG.E.U8 desc[UR36][R6.64+0x170], R13 ;  /* 0x0001700d06008986 */ /* 0x0001e2000c101124 */
[----:B------:R-:W-:Y:S02]  /*26850*/  @!P5 IADD3.X R11, R5, UR45, RZ, P1, !PT ;  /* 0x0000002d050bdc10 */ /* 0x000fe40008ffe4ff */
[C---:B------:R-:W-:Y:S02]  /*26860*/  ISETP.LT.OR P0, PT, R0.reuse, 0x179, !P2 ;  /* 0x000001790000780c */ /* 0x040fe40005701670 */
[----:B------:R-:W-:-:S02]  /*26870*/  ISETP.LT.OR P1, PT, R0, 0x179, !P6 ;  /* 0x000001790000780c */ /* 0x000fc40007721670 */
[C---:B------:R-:W-:Y:S02]  /*26880*/  ISETP.LT.OR P2, PT, R0.reuse, 0x17a, !P2 ;  /* 0x0000017a0000780c */ /* 0x040fe40005741670 */
[----:B------:R-:W-:Y:S01]  /*26890*/  ISETP.LT.OR P6, PT, R0, 0x17a, !P6 ;  /* 0x0000017a0000780c */ /* 0x000fe200077c1670 */
[----:B------:R-:W-:-:S12]  /*268a0*/  @P5 BRA `(.L_x_1360) ;  /* 0x00000000000c5947 */ /* 0x000fd80003800000 */
[----:B------:R-:W0:Y:S02]  /*268b0*/  LDG.E.U8 R2, desc[UR36][R216.64+0x171] ;  /* 0x00017124d8027981 */ /* 0x000e24000c1e1100 */
[----:B0-----:R-:W-:-:S05]  /*268c0*/  PRMT R6, R2, 0x8880, RZ ;  /* 0x0000888002067816 */ /* 0x001fca00000000ff */
[----:B------:R-:W-:-:S07]  /*268d0*/  IMAD R3, R6, R17, RZ ;  /* 0x0000001106037224 */ /* 0x000fce00078e02ff */
.L_x_1360:
[----:B------:R-:W-:Y:S05]  /*268e0*/  BSYNC B1 ;  /* 0x0000000000017941 */ /* 0x000fea0003800000 */
.L_x_1359:
[----:B------:R-:W-:Y:S01]  /*268f0*/  @!P5 IMAD R211, R211, R16, R3 ;  /* 0x00000010d3d3d224 */ /* 0x000fe200078e0203 */
[----:B------:R-:W-:Y:S04]  /*26900*/  BSSY B1, `(.L_x_1361) ;  /* 0x0000006000017945 */ /* 0x000fe80003800000 */
[----:B------:R1:W-:Y:S01]  /*26910*/  @!P5 STG.E.U8 desc[UR36][R10.64+0x171], R211 ;  /* 0x000171d30a00d986 */ /* 0x0003e2000c101124 */
[----:B------:R-:W-:Y:S05]  /*26920*/  @P0 BRA `(.L_x_1362) ;  /* 0x00000000000c0947 */ /* 0x000fea0003800000 */
[----:B------:R-:W0:Y:S02]  /*26930*/  LDG.E.U8 R2, desc[UR36][R20.64+0x178] ;  /* 0x0001782414027981 */ /* 0x000e24000c1e1100 */
[----:B0-----:R-:W-:-:S05]  /*26940*/  PRMT R6, R2, 0x8880, RZ ;  /* 0x0000888002067816 */ /* 0x001fca00000000ff */
[----:B------:R-:W-:-:S07]  /*26950*/  IMAD R3, R6, R17, RZ ;  /* 0x0000001106037224 */ /* 0x000fce00078e02ff */
.L_x_1362:
[----:B------:R-:W-:Y:S05]  /*26960*/  BSYNC B1 ;  /* 0x0000000000017941 */ /* 0x000fea0003800000 */
.L_x_1361:
[----:B0-----:R-:W-:Y:S01]  /*26970*/  @!P0 IMAD R7, R212, R16, R3 ;  /* 0x00000010d4078224 */ /* 0x001fe200078e0203 */
[----:B------:R-:W-:Y:S04]  /*26980*/  BSSY B1, `(.L_x_1363) ;  /* 0x0000006000017945 */ /* 0x000fe80003800000 */
[----:B------:R0:W-:Y:S01]  /*26990*/  @!P0 STG.E.U8 desc[UR36][R4.64+0x178], R7 ;  /* 0x0001780704008986 */ /* 0x0001e2000c101124 */
[----:B------:R-:W-:Y:S05]  /*269a0*/  @P2 BRA `(.L_x_1364) ;  /* 0x00000000000c2947 */ /* 0x000fea0003800000 */
[----:B------:R-:W5:Y:S02]  /*269b0*/  LDG.E.U8 R2, desc[UR36][R20.64+0x179] ;  /* 0x0001792414027981 */ /* 0x000f64000c1e1100 */
[----:B-----5:R-:W-:-:S05]  /*269c0*/  PRMT R6, R2, 0x8880, RZ ;  /* 0x0000888002067816 */ /* 0x020fca00000000ff */
[----:B------:R-:W-:-:S07]  /*269d0*/  IMAD R3, R6, R17, RZ ;  /* 0x0000001106037224 */ /* 0x000fce00078e02ff */
.L_x_1364:
[----:B------:R-:W-:Y:S05]  /*269e0*/  BSYNC B1 ;  /* 0x0000000000017941 */ /* 0x000fea0003800000 */
.L_x_1363:
[----:B------:R-:W-:Y:S01]  /*269f0*/  @!P2 IMAD R213, R213, R16, R3 ;  /* 0x00000010d5d5a224 */ /* 0x000fe200078e0203 */
[----:B------:R-:W-:Y:S01]  /*26a00*/  BSSY B1, `(.L_x_1365) ;  /* 0x000000a000017945 */ /* 0x000fe20003800000 */
[----:B------:R-:W-:Y:S02]  /*26a10*/  ISETP.LT.OR P0, PT, R0, 0xc1, !P4 ;  /* 0x000000c10000780c */ /* 0x000fe40006701670 */
[C---:B-1----:R-:W-:Y:S01]  /*26a20*/  @!P6 IADD3 R10, P5, R4.reuse, UR46, RZ ;  /* 0x0000002e040aec10 */ /* 0x042fe2000ffbe0ff */
[----:B------:R1:W-:Y:S01]  /*26a30*/  @!P2 STG.E.U8 desc[UR36][R4.64+0x179], R213 ;  /* 0x000179d50400a986 */ /* 0x0003e2000c101124 */
[----:B------:R-:W-:-:S04]  /*26a40*/  @!P1 IADD3 R6, P2, R4, UR46, RZ ;  /* 0x0000002e04069c10 */ /* 0x000fc8000ff5e0ff */
[----:B0-----:R-:W-:Y:S01]  /*26a50*/  @!P1 IADD3.X R7, R5, UR45, RZ, P2, !PT ;  /* 0x0000002d05079c10 */ /* 0x001fe200097fe4ff */
[----:B------:R-:W-:Y:S08]  /*26a60*/  @P1 BRA `(.L_x_1366) ;  /* 0x00000000000c1947 */ /* 0x000ff00003800000 */
[----:B------:R-:W5:Y:S02]  /*26a70*/  LDG.E.U8 R2, desc[UR36][R216.64+0x178] ;  /* 0x00017824d8027981 */ /* 0x000f64000c1e1100 */
[----:B-----5:R-:W-:-:S05]  /*26a80*/  PRMT R12, R2, 0x8880, RZ ;  /* 0x00008880020c7816 */ /* 0x020fca00000000ff */
[----:B------:R-:W-:-:S07]  /*26a90*/  IMAD R3, R12, R17, RZ ;  /* 0x000000110c037224 */ /* 0x000fce00078e02ff */
.L_x_1366:
[----:B------:R-:W-:Y:S05]  /*26aa0*/  BSYNC B1 ;  /* 0x0000000000017941 */ /* 0x000fea0003800000 */
.L_x_1365:
[----:B------:R-:W-:Y:S01]  /*26ab0*/  @!P1 IMAD R13, R214, R16, R3 ;  /* 0x00000010d60d9224 */ /* 0x000fe200078e0203 */
[----:B------:R-:W-:Y:S01]  /*26ac0*/  BSSY B1, `(.L_x_1367) ;  /* 0x0000007000017945 */ /* 0x000fe20003800000 */
[----:B------:R-:W-:-:S03]  /*26ad0*/  @!P6 IADD3.X R11, R5, UR45, RZ, P5, !PT ;  /* 0x0000002d050bec10 */ /* 0x000fc6000affe4ff */
[----:B------:R0:W-:Y:S01]  /*26ae0*/  @!P1 STG.E.U8 desc[UR36][R6.64+0x178], R13 ;  /* 0x0001780d06009986 */ /* 0x0001e2000c101124 */
[----:B------:R-:W-:Y:S05]  /*26af0*/  @P6 BRA `(.L_x_1368) ;  /* 0x00000000000c6947 */ /* 0x000fea0003800000 */
[----:B------:R-:W1:Y:S02]  /*26b00*/  LDG.E.U8 R2, desc[UR36][R216.64+0x179] ;  /* 0x00017924d8027981 */ /* 0x000e64000c1e1100 */
[----:B-1234-:R-:W-:-:S05]  /*26b10*/  PRMT R4, R2, 0x8880, RZ ;  /* 0x0000888002047816 */ /* 0x01efca00000000ff */
[----:B------:R-:W-:-:S07]  /*26b20*/  IMAD R3, R4, R17, RZ ;  /* 0x0000001104037224 */ /* 0x000fce00078e02ff */
.L_x_1368:
[----:B------:R-:W-:Y:S05]  /*26b30*/  BSYNC B1 ;  /* 0x0000000000017941 */ /* 0x000fea0003800000 */
.L_x_1367:
[C---:B------:R-:W-:Y:S01]  /*26b40*/  ISETP.LT.OR P1, PT, R0.reuse, 0xc1, !P3 ;  /* 0x000000c10000780c */ /* 0x040fe20005f21670 */
[----:B------:R-:W-:Y:S01]  /*26b50*/  @!P6 IMAD R215, R215, R16, R3 ;  /* 0x00000010d7d7e224 */ /* 0x000fe200078e0203 */
[----:B------:R-:W-:Y:S01]  /*26b60*/  BSSY B1, `(.L_x_1369) ;  /* 0x000000a000017945 */ /* 0x000fe20003800000 */
[----:B------:R-:W-:Y:S01]  /*26b70*/  ISETP.LT.OR P2, PT, R0, 0xc2, !P4 ;  /* 0x000000c20000780c */ /* 0x000fe20006741670 */
[----:B-1234-:R-:W-:Y:S01]  /*26b80*/  IMAD.IADD R5, R230, 0x1, R9 ;  /* 0x00000001e6057824 */ /* 0x01efe200078e0209 */
[----:B0-----:R-:W-:Y:S01]  /*26b90*/  @!P0 IADD3 R6, P5, R8, UR46, RZ ;  /* 0x0000002e08068c10 */ /* 0x001fe2000ffbe0ff */
[----:B------:R0:W-:Y:S01]  /*26ba0*/  @!P6 STG.E.U8 desc[UR36][R10.64+0x179], R215 ;  /* 0x000179d70a00e986 */ /* 0x0001e2000c101124 */
[----:B------:R-:W-:-:S06]  /*26bb0*/  ISETP.LT.OR P6, PT, R0, 0xc2, !P3 ;  /* 0x000000c20000780c */ /* 0x000fcc0005fc1670 */
[----:B------:R-:W-:Y:S07]  /*26bc0*/  @P1 BRA `(.L_x_1370) ;  /* 0x00000000000c1947 */ /* 0x000fee0003800000 */
[----:B------:R-:W2:Y:S02]  /*26bd0*/  LDG.E.U8 R2, desc[UR36][R14.64+0xc0] ;  /* 0x0000c0240e027981 */ /* 0x000ea4000c1e1100 */
[----:B--2---:R-:W-:-:S05]  /*26be0*/  PRMT R4, R2, 0x8880, RZ ;  /* 0x0000888002047816 */ /* 0x004fca00000000ff */
[----:B------:R-:W-:-:S07]  /*26bf0*/  IMAD R3, R4, R17, RZ ;  /* 0x0000001104037224 */ /* 0x000fce00078e02ff */
.L_x_1370:
[----:B------:R-:W-:Y:S05]  /*26c00*/  BSYNC B1 ;  /* 0x0000000000017941 */ /* 0x000fea0003800000 */
.L_x_1369:
[----:B0-----:R-:W-:Y:S01]  /*26c10*/  @!P1 IMAD R11, R24, R16, R3 ;  /* 0x00000010180b9224 */ /* 0x001fe200078e0203 */
[----:B------:R-:W-:Y:S01]  /*26c20*/  BSSY B1, `(.L_x_1371) ;  /* 0x0000007000017945 */ /* 0x000fe20003800000 */
[----:B------:R-:W-:-:S05]  /*26c30*/  @!P1 IMAD.MOV.U32 R4, RZ, RZ, R8 ;  /* 0x000000ffff049224 */ /* 0x000fca00078e0008 */
[----:B------:R0:W-:Y:S01]  /*26c40*/  @!P1 STG.E.U8 desc[UR36][R4.64+0xc0], R11 ;  /* 0x0000c00b04009986 */ /* 0x0001e2000c101124 */
[----:B------:R-:W-:Y:S05]  /*26c50*/  @P6 BRA `(.L_x_1372) ;  /* 0x00000000000c6947 */ /* 0x000fea0003800000 */
[----:B------:R-:W0:Y:S02]  /*26c60*/  LDG.E.U8 R2, desc[UR36][R14.64+0xc1] ;  /* 0x0000c1240e027981 */ /* 0x000e24000c1e1100 */
[----:B0-----:R-:W-:-:S05]  /*26c70*/  PRMT R4, R2, 0x8880, RZ ;  /* 0x0000888002047816 */ /* 0x001fca00000000ff */
[----:B------:R-:W-:-:S07]  /*26c80*/  IMAD R3, R4, R17, RZ ;  /* 0x0000001104037224 */ /* 0x000fce00078e02ff */
.L_x_1372:
[----:B------:R-:W-:Y:S05]  /*26c90*/  BSYNC B1 ;  /* 0x0000000000017941 */ /* 0x000fea0003800000 */
.L_x_1371:
[----:B------:R-:W-:Y:S01]  /*26ca0*/  @!P6 IMAD R25, R25, R16, R3 ;  /* 0x000000101919e224 */ /* 0x000fe200078e0203 */
[----:B------:R-:W-:Y:S01]  /*26cb0*/  BSSY B1, `(.L_x_1373) ;  /* 0x0000008000017945 */ /* 0x000fe20003800000 */
[----:B0-----:R-:W-:Y:S01]  /*26cc0*/  @!P6 IMAD.MOV.U32 R4, RZ, RZ, R8 ;  /* 0x000000ffff04e224 */ /* 0x001fe200078e0008 */
[----:B------:R-:W-:-:S04]  /*26cd0*/  @!P0 IADD3.X R7, R5, UR45, RZ, P5, !PT ;  /* 0x0000002d05078c10 */ /* 0x000fc8000affe4ff */
[----:B------:R0:W-:Y:S01]  /*26ce0*/  @!P6 STG.E.U8 desc[UR36][R4.64+0xc1], R25 ;  /* 0x0000c1190400e986 */ /* 0x0001e2000c101124 */
[----:B------:R-:W-:Y:S05]  /*26cf0*/  @P0 BRA `(.L_x_1374) ;  /* 0x00000000000c0947 */ /* 0x000fea0003800000 */
[----:B------:R-:W0:Y:S02]  /*26d00*/  LDG.E.U8 R2, desc[UR36][R22.64+0xc0] ;  /* 0x0000c02416027981 */ /* 0x000e24000c1e1100 */
[----:B0-----:R-:W-:-:S05]  /*26d10*/  PRMT R4, R2, 0x8880, RZ ;  /* 0x0000888002047816 */ /* 0x001fca00000000ff */
[----:B------:R-:W-:-:S07]  /*26d20*/  IMAD R3, R4, R17, RZ ;  /* 0x0000001104037224 */ /* 0x000fce00078e02ff */
.L_x_1374:
[----:B------:R-:W-:Y:S05]  /*26d30*/  BSYNC B1 ;  /* 0x0000000000017941 */ /* 0x000fea0003800000 */
.L_x_1373:
[----:B------:R-:W-:Y:S01]  /*26d40*/  @!P0 IMAD R13, R26, R16, R3 ;  /* 0x000000101a0d8224 */ /* 0x000fe200078e0203 */
[----:B------:R-:W-:Y:S01]  /*26d50*/  @!P2 IADD3 R10, P5, R8, UR46, RZ ;  /* 0x0000002e080aac10 */ /* 0x000fe2000ffbe0ff */
[----:B------:R-:W-:Y:S01]  /*26d60*/  BSSY B1, `(.L_x_1375) ;  /* 0x000000b000017945 */ /* 0x000fe20003800000 */
[C---:B------:R-:W-:Y:S02]  /*26d70*/  ISETP.LT.OR P1, PT, R0.reuse, 0xc9, !P3 ;  /* 0x000000c90000780c */ /* 0x040fe40005f21670 */
[----:B------:R1:W-:Y:S01]  /*26d80*/  @!P0 STG.E.U8 desc[UR36][R6.64+0xc0], R13 ;  /* 0x0000c00d06008986 */ /* 0x0003e2000c101124 */
[----:B------:R-:W-:Y:S02]  /*26d90*/  @!P2 IADD3.X R11, R5, UR45, RZ, P5, !PT ;  /* 0x0000002d050bac10 */ /* 0x000fe4000affe4ff */
[C---:B------:R-:W-:Y:S02]  /*26da0*/  ISETP.LT.OR P6, PT, R0.reuse, 0xca, !P3 ;  /* 0x000000ca0000780c */ /* 0x040fe40005fc1670 */
[----:B------:R-:W-:-:S02]  /*26db0*/  ISETP.LT.OR P0, PT, R0, 0xc9, !P4 ;  /* 0x000000c90000780c */ /* 0x000fc40006701670 */
[----:B------:R-:W-:Y:S01]  /*26dc0*/  ISETP.LT.OR P5, PT, R0, 0xca, !P4 ;  /* 0x000000ca0000780c */ /* 0x000fe200067a1670 */
[----:B------:R-:W-:-:S12]  /*26dd0*/  @P2 BRA `(.L_x_1376) ;  /* 0x00000000000c2947 */ /* 0x000fd80003800000 */
[----:B------:R-:W0:Y:S02]  /*26de0*/  LDG.E.U8 R2, desc[UR36][R22.64+0xc1] ;  /* 0x0000c12416027981 */ /* 0x000e24000c1e1100 */
[----:B0-----:R-:W-:-:S05]  /*26df0*/  PRMT R4, R2, 0x8880, RZ ;  /* 0x0000888002047816 */ /* 0x001fca00000000ff */
[----:B------:R-:W-:-:S07]  /*26e00*/  IMAD R3, R4, R17, RZ ;  /* 0x0000001104037224 */ /* 0x000fce00078e02ff */
.L_x_1376:
[----:B------:R-:W-:Y:S05]  /*26e10*/  BSYNC B1 ;  /* 0x0000000000017941 */ /* 0x000fea0003800000 */
.L_x_1375:
[----:B------:R-:W-:Y:S01]  /*26e20*/  @!P2 IMAD R27, R27, R16, R3 ;  /* 0x000000101b1ba224 */ /* 0x000fe200078e0203 */
[----:B------:R-:W-:Y:S04]  /*26e30*/  BSSY B1, `(.L_x_1377) ;  /* 0x0000006000017945 */ /* 0x000fe80003800000 */
[----:B------:R2:W-:Y:S01]  /*26e40*/  @!P2 STG.E.U8 desc[UR36][R10.64+0xc1], R27 ;  /* 0x0000c11b0a00a986 */ /* 0x0005e2000c101124 */
[----:B------:R-:W-:Y:S05]  /*26e50*/  @P1 BRA `(.L_x_1378) ;  /* 0x00000000000c1947 */ /* 0x000fea0003800000 */
[----:B------:R-:W0:Y:S02]  /*26e60*/  LDG.E.U8 R2, desc[UR36][R14.64+0xc8] ;  /* 0x0000c8240e027981 */ /* 0x000e24000c1e1100 */
[----:B0-----:R-:W-:-:S05]  /*26e70*/  PRMT R4, R2, 0x8880, RZ ;  /* 0x0000888002047816 */ /* 0x001fca00000000ff */
[----:B------:R-:W-:-:S07]  /*26e80*/  IMAD R3, R4, R17, RZ ;  /* 0x0000001104037224 */ /* 0x000fce00078e02ff */
.L_x_1378:
[----:B------:R-:W-:Y:S05]  /*26e90*/  BSYNC B1 ;  /* 0x0000000000017941 */ /* 0x000fea0003800000 */
.L_x_1377:
[----:B-1----:R-:W-:Y:S01]  /*26ea0*/  @!P1 IMAD R7, R28, R16, R3 ;  /* 0x000000101c079224 */ /* 0x002fe200078e0203 */
[----:B------:R-:W-:Y:S01]  /*26eb0*/  BSSY B1, `(.L_x_1379) ;  /* 0x0000007000017945 */ /* 0x000fe20003800000 */
[----:B0-----:R-:W-:-:S05]  /*26ec0*/  @!P1 IMAD.MOV.U32 R4, RZ, RZ, R8 ;  /* 0x000000ffff049224 */ /* 0x001fca00078e0008 */
[----:B------:R0:W-:Y:S01]  /*26ed0*/  @!P1 STG.E.U8 desc[UR36][R4.64+0xc8], R7 ;  /* 0x0000c80704009986 */ /* 0x0001e2000c101124 */
[----:B------:R-:W-:Y:S05]  /*26ee0*/  @P6 BRA `(.L_x_1380) ;  /* 0x00000000000c6947 */ /* 0x000fea0003800000 */
[----:B------:R-:W0:Y:S02]  /*26ef0*/  LDG.E.U8 R2, desc[UR36][R14.64+0xc9] ;  /* 0x0000c9240e027981 */ /* 0x000e24000c1e1100 */
[----:B0-----:R-:W-:-:S05]  /*26f00*/  PRMT R4, R2, 0x8880, RZ ;  /* 0x0000888002047816 */ /* 0x001fca00000000ff */
[----:B------:R-:W-:-:S07]  /*26f10*/  IMAD R3, R4, R17, RZ ;  /* 0x0000001104037224 */ /* 0x000fce00078e02ff */
.L_x_1380:
[----:B------:R-:W-:Y:S05]  /*26f20*/  BSYNC B1 ;  /* 0x0000000000017941 */ /* 0x000fea0003800000 */
.L_x_1379:
[----:B------:R-:W-:Y:S01]  /*26f30*/  @!P6 IMAD R29, R29, R16, R3 ;  /* 0x000000101d1de224 */ /* 0x000fe200078e0203 */
[----:B------:R-:W-:Y:S01]  /*26f40*/  BSSY B1, `(.L_x_1381) ;  /* 0x000000b000017945 */ /* 0x000fe20003800000 */
[----:B0-----:R-:W-:Y:S01]  /*26f50*/  @!P6 IMAD.MOV.U32 R4, RZ, RZ, R8 ;  /* 0x000000ffff04e224 */ /* 0x001fe200078e0008 */
[----:B------:R-:W-:Y:S02]  /*26f60*/  ISETP.LT.OR P1, PT, R0, 0xd1, !P4 ;  /* 0x000000d10000780c */ /* 0x000fe40006721670 */
[C---:B--2---:R-:W-:Y:S02]  /*26f70*/  @!P5 IADD3 R10, P2, R8.reuse, UR46, RZ ;  /* 0x0000002e080adc10 */ /* 0x044fe4000ff5e0ff */
[----:B------:R0:W-:Y:S01]  /*26f80*/  @!P6 STG.E.U8 desc[UR36][R4.64+0xc9], R29 ;  /* 0x0000c91d0400e986 */ /* 0x0001e2000c101124 */
[----:B------:R-:W-:-:S04]  /*26f90*/  @!P0 IADD3 R6, P6, R8, UR46, RZ ;  /* 0x0000002e08068c10 */ /* 0x000fc8000ffde0ff */
[----:B------:R-:W-:Y:S01]  /*26fa0*/  @!P0 IADD3.X R7, R5, UR45, RZ, P6, !PT ;  /* 0x0000002d05078c10 */ /* 0x000fe2000b7fe4ff */
[----:B------:R-:W-:Y:S08]  /*26fb0*/  @P0 BRA `(.L_x_1382) ;  /* 0x00000000000c0947 */ /* 0x000ff00003800000 */
[----:B------:R-:W0:Y:S02]  /*26fc0*/  LDG.E.U8 R2, desc[UR36][R22.64+0xc8] ;  /* 0x0000c82416027981 */ /* 0x000e24000c1e1100 */
[----:B0-----:R-:W-:-:S05]  /*26fd0*/  PRMT R4, R2, 0x8880, RZ ;  /* 0x0000888002047816 */ /* 0x001fca00000000ff */
[----:B------:R-:W-:-:S07]  /*26fe0*/  IMAD R3, R4, R17, RZ ;  /* 0x0000001104037224 */ /* 0x000fce00078e02ff */
.L_x_1382:
[----:B------:R-:W-:Y:S05]  /*26ff0*/  BSYNC B1 ;  /* 0x0000000000017941 */ /* 0x000fea0003800000 */
.L_x_1381:
        /* <DEDUP_REMOVED lines=8> */
.L_x_1384:
[----:B------:R-:W-:Y:S05]  /*27080*/  BSYNC B1 ;  /* 0x0000000000017941 */ /* 0x000fea0003800000 */
.L_x_1383:
[C---:B------:R-:W-:Y:S01]  /*27090*/  ISETP.LT.OR P0, PT, R0.reuse, 0xd1, !P3 ;  /* 0x000000d10000780c */ /* 0x040fe20005f01670 */
[----:B------:R-:W-:Y:S01]  /*270a0*/  @!P5 IMAD R31, R31, R16, R3 ;  /* 0x000000101f1fd224 */ /* 0x000fe200078e0203 */
[----:B------:R-:W-:Y:S01]  /*270b0*/  BSSY B1, `(.L_x_1385) ;  /* 0x0000009000017945 */ /* 0x000fe20003800000 */
[----:B------:R-:W-:Y:S02]  /*270c0*/  ISETP.LT.OR P2, PT, R0, 0xd2, !P4 ;  /* 0x000000d20000780c */ /* 0x000fe40006741670 */
[----:B-1----:R-:W-:Y:S01]  /*270d0*/  @!P1 IADD3 R6, P6, R8, UR46, RZ ;  /* 0x0000002e08069c10 */ /* 0x002fe2000ffde0ff */
[----:B------:R1:W-:Y:S01]  /*270e0*/  @!P5 STG.E.U8 desc[UR36][R10.64+0xc9], R31 ;  /* 0x0000c91f0a00d986 */ /* 0x0003e2000c101124 */
[----:B------:R-:W-:-:S06]  /*270f0*/  ISETP.LT.OR P5, PT, R0, 0xd2, !P3 ;  /* 0x000000d20000780c */ /* 0x000fcc0005fa1670 */
[----:B------:R-:W-:Y:S07]  /*27100*/  @P0 BRA `(.L_x_1386) ;  /* 0x00000000000c0947 */ /* 0x000fee0003800000 */
[----:B------:R-:W0:Y:S02]  /*27110*/  LDG.E.U8 R2, desc[UR36][R14.64+0xd0] ;  /* 0x0000d0240e027981 */ /* 0x000e24000c1e1100 */
[----:B0-----:R-:W-:-:S05]  /*27120*/  PRMT R4, R2, 0x8880, RZ ;  /* 0x0000888002047816 */ /* 0x001fca00000000ff */
[----:B------:R-:W-:-:S07]  /*27130*/  IMAD R3, R4, R17, RZ ;  /* 0x0000001104037224 */ /* 0x000fce00078e02ff */
.L_x_1386:
[----:B------:R-:W-:Y:S05]  /*27140*/  BSYNC B1 ;  /* 0x0000000000017941 */ /* 0x000fea0003800000 */
.L_x_1385:
        /* <DEDUP_REMOVED lines=8> */
.L_x_1388:
[----:B------:R-:W-:Y:S05]  /*271d0*/  BSYNC B1 ;  /* 0x0000000000017941 */ /* 0x000fea0003800000 */
.L_x_1387:
        /* <DEDUP_REMOVED lines=9> */
.L_x_1390:
[----:B------:R-:W-:Y:S05]  /*27270*/  BSYNC B1 ;  /* 0x0000000000017941 */ /* 0x000fea0003800000 */
.L_x_1389:
        /* <DEDUP_REMOVED lines=13> */
.L_x_1392:
[----:B------:R-:W-:Y:S05]  /*27350*/  BSYNC B1 ;  /* 0x0000000000017941 */ /* 0x000fea0003800000 */
.L_x_1391:
[----:B------:R-:W-:Y:S01]  /*27360*/  @!P2 IMAD R35, R35, R16, R3 ;  /* 0x000000102323a224 */ /* 0x000fe200078e0203 */
[----:B------:R-:W-:Y:S04]  /*27370*/  BSSY B1, `(.L_x_1393) ;  /* 0x0000006000017945 */ /* 0x000fe80003800000 */
[----:B------:R2:W-:Y:S01]  /*27380*/  @!P2 STG.E.U8 desc[UR36][R10.64+0xd1], R35 ;  /* 0x0000d1230a00a986 */ /* 0x0005e2000c101124 */
[----:B------:R-:W-:Y:S05]  /*27390*/  @P0 BRA `(.L_x_1394) ;  /* 0x00000000000c0947 */ /* 0x000fea0003800000 */
[----:B------:R-:W0:Y:S02]  /*273a0*/  LDG.E.U8 R2, desc[UR36][R14.64+0xd8] ;  /* 0x0000d8240e027981 */ /* 0x000e24000c1e1100 */
[----:B0-----:R-:W-:-:S05]  /*273b0*/  PRMT R4, R2, 0x8880, RZ ;  /* 0x0000888002047816 */ /* 0x001fca00000000ff */
[----:B------:R-:W-:-:S07]  /*273c0*/  IMAD R3, R4, R17, RZ ;  /* 0x0000001104037224 */ /* 0x000fce00078e02ff */
.L_x_1394:
[----:B------:R-:W-:Y:S05]  /*273d0*/  BSYNC B1 ;  /* 0x0000000000017941 */ /* 0x000fea0003800000 */
.L_x_1393:
        /* <DEDUP_REMOVED lines=8> */
.L_x_1396:
[----:B------:R-:W-:Y:S05]  /*27460*/  BSYNC B1 ;  /* 0x0000000000017941 */ /* 0x000fea0003800000 */
.L_x_1395:
        /* <DEDUP_REMOVED lines=12> */
.L_x_1398:
[----:B------:R-:W-:Y:S05]  /*27530*/  BSYNC B1 ;  /* 0x0000000000017941 */ /* 0x000fea0003800000 */
.L_x_1397:
        /* <DEDUP_REMOVED lines=8> */
.L_x_1400:
[----:B------:R-:W-:Y:S05]  /*275c0*/  BSYNC B1 ;  /* 0x0000000000017941 */ /* 0x000fea0003800000 */
.L_x_1399:
        /* <DEDUP_REMOVED lines=11> */
.L_x_1402:
[----:B------:R-:W-:Y:S05]  /*27680*/  BSYNC B1 ;  /* 0x0000000000017941 */ /* 0x000fea0003800000 */
.L_x_1401:
        /* <DEDUP_REMOVED lines=8> */
.L_x_1404:
[----:B------:R-:W-:Y:S05]  /*27710*/  BSYNC B1 ;  /* 0x0000000000017941 */ /* 0x000fea0003800000 */
.L_x_1403:
        /* <DEDUP_REMOVED lines=9> */
.L_x_1406:
[----:B------:R-:W-:Y:S05]  /*277b0*/  BSYNC B1 ;  /* 0x0000000000017941 */ /* 0x000fea0003800000 */
.L_x_1405:
        /* <DEDUP_REMOVED lines=13> */
.L_x_1408:
[----:B------:R-:W-:Y:S05]  /*27890*/  BSYNC B1 ;  /* 0x0000000000017941 */ /* 0x000fea0003800000 */
.L_x_1407:
[----:B------:R-:W-:Y:S01]  /*278a0*/  @!P2 IMAD R43, R43, R16, R3 ;  /* 0x000000102b2ba224 */ /* 0x000fe200078e0203 */
[----:B------:R-:W-:Y:S04]  /*278b0*/  BSSY B1, `(.L_x_1409) ;  /* 0x0000006000017945 */ /* 0x000fe80003800000 */
[----:B------:R2:W-:Y:S01]  /*278c0*/  @!P2 STG.E.U8 desc[UR36][R10.64+0xe1], R43 ;  /* 0x0000e12b0a00a986 */ /* 0x0005e2000c101124 */
[----:B------:R-:W-:Y:S05]  /*278d0*/  @P1 BRA `(.L_x_1410) ;  /* 0x00000000000c1947 */ /* 0x000fea0003800000 */
[----:B------:R-:W0:Y:S02]  /*278e0*/  LDG.E.U8 R2, desc[UR36][R14.64+0xe8] ;  /* 0x0000e8240e027981 */ /* 0x000e24000c1e1100 */
[----:B0-----:R-:W-:-:S05]  /*278f0*/  PRMT R4, R2, 0x8880, RZ ;  /* 0x0000888002047816 */ /* 0x001fca00000000ff */
[----:B------:R-:W-:-:S07]  /*27900*/  IMAD R3, R4, R17, RZ ;  /* 0x0000001104037224 */ /* 0x000fce00078e02ff */
.L_x_1410:
[----:B------:R-:W-:Y:S05]  /*27910*/  BSYNC B1 ;  /* 0x0000000000017941 */ /* 0x000fea0003800000 */
.L_x_1409:
        /* <DEDUP_REMOVED lines=8> */
.L_x_1412:
[----:B------:R-:W-:Y:S05]  /*279a0*/  BSYNC B1 ;  /* 0x0000000000017941 */ /* 0x000fea0003800000 */
.L_x_1411:
        /* <DEDUP_REMOVED lines=12> */
.L_x_1414:
[----:B------:R-:W-:Y:S05]  /*27a70*/  BSYNC B1 ;  /* 0x0000000000017941 */ /* 0x000fea0003800000 */
.L_x_1413:
        /* <DEDUP_REMOVED lines=8> */
.L_x_1416:
[----:B------:R-:W-:Y:S05]  /*27b00*/  BSYNC B1 ;  /* 0x0000000000017941 */ /* 0x000fea0003800000 */
.L_x_1415:
        /* <DEDUP_REMOVED lines=11> */
.L_x_1418:
[----:B------:R-:W-:Y:S05]  /*27bc0*/  BSYNC B1 ;  /* 0x0000000000017941 */ /* 0x000fea0003800000 */
.L_x_1417:
        /* <DEDUP_REMOVED lines=8> */
.L_x_1420:
[----:B------:R-:W-:Y:S05]  /*27c50*/  BSYNC B1 ;  /* 0x0000000000017941 */ /* 0x000fea0003800000 */
.L_x_1419:
        /* <DEDUP_REMOVED lines=9> */
.L_x_1422:
[----:B------:R-:W-:Y:S05]  /*27cf0*/  BSYNC B1 ;  /* 0x0000000000017941 */ /* 0x000fea0003800000 */
.L_x_1421:
        /* <DEDUP_REMOVED lines=13> */
.L_x_1424:
[----:B------:R-:W-:Y:S05]  /*27dd0*/  BSYNC B1 ;  /* 0x0000000000017941 */ /* 0x000fea0003800000 */
.L_x_1423:
[----:B------:R-:W-:Y:S01]  /*27de0*/  @!P2 IMAD R51, R51, R16, R3 ;  /* 0x000000103333a224 */ /* 0x000fe200078e0203 */
[----:B------:R-:W-:Y:S04]  /*27df0*/  BSSY B1, `(.L_x_1425) ;  /* 0x0000006000017945 */ /* 0x000fe80003800000 */
[----:B------:R2:W-:Y:S01]  /*27e00*/  @!P2 STG.E.U8 desc[UR36][R10.64+0xf1], R51 ;  /* 0x0000f1330a00a986 */ /* 0x0005e2000c101124 */
[----:B------:R-:W-:Y:S05]  /*27e10*/  @P0 BRA `(.L_x_1426) ;  /* 0x00000000000c0947 */ /* 0x000fea0003800000 */
[----:B------:R-:W0:Y:S02]  /*27e20*/  LDG.E.U8 R2, desc[UR36][R14.64+0xf8] ;  /* 0x0000f8240e027981 */ /* 0x000e24000c1e1100 */
[----:B0-----:R-:W-:-:S05]  /*27e30*/  PRMT R4, R2, 0x8880, RZ ;  /* 0x0000888002047816 */ /* 0x001fca00000000ff */
[----:B------:R-:W-:-:S07]  /*27e40*/  IMAD R3, R4, R17, RZ ;  /* 0x0000001104037224 */ /* 0x000fce00078e02ff */
.L_x_1426:
[----:B------:R-:W-:Y:S05]  /*27e50*/  BSYNC B1 ;  /* 0x0000000000017941 */ /* 0x000fea0003800000 */
.L_x_1425:
        /* <DEDUP_REMOVED lines=8> */
.L_x_1428:
[----:B------:R-:W-:Y:S05]  /*27ee0*/  BSYNC B1 ;  /* 0x0000000000017941 */ /* 0x000fea0003800000 */
.L_x_1427:
        /* <DEDUP_REMOVED lines=12> */
.L_x_1430:
[----:B------:R-:W-:Y:S05]  /*27fb0*/  BSYNC B1 ;  /* 0x0000000000017941 */ /* 0x000fea0003800000 */
.L_x_1429:
        /* <DEDUP_REMOVED lines=8> */
.L_x_1432:
[----:B------:R-:W-:Y:S05]  /*28040*/  BSYNC B1 ;  /* 0x0000000000017941 */ /* 0x000fea0003800000 */
.L_x_1431:
        /* <DEDUP_REMOVED lines=11> */
.L_x_1434:
[----:B------:R-:W-:Y:S05]  /*28100*/  BSYNC B1 ;  /* 0x0000000000017941 */ /* 0x000fea0003800000 */
.L_x_1433:
        /* <DEDUP_REMOVED lines=8> */
.L_x_1436:
[----:B------:R-:W-:Y:S05]  /*28190*/  BSYNC B1 ;  /* 0x0000000000017941 */ /* 0x000fea0003800000 */
.L_x_1435:
        /* <DEDUP_REMOVED lines=9> */
.L_x_1438:
[----:B------:R-:W-:Y:S05]  /*28230*/  BSYNC B1 ;  /* 0x0000000000017941 */ /* 0x000fea0003800000 */
.L_x_1437:
        /* <DEDUP_REMOVED lines=13> */
.L_x_1440:
[----:B------:R-:W-:Y:S05]  /*28310*/  BSYNC B1 ;  /* 0x0000000000017941 */ /* 0x000fea0003800000 */
.L_x_1439:
[----:B------:R-:W-:Y:S01]  /*28320*/  @!P2 IMAD R59, R59, R16, R3 ;  /* 0x000000103b3ba224 */ /* 0x000fe200078e0203 */
[----:B------:R-:W-:Y:S04]  /*28330*/  BSSY B1, `(.L_x_1441) ;  /* 0x0000006000017945 */ /* 0x000fe80003800000 */
[----:B------:R2:W-:Y:S01]  /*28340*/  @!P2 STG.E.U8 desc[UR36][R10.64+0x101], R59 ;  /* 0x0001013b0a00a986 */ /* 0x0005e2000c101124 */
[----:B------:R-:W-:Y:S05]  /*28350*/  @P1 BRA `(.L_x_1442) ;  /* 0x00000000000c1947 */ /* 0x000fea0003800000 */
[----:B------:R-:W0:Y:S02]  /*28360*/  LDG.E.U8 R2, desc[UR36][R14.64+0x108] ;  /* 0x000108240e027981 */ /* 0x000e24000c1e1100 */
[----:B0-----:R-:W-:-:S05]  /*28370*/  PRMT R4, R2, 0x8880, RZ ;  /* 0x0000888002047816 */ /* 0x001fca00000000ff */
[----:B------:R-:W-:-:S07]  /*28380*/  IMAD R3, R4, R17, RZ ;  /* 0x0000001104037224 */ /* 0x000fce00078e02ff */
.L_x_1442:
[----:B------:R-:W-:Y:S05]  /*28390*/  BSYNC B1 ;  /* 0x0000000000017941 */ /* 0x000fea0003800000 */
.L_x_1441:
        /* <DEDUP_REMOVED lines=8> */
.L_x_1444:
[----:B------:R-:W-:Y:S05]  /*28420*/  BSYNC B1 ;  /* 0x0000000000017941 */ /* 0x000fea0003800000 */
.L_x_1443:
        /* <DEDUP_REMOVED lines=12> */
.L_x_1446:
[----:B------:R-:W-:Y:S05]  /*284f0*/  BSYNC B1 ;  /* 0x0000000000017941 */ /* 0x000fea0003800000 */
.L_x_1445:
        /* <DEDUP_REMOVED lines=8> */
.L_x_1448:
[----:B------:R-:W-:Y:S05]  /*28580*/  BSYNC B1 ;  /* 0x0000000000017941 */ /* 0x000fea0003800000 */
.L_x_1447:
        /* <DEDUP_REMOVED lines=11> */
.L_x_1450:
[----:B------:R-:W-:Y:S05]  /*28640*/  BSYNC B1 ;  /* 0x0000000000017941 */ /* 0x000fea0003800000 */
.L_x_1449:
        /* <DEDUP_REMOVED lines=8> */
.L_x_1452:
[----:B------:R-:W-:Y:S05]  /*286d0*/  BSYNC B1 ;  /* 0x0000000000017941 */ /* 0x000fea0003800000 */
.L_x_1451:
        /* <DEDUP_REMOVED lines=9> */
.L_x_1454:
[----:B------:R-:W-:Y:S05]  /*28770*/  BSYNC B1 ;  /* 0x0000000000017941 */ /* 0x000fea0003800000 */
.L_x_1453:
        /* <DEDUP_REMOVED lines=13> */
.L_x_1456:
[----:B------:R-:W-:Y:S05]  /*28850*/  BSYNC B1 ;  /* 0x0000000000017941 */ /* 0x000fea0003800000 */
.L_x_1455:
[----:B------:R-:W-:Y:S01]  /*28860*/  @!P2 IMAD R67, R67, R16, R3 ;  /* 0x000000104343a224 */ /* 0x000fe200078e0203 */
[----:B------:R-:W-:Y:S04]  /*28870*/  BSSY B1, `(.L_x_1457) ;  /* 0x0000006000017945 */ /* 0x000fe80003800000 */
[----:B------:R2:W-:Y:S01]  /*28880*/  @!P2 STG.E.U8 desc[UR36][R10.64+0x111], R67 ;  /* 0x000111430a00a986 */ /* 0x0005e2000c101124 */
[----:B------:R-:W-:Y:S05]  /*28890*/  @P0 BRA `(.L_x_1458) ;  /* 0x00000000000c0947 */ /* 0x000fea0003800000 */
[----:B------:R-:W0:Y:S02]  /*288a0*/  LDG.E.U8 R2, desc[UR36][R14.64+0x118] ;  /* 0x000118240e027981 */ /* 0x000e24000c1e1100 */
[----:B0-----:R-:W-:-:S05]  /*288b0*/  PRMT R4, R2, 0x8880, RZ ;  /* 0x0000888002047816 */ /* 0x001fca00000000ff */
[----:B------:R-:W-:-:S07]  /*288c0*/  IMAD R3, R4, R17, RZ ;  /* 0x0000001104037224 */ /* 0x000fce00078e02ff */
.L_x_1458:
[----:B------:R-:W-:Y:S05]  /*288d0*/  BSYNC B1 ;  /* 0x0000000000017941 */ /* 0x000fea0003800000 */
.L_x_1457:
        /* <DEDUP_REMOVED lines=8> */
.L_x_1460:
[----:B------:R-:W-:Y:S05]  /*28960*/  BSYNC B1 ;  /* 0x0000000000017941 */ /* 0x000fea0003800000 */
.L_x_1459:
        /* <DEDUP_REMOVED lines=12> */
.L_x_1462:
[----:B------:R-:W-:Y:S05]  /*28a30*/  BSYNC B1 ;  /* 0x0000000000017941 */ /* 0x000fea0003800000 */
.L_x_1461:
        /* <DEDUP_REMOVED lines=8> */
.L_x_1464:
[----:B------:R-:W-:Y:S05]  /*28ac0*/  BSYNC B1 ;  /* 0x0000000000017941 */ /* 0x000fea0003800000 */
.L_x_1463:
        /* <DEDUP_REMOVED lines=11> */
.L_x_1466:
[----:B------:R-:W-:Y:S05]  /*28b80*/  BSYNC B1 ;  /* 0x0000000000017941 */ /* 0x000fea0003800000 */
.L_x_1465:
        /* <DEDUP_REMOVED lines=8> */
.L_x_1468:
[----:B------:R-:W-:Y:S05]  /*28c10*/  BSYNC B1 ;  /* 0x0000000000017941 */ /* 0x000fea0003800000 */
.L_x_1467:
        /* <DEDUP_REMOVED lines=9> */
.L_x_1470:
[----:B------:R-:W-:Y:S05]  /*28cb0*/  BSYNC B1 ;  /* 0x0000000000017941 */ /* 0x000fea0003800000 */
.L_x_1469:
        /* <DEDUP_REMOVED lines=13> */
.L_x_1472:
[----:B------:R-:W-:Y:S05]  /*28d90*/  BSYNC B1 ;  /* 0x0000000000017941 */ /* 0x000fea0003800000 */
.L_x_1471:
[----:B------:R-:W-:Y:S01]  /*28da0*/  @!P2 IMAD R75, R75, R16, R3 ;  /* 0x000000104b4ba224 */ /* 0x000fe200078e0203 */
[----:B------:R-:W-:Y:S04]  /*28db0*/  BSSY B1, `(.L_x_1473) ;  /* 0x0000006000017945 */ /* 0x000fe80003800000 */
[----:B------:R2:W-:Y:S01]  /*28dc0*/  @!P2 STG.E.U8 desc[UR36][R10.64+0x121], R75 ;  /* 0x0001214b0a00a986 */ /* 0x0005e2000c101124 */
[----:B------:R-:W-:Y:S05]  /*28dd0*/  @P1 BRA `(.L_x_1474) ;  /* 0x00000000000c1947 */ /* 0x000fea0003800000 */
[----:B------:R-:W0:Y:S02]  /*28de0*/  LDG.E.U8 R2, desc[UR36][R14.64+0x128] ;  /* 0x000128240e027981 */ /* 0x000e24000c1e1100 */
[----:B0-----:R-:W-:-:S05]  /*28df0*/  PRMT R4, R2, 0x8880, RZ ;  /* 0x0000888002047816 */ /* 0x001fca00000000ff */
[----:B------:R-:W-:-:S07]  /*28e00*/  IMAD R3, R4, R17, RZ ;  /* 0x0000001104037224 */ /* 0x000fce00078e02ff */
.L_x_1474:
[----:B------:R-:W-:Y:S05]  /*28e10*/  BSYNC B1 ;  /* 0x0000000000017941 */ /* 0x000fea0003800000 */
.L_x_1473:
        /* <DEDUP_REMOVED lines=8> */
.L_x_1476:
[----:B------:R-:W-:Y:S05]  /*28ea0*/  BSYNC B1 ;  /* 0x0000000000017941 */ /* 0x000fea0003800000 */
.L_x_1475:
        /* <DEDUP_REMOVED lines=12> */
.L_x_1478:
[----:B------:R-:W-:Y:S05]  /*28f70*/  BSYNC B1 ;  /* 0x0000000000017941 */ /* 0x000fea0003800000 */
.L_x_1477:
        /* <DEDUP_REMOVED lines=8> */
.L_x_1480:
[----:B------:R-:W-:Y:S05]  /*29000*/  BSYNC B1 ;  /* 0x0000000000017941 */ /* 0x000fea0003800000 */
.L_x_1479:
        /* <DEDUP_REMOVED lines=11> */
.L_x_1482:
[----:B------:R-:W-:Y:S05]  /*290c0*/  BSYNC B1 ;  /* 0x0000000000017941 */ /* 0x000fea0003800000 */
.L_x_1481:
        /* <DEDUP_REMOVED lines=8> */
.L_x_1484:
[----:B------:R-:W-:Y:S05]  /*29150*/  BSYNC B1 ;  /* 0x0000000000017941 */ /* 0x000fea0003800000 */
.L_x_1483:
        /* <DEDUP_REMOVED lines=9> */
.L_x_1486:
[----:B------:R-:W-:Y:S05]  /*291f0*/  BSYNC B1 ;  /* 0x0000000000017941 */ /* 0x000fea0003800000 */
.L_x_1485:
        /* <DEDUP_REMOVED lines=13> */
.L_x_1488:
[----:B------:R-:W-:Y:S05]  /*292d0*/  BSYNC B1 ;  /* 0x0000000000017941 */ /* 0x000fea0003800000 */
.L_x_1487:
[----:B------:R-:W-:Y:S01]  /*292e0*/  @!P2 IMAD R83, R83, R16, R3 ;  /* 0x000000105353a224 */ /* 0x000fe200078e0203 */
[----:B------:R-:W-:Y:S04]  /*292f0*/  BSSY B1, `(.L_x_1489) ;  /* 0x0000006000017945 */ /* 0x000fe80003800000 */
[----:B------:R2:W-:Y:S01]  /*29300*/  @!P2 STG.E.U8 desc[UR36][R10.64+0x131], R83 ;  /* 0x000131530a00a986 */ /* 0x0005e2000c101124 */
[----:B------:R-:W-:Y:S05]  /*29310*/  @P0 BRA `(.L_x_1490) ;  /* 0x00000000000c0947 */ /* 0x000fea0003800000 */
[----:B------:R-:W0:Y:S02]  /*29320*/  LDG.E.U8 R2, desc[UR36][R14.64+0x138] ;  /* 0x000138240e027981 */ /* 0x000e24000c1e1100 */
[----:B0-----:R-:W-:-:S05]  /*29330*/  PRMT R4, R2, 0x8880, RZ ;  /* 0x0000888002047816 */ /* 0x001fca00000000ff */
[----:B------:R-:W-:-:S07]  /*29340*/  IMAD R3, R4, R17, RZ ;  /* 0x0000001104037224 */ /* 0x000fce00078e02ff */
.L_x_1490:
[----:B------:R-:W-:Y:S05]  /*29350*/  BSYNC B1 ;  /* 0x0000000000017941 */ /* 0x000fea0003800000 */
.L_x_1489:
        /* <DEDUP_REMOVED lines=8> */
.L_x_1492:
[----:B------:R-:W-:Y:S05]  /*293e0*/  BSYNC B1 ;  /* 0x0000000000017941 */ /* 0x000fea0003800000 */
.L_x_1491:
        /* <DEDUP_REMOVED lines=12> */
.L_x_1494:
[----:B------:R-:W-:Y:S05]  /*294b0*/  BSYNC B1 ;  /* 0x0000000000017941 */ /* 0x000fea0003800000 */
.L_x_1493:
        /* <DEDUP_REMOVED lines=8> */
.L_x_1496:
[----:B------:R-:W-:Y:S05]  /*29540*/  BSYNC B1 ;  /* 0x0000000000017941 */ /* 0x000fea0003800000 */
.L_x_1495:
        /* <DEDUP_REMOVED lines=11> */
.L_x_1498:
[----:B------:R-:W-:Y:S05]  /*29600*/  BSYNC B1 ;  /* 0x0000000000017941 */ /* 0x000fea0003800000 */
.L_x_1497:
        /* <DEDUP_REMOVED lines=8> */
.L_x_1500:
[----:B------:R-:W-:Y:S05]  /*29690*/  BSYNC B1 ;  /* 0x0000000000017941 */ /* 0x000fea0003800000 */
.L_x_1499:
        /* <DEDUP_REMOVED lines=9> */
.L_x_1502:
[----:B------:R-:W-:Y:S05]  /*29730*/  BSYNC B1 ;  /* 0x0000000000017941 */ /* 0x000fea0003800000 */
.L_x_1501:
        /* <DEDUP_REMOVED lines=13> */
.L_x_1504:
[----:B------:R-:W-:Y:S05]  /*29810*/  BSYNC B1 ;  /* 0x0000000000017941 */ /* 0x000fea0003800000 */
.L_x_1503:
[----:B------:R-:W-:Y:S01]  /*29820*/  @!P2 IMAD R91, R91, R16, R3 ;  /* 0x000000105b5ba224 */ /* 0x000fe200078e0203 */
[----:B------:R-:W-:Y:S04]  /*29830*/  BSSY B1, `(.L_x_1505) ;  /* 0x0000006000017945 */ /* 0x000fe80003800000 */
[----:B------:R2:W-:Y:S01]  /*29840*/  @!P2 STG.E.U8 desc[UR36][R10.64+0x141], R91 ;  /* 0x0001415b0a00a986 */ /* 0x0005e2000c101124 */
[----:B------:R-:W-:Y:S05]  /*29850*/  @P1 BRA `(.L_x_1506) ;  /* 0x00000000000c1947 */ /* 0x000fea0003800000 */
[----:B------:R-:W0:Y:S02]  /*29860*/  LDG.E.U8 R2, desc[UR36][R14.64+0x148] ;  /* 0x000148240e027981 */ /* 0x000e24000c1e1100 */
[----:B0-----:R-:W-:-:S05]  /*29870*/  PRMT R4, R2, 0x8880, RZ ;  /* 0x0000888002047816 */ /* 0x001fca00000000ff */
[----:B------:R-:W-:-:S07]  /*29880*/  IMAD R3, R4, R17, RZ ;  /* 0x0000001104037224 */ /* 0x000fce00078e02ff */
.L_x_1506:
[----:B------:R-:W-:Y:S05]  /*29890*/  BSYNC B1 ;  /* 0x0000000000017941 */ /* 0x000fea0003800000 */
.L_x_1505:
        /* <DEDUP_REMOVED lines=8> */
.L_x_1508:
[----:B------:R-:W-:Y:S05]  /*29920*/  BSYNC B1 ;  /* 0x0000000000017941 */ /* 0x000fea0003800000 */
.L_x_1507:
        /* <DEDUP_REMOVED lines=12> */
.L_x_1510:
[----:B------:R-:W-:Y:S05]  /*299f0*/  BSYNC B1 ;  /* 0x0000000000017941 */ /* 0x000fea0003800000 */
.L_x_1509:
        /* <DEDUP_REMOVED lines=8> */
.L_x_1512:
[----:B------:R-:W-:Y:S05]  /*29a80*/  BSYNC B1 ;  /* 0x0000000000017941 */ /* 0x000fea0003800000 */
.L_x_1511:
        /* <DEDUP_REMOVED lines=11> */
.L_x_1514:
[----:B------:R-:W-:Y:S05]  /*29b40*/  BSYNC B1 ;  /* 0x0000000000017941 */ /* 0x000fea0003800000 */
.L_x_1513:
        /* <DEDUP_REMOVED lines=8> */
.L_x_1516:
[----:B------:R-:W-:Y:S05]  /*29bd0*/  BSYNC B1 ;  /* 0x0000000000017941 */ /* 0x000fea0003800000 */
.L_x_1515:
        /* <DEDUP_REMOVED lines=9> */
.L_x_1518:
[----:B------:R-:W-:Y:S05]  /*29c70*/  BSYNC B1 ;  /* 0x0000000000017941 */ /* 0x000fea0003800000 */
.L_x_1517:
        /* <DEDUP_REMOVED lines=13> */
.L_x_1520:
[----:B------:R-:W-:Y:S05]  /*29d50*/  BSYNC B1 ;  /* 0x0000000000017941 */ /* 0x000fea0003800000 */
.L_x_1519:
[----:B------:R-:W-:Y:S01]  /*29d60*/  @!P2 IMAD R99, R99, R16, R3 ;  /* 0x000000106363a224 */ /* 0x000fe200078e0203 */
[----:B------:R-:W-:Y:S04]  /*29d70*/  BSSY B1, `(.L_x_1521) ;  /* 0x0000006000017945 */ /* 0x000fe80003800000 */
[----:B------:R2:W-:Y:S01]  /*29d80*/  @!P2 STG.E.U8 desc[UR36][R10.64+0x151], R99 ;  /* 0x000151630a00a986 */ /* 0x0005e2000c101124 */
[----:B------:R-:W-:Y:S05]  /*29d90*/  @P0 BRA `(.L_x_1522) ;  /* 0x00000000000c0947 */ /* 0x000fea0003800000 */
[----:B------:R-:W0:Y:S02]  /*29da0*/  LDG.E.U8 R2, desc[UR36][R14.64+0x158] ;  /* 0x000158240e027981 */ /* 0x000e24000c1e1100 */
[----:B0-----:R-:W-:-:S05]  /*29db0*/  PRMT R4, R2, 0x8880, RZ ;  /* 0x0000888002047816 */ /* 0x001fca00000000ff */
[----:B------:R-:W-:-:S07]  /*29dc0*/  IMAD R3, R4, R17, RZ ;  /* 0x0000001104037224 */ /* 0x000fce00078e02ff */
.L_x_1522:
[----:B------:R-:W-:Y:S05]  /*29dd0*/  BSYNC B1 ;  /* 0x0000000000017941 */ /* 0x000fea0003800000 */
.L_x_1521:
        /* <DEDUP_REMOVED lines=8> */
.L_x_1524:
[----:B------:R-:W-:Y:S05]  /*29e60*/  BSYNC B1 ;  /* 0x0000000000017941 */ /* 0x000fea0003800000 */
.L_x_1523:
        /* <DEDUP_REMOVED lines=12> */
.L_x_1526:
[----:B------:R-:W-:Y:S05]  /*29f30*/  BSYNC B1 ;  /* 0x0000000000017941 */ /* 0x000fea0003800000 */
.L_x_1525:
        /* <DEDUP_REMOVED lines=8> */
.L_x_1528:
[----:B------:R-:W-:Y:S05]  /*29fc0*/  BSYNC B1 ;  /* 0x0000000000017941 */ /* 0x000fea0003800000 */
.L_x_1527:
        /* <DEDUP_REMOVED lines=11> */
.L_x_1530:
[----:B------:R-:W-:Y:S05]  /*2a080*/  BSYNC B1 ;  /* 0x0000000000017941 */ /* 0x000fea0003800000 */
.L_x_1529:
        /* <DEDUP_REMOVED lines=8> */
.L_x_1532:
[----:B------:R-:W-:Y:S05]  /*2a110*/  BSYNC B1 ;  /* 0x0000000000017941 */ /* 0x000fea0003800000 */
.L_x_1531:
        /* <DEDUP_REMOVED lines=9> */
.L_x_1534:
[----:B------:R-:W-:Y:S05]  /*2a1b0*/  BSYNC B1 ;  /* 0x0000000000017941 */ /* 0x000fea0003800000 */
.L_x_1533:
        /* <DEDUP_REMOVED lines=13> */
.L_x_1536:
[----:B------:R-:W-:Y:S05]  /*2a290*/  BSYNC B1 ;  /* 0x0000000000017941 */ /* 0x000fea0003800000 */
.L_x_1535:
[----:B------:R-:W-:Y:S01]  /*2a2a0*/  @!P2 IMAD R107, R107, R16, R3 ;  /* 0x000000106b6ba224 */ /* 0x000fe200078e0203 */
[----:B------:R-:W-:Y:S04]  /*2a2b0*/  BSSY B1, `(.L_x_1537) ;  /* 0x0000006000017945 */ /* 0x000fe80003800000 */
[----:B------:R2:W-:Y:S01]  /*2a2c0*/  @!P2 STG.E.U8 desc[UR36][R10.64+0x161], R107 ;  /* 0x0001616b0a00a986 */ /* 0x0005e2000c101124 */
[----:B------:R-:W-:Y:S05]  /*2a2d0*/  @P1 BRA `(.L_x_1538) ;  /* 0x00000000000c1947 */ /* 0x000fea0003800000 */
[----:B------:R-:W0:Y:S02]  /*2a2e0*/  LDG.E.U8 R2, desc[UR36][R14.64+0x168] ;  /* 0x000168240e027981 */ /* 0x000e24000c1e1100 */
[----:B0-----:R-:W-:-:S05]  /*2a2f0*/  PRMT R4, R2, 0x8880, RZ ;  /* 0x0000888002047816 */ /* 0x001fca00000000ff */
[----:B------:R-:W-:-:S07]  /*2a300*/  IMAD R3, R4, R17, RZ ;  /* 0x0000001104037224 */ /* 0x000fce00078e02ff */
.L_x_1538:
[----:B------:R-:W-:Y:S05]  /*2a310*/  BSYNC B1 ;  /* 0x0000000000017941 */ /* 0x000fea0003800000 */
.L_x_1537:
        /* <DEDUP_REMOVED lines=8> */
.L_x_1540:
[----:B------:R-:W-:Y:S05]  /*2a3a0*/  BSYNC B1 ;  /* 0x0000000000017941 */ /* 0x000fea0003800000 */
.L_x_1539:
[----:B------:R-:W-:Y:S01]  /*2a3b0*/  @!P6 IMAD R109, R109, R16, R3 ;  /* 0x000000106d6de224 */ /* 0x000fe200078e0203 */
[----:B------:R-:W-:Y:S01]  /*2a3c0*/  @!P0 IADD3 R6, P2, R8, UR46, RZ ;  /* 0x0000002e08068c10 */ /* 0x000fe2000ff5e0ff */
[----:B0-----:R-:W-:Y:S01]  /*2a3d0*/  @!P6 IMAD.MOV.U32 R4, RZ, RZ, R8 ;  /* 0x000000ffff04e224 */ /* 0x001fe200078e0008 */
[----:B------:R-:W-:Y:S01]  /*2a3e0*/  BSSY B1, `(.L_x_1541) ;  /* 0x000000a000017945 */ /* 0x000fe20003800000 */
[C---:B------:R-:W-:Y:S02]  /*2a3f0*/  ISETP.LT.OR P1, PT, R0.reuse, 0x171, !P4 ;  /* 0x000001710000780c */ /* 0x040fe40006721670 */
[----:B------:R-:W-:Y:S01]  /*2a400*/  @!P0 IADD3.X R7, R5, UR45, RZ, P2, !PT ;  /* 0x0000002d05078c10 */ /* 0x000fe200097fe4ff */
[----:B------:R0:W-:Y:S01]  /*2a410*/  @!P6 STG.E.U8 desc[UR36][R4.64+0x169], R109 ;  /* 0x0001696d0400e986 */ /* 0x0001e2000c101124 */
[----:B------:R-:W-:Y:S02]  /*2a420*/  ISETP.LT.OR P6, PT, R0, 0x171, !P3 ;  /* 0x000001710000780c */ /* 0x000fe40005fc1670 */
[----:B--2---:R-:W-:Y:S01]  /*2a430*/  @!P5 IADD3 R10, P2, R8, UR46, RZ ;  /* 0x0000002e080adc10 */ /* 0x004fe2000ff5e0ff */
[----:B------:R-:W-:-:S12]  /*2a440*/  @P0 BRA `(.L_x_1542) ;  /* 0x00000000000c0947 */ /* 0x000fd80003800000 */
[----:B------:R-:W0:Y:S02]  /*2a450*/  LDG.E.U8 R2, desc[UR36][R22.64+0x168] ;  /* 0x0001682416027981 */ /* 0x000e24000c1e1100 */
[----:B0-----:R-:W-:-:S05]  /*2a460*/  PRMT R4, R2, 0x8880, RZ ;  /* 0x0000888002047816 */ /* 0x001fca00000000ff */
[----:B------:R-:W-:-:S07]  /*2a470*/  IMAD R3, R4, R17, RZ ;  /* 0x0000001104037224 */ /* 0x000fce00078e02ff */
.L_x_1542:
[----:B------:R-:W-:Y:S05]  /*2a480*/  BSYNC B1 ;  /* 0x0000000000017941 */ /* 0x000fea0003800000 */
.L_x_1541:
        /* <DEDUP_REMOVED lines=8> */
.L_x_1544:
[----:B------:R-:W-:Y:S05]  /*2a510*/  BSYNC B1 ;  /* 0x0000000000017941 */ /* 0x000fea0003800000 */
.L_x_1543:
[----:B------:R-:W-:Y:S01]  /*2a520*/  @!P5 IMAD R111, R111, R16, R3 ;  /* 0x000000106f6fd224 */ /* 0x000fe200078e0203 */
[----:B------:R-:W-:Y:S04]  /*2a530*/  BSSY B1, `(.L_x_1545) ;  /* 0x0000006000017945 */ /* 0x000fe80003800000 */
[----:B------:R2:W-:Y:S01]  /*2a540*/  @!P5 STG.E.U8 desc[UR36][R10.64+0x169], R111 ;  /* 0x0001696f0a00d986 */ /* 0x0005e2000c101124 */
[----:B------:R-:W-:Y:S05]  /*2a550*/  @P6 BRA `(.L_x_1546) ;  /* 0x00000000000c6947 */ /* 0x000fea0003800000 */
[----:B------:R-:W0:Y:S02]  /*2a560*/  LDG.E.U8 R2, desc[UR36][R14.64+0x170] ;  /* 0x000170240e027981 */ /* 0x000e24000c1e1100 */
[----:B0-----:R-:W-:-:S05]  /*2a570*/  PRMT R4, R2, 0x8880, RZ ;  /* 0x0000888002047816 */ /* 0x001fca00000000ff */
[----:B------:R-:W-:-:S07]  /*2a580*/  IMAD R3, R4, R17, RZ ;  /* 0x0000001104037224 */ /* 0x000fce00078e02ff */
.L_x_1546:
[----:B------:R-:W-:Y:S05]  /*2a590*/  BSYNC B1 ;  /* 0x0000000000017941 */ /* 0x000fea0003800000 */
.L_x_1545:
[----:B------:R-:W-:Y:S01]  /*2a5a0*/  ISETP.LT.OR P5, PT, R0, 0x172, !P3 ;  /* 0x000001720000780c */ /* 0x000fe20005fa1670 */
[----:B--2---:R-:W-:Y:S01]  /*2a5b0*/  @!P6 IMAD R11, R112, R16, R3 ;  /* 0x00000010700be224 */ /* 0x004fe200078e0203 */
[----:B------:R-:W-:Y:S01]  /*2a5c0*/  BSSY B1, `(.L_x_1547) ;  /* 0x000000a000017945 */ /* 0x000fe20003800000 */
[----:B0-----:R-:W-:Y:S01]  /*2a5d0*/  @!P6 IMAD.MOV.U32 R4, RZ, RZ, R8 ;  /* 0x000000ffff04e224 */ /* 0x001fe200078e0008 */
[C---:B------:R-:W-:Y:S02]  /*2a5e0*/  ISETP.LT.OR P2, PT, R0.reuse, 0x172, !P4 ;  /* 0x000001720000780c */ /* 0x040fe40006741670 */
[----:B------:R-:W-:Y:S02]  /*2a5f0*/  ISETP.LT.OR P0, PT, R0, 0x179, !P4 ;  /* 0x000001790000780c */ /* 0x000fe40006701670 */
[----:B------:R0:W-:Y:S01]  /*2a600*/  @!P6 STG.E.U8 desc[UR36][R4.64+0x170], R11 ;  /* 0x0001700b0400e986 */ /* 0x0001e2000c101124 */
[----:B-1----:R-:W-:-:S04]  /*2a610*/  @!P1 IADD3 R6, P6, R8, UR46, RZ ;  /* 0x0000002e08069c10 */ /* 0x002fc8000ffde0ff */
[----:B------:R-:W-:Y:S09]  /*2a620*/  @P5 BRA `(.L_x_1548) ;  /* 0x00000000000c5947 */ /* 0x000ff20003800000 */
[----:B------:R-:W0:Y:S02]  /*2a630*/  LDG.E.U8 R2, desc[UR36][R14.64+0x171] ;  /* 0x000171240e027981 */ /* 0x000e24000c1e1100 */
[----:B0-----:R-:W-:-:S05]  /*2a640*/  PRMT R4, R2, 0x8880, RZ ;  /* 0x0000888002047816 */ /* 0x001fca00000000ff */
[----:B------:R-:W-:-:S07]  /*2a650*/  IMAD R3, R4, R17, RZ ;  /* 0x0000001104037224 */ /* 0x000fce00078e02ff */
.L_x_1548:
[----:B------:R-:W-:Y:S05]  /*2a660*/  BSYNC B1 ;  /* 0x0000000000017941 */ /* 0x000fea0003800000 */
.L_x_1547:
        /* <DEDUP_REMOVED lines=9> */
.L_x_1550:
[----:B------:R-:W-:Y:S05]  /*2a700*/  BSYNC B1 ;  /* 0x0000000000017941 */ /* 0x000fea0003800000 */
.L_x_1549:
[----:B------:R-:W-:Y:S01]  /*2a710*/  @!P1 IMAD R13, R114, R16, R3 ;  /* 0x00000010720d9224 */ /* 0x000fe200078e0203 */
[----:B------:R-:W-:Y:S01]  /*2a720*/  BSSY B1, `(.L_x_1551) ;  /* 0x000000b000017945 */ /* 0x000fe20003800000 */
[C---:B------:R-:W-:Y:S02]  /*2a730*/  ISETP.LT.OR P5, PT, R0.reuse, 0x179, !P3 ;  /* 0x000001790000780c */ /* 0x040fe40005fa1670 */
[----:B------:R-:W-:Y:S01]  /*2a740*/  ISETP.LT.OR P3, PT, R0, 0x17a, !P3 ;  /* 0x0000017a0000780c */ /* 0x000fe20005f61670 */
[----:B------:R1:W-:Y:S01]  /*2a750*/  @!P1 STG.E.U8 desc[UR36][R6.64+0x170], R13 ;  /* 0x0001700d06009986 */ /* 0x0003e2000c101124 */
[C---:B------:R-:W-:Y:S02]  /*2a760*/  @!P2 IADD3 R10, P1, R8.reuse, UR46, RZ ;  /* 0x0000002e080aac10 */ /* 0x040fe4000ff3e0ff */
[----:B------:R-:W-:Y:S02]  /*2a770*/  @!P0 IADD3 R12, P6, R8, UR46, RZ ;  /* 0x0000002e080c8c10 */ /* 0x000fe4000ffde0ff */
[----:B------:R-:W-:Y:S01]  /*2a780*/  @!P2 IADD3.X R11, R5, UR45, RZ, P1, !PT ;  /* 0x0000002d050bac10 */ /* 0x000fe20008ffe4ff */
[----:B------:R-:W-:Y:S10]  /*2a790*/  @P2 BRA `(.L_x_1552) ;  /* 0x00000000000c2947 */ /* 0x000ff40003800000 */
[----:B------:R-:W0:Y:S02]  /*2a7a0*/  LDG.E.U8 R2, desc[UR36][R22.64+0x171] ;  /* 0x0001712416027981 */ /* 0x000e24000c1e1100 */
[----:B0-----:R-:W-:-:S05]  /*2a7b0*/  PRMT R4, R2, 0x8880, RZ ;  /* 0x0000888002047816 */ /* 0x001fca00000000ff */
[----:B------:R-:W-:-:S07]  /*2a7c0*/  IMAD R3, R4, R17, RZ ;  /* 0x0000001104037224 */ /* 0x000fce00078e02ff */
.L_x_1552:
[----:B------:R-:W-:Y:S05]  /*2a7d0*/  BSYNC B1 ;  /* 0x0000000000017941 */ /* 0x000fea0003800000 */
.L_x_1551:
[----:B------:R-:W-:Y:S01]  /*2a7e0*/  @!P2 IMAD R115, R115, R16, R3 ;  /* 0x000000107373a224 */ /* 0x000fe200078e0203 */
[----:B------:R-:W-:Y:S04]  /*2a7f0*/  BSSY B1, `(.L_x_1553) ;  /* 0x0000006000017945 */ /* 0x000fe80003800000 */
[----:B------:R2:W-:Y:S01]  /*2a800*/  @!P2 STG.E.U8 desc[UR36][R10.64+0x171], R115 ;  /* 0x000171730a00a986 */ /* 0x0005e2000c101124 */
[----:B------:R-:W-:Y:S05]  /*2a810*/  @P5 BRA `(.L_x_1554) ;  /* 0x00000000000c5947 */ /* 0x000fea0003800000 */
[----:B------:R-:W0:Y:S02]  /*2a820*/  LDG.E.U8 R2, desc[UR36][R14.64+0x178] ;  /* 0x000178240e027981 */ /* 0x000e24000c1e1100 */
[----:B0-----:R-:W-:-:S05]  /*2a830*/  PRMT R4, R2, 0x8880, RZ ;  /* 0x0000888002047816 */ /* 0x001fca00000000ff */
[----:B------:R-:W-:-:S07]  /*2a840*/  IMAD R3, R4, R17, RZ ;  /* 0x0000001104037224 */ /* 0x000fce00078e02ff */
.L_x_1554:
[----:B------:R-:W-:Y:S05]  /*2a850*/  BSYNC B1 ;  /* 0x0000000000017941 */ /* 0x000fea0003800000 */
.L_x_1553:
        /* <DEDUP_REMOVED lines=8> */
.L_x_1556:
[----:B------:R-:W-:Y:S05]  /*2a8e0*/  BSYNC B1 ;  /* 0x0000000000017941 */ /* 0x000fea0003800000 */
.L_x_1555:
        /* <DEDUP_REMOVED lines=9> */
.L_x_1558:
[----:B------:R-:W-:Y:S05]  /*2a980*/  BSYNC B1 ;  /* 0x0000000000017941 */ /* 0x000fea0003800000 */
.L_x_1557:
[----:B------:R-:W-:Y:S01]  /*2a990*/  @!P0 IMAD R7, R118, R16, R3 ;  /* 0x0000001076078224 */ /* 0x000fe200078e0203 */
[----:B------:R-:W-:Y:S01]  /*2a9a0*/  ISETP.LT.OR P4, PT, R0, 0x17a, !P4 ;  /* 0x0000017a0000780c */ /* 0x000fe20006781670 */
[----:B------:R-:W-:Y:S03]  /*2a9b0*/  BSSY B1, `(.L_x_1559) ;  /* 0x0000006000017945 */ /* 0x000fe60003800000 */
[----:B------:R1:W-:Y:S09]  /*2a9c0*/  @!P0 STG.E.U8 desc[UR36][R12.64+0x178], R7 ;  /* 0x000178070c008986 */ /* 0x0003f2000c101124 */
[----:B------:R-:W-:Y:S05]  /*2a9d0*/  @P4 BRA `(.L_x_1560) ;  /* 0x00000000000c4947 */ /* 0x000fea0003800000 */
[----:B------:R-:W3:Y:S02]  /*2a9e0*/  LDG.E.U8 R2, desc[UR36][R22.64+0x179] ;  /* 0x0001792416027981 */ /* 0x000ee4000c1e1100 */
[----:B---3--:R-:W-:-:S05]  /*2a9f0*/  PRMT R0, R2, 0x8880, RZ ;  /* 0x0000888002007816 */ /* 0x008fca00000000ff */
[----:B------:R-:W-:-:S07]  /*2aa00*/  IMAD R3, R0, R17, RZ ;  /* 0x0000001100037224 */ /* 0x000fce00078e02ff */
.L_x_1560:
[----:B------:R-:W-:Y:S05]  /*2aa10*/  BSYNC B1 ;  /* 0x0000000000017941 */ /* 0x000fea0003800000 */
.L_x_1559:
[----:B------:R-:W-:Y:S01]  /*2aa20*/  IMAD R3, R119, R16, R3 ;  /* 0x0000001077037224 */ /* 0x000fe200078e0203 */
[----:B------:R-:W-:Y:S06]  /*2aa30*/  @P4 BRA `(.L_x_1561) ;  /* 0x000000f800504947 */ /* 0x000fec0003800000 */
[----:B------:R-:W-:-:S04]  /*2aa40*/  IADD3 R8, P0, R8, UR46, RZ ;  /* 0x0000002e08087c10 */ /* 0x000fc8000ff1e0ff */
[----:B------:R-:W-:-:S05]  /*2aa50*/  IADD3.X R9, R5, UR45, RZ, P0, !PT ;  /* 0x0000002d05097c10 */ /* 0x000fca00087fe4ff */
[----:B------:R3:W-:Y:S01]  /*2aa60*/  STG.E.U8 desc[UR36][R8.64+0x179], R3 ;  /* 0x0001790308007986 */ /* 0x0007e2000c101124 */
[----:B------:R-:W-:Y:S05]  /*2aa70*/  BRA `(.L_x_1561) ;  /* 0x000000f800407947 */ /* 0x000fea0003800000 */
.L_x_30:
[----:B------:R-:W2:Y:S01]  /*2aa80*/  LDL.LU R3, [R1+0x784] ;  /* 0x0007840001037983 */ /* 0x000ea20000300800 */
[----:B------:R-:W-:Y:S01]  /*2aa90*/  ISETP.GE.AND P4, PT, R19, 0x1, PT ;  /* 0x000000011300780c */ /* 0x000fe20003f86270 */
[----:B------:R-:W-:Y:S02]  /*2aaa0*/  ULDC.64 UR4, c[0x0][0x5c0] ;  /* 0x0001700000047ab9 */ /* 0x000fe40000000a00 */
[----:B------:R-:W4:Y:S04]  /*2aab0*/  LDL.LU R6, [R1+0x834] ;  /* 0x0008340001067983 */ /* 0x000f280000300800 */
[----:B------:R-:W5:Y:S04]  /*2aac0*/  LDL.LU R7, [R1+0x840] ;  /* 0x0008400001077983 */ /* 0x000f680000300800 */
[----:B---3--:R-:W3:Y:S04]  /*2aad0*/  LDL.LU R235, [R1+0x88c] ;  /* 0x00088c0001eb7983 */ /* 0x008ee80000300800 */
[----:B------:R-:W3:Y:S04]  /*2aae0*/  LDL.LU R234, [R1+0x890] ;  /* 0x0008900001ea7983 */ /* 0x000ee80000300800 */
        /* <DEDUP_REMOVED lines=14> */
[----:B------:R-:W3:Y:S01]  /*2abd0*/  LDL.LU R219, [R1+0x8cc] ;  /* 0x0008cc0001db7983 */ /* 0x000ee20000300800 */
[----:B------:R-:W-:-:S03]  /*2abe0*/  ISETP.LT.OR P2, PT, R0, 0x2, !P4 ;  /* 0x000000020000780c */ /* 0x000fc60006741670 */
        /* <DEDUP_REMOVED lines=9> */
[----:B------:R-:W-:-:S03]  /*2ac80*/  IADD3 R8, P5, R4, UR4, RZ ;  /* 0x0000000404087c10 */ /* 0x000fc6000ffbe0ff */
[----:B------:R-:W3:Y:S04]  /*2ac90*/  LDL.LU R14, [R1+0x8f4] ;  /* 0x0008f400010e7983 */ /* 0x000ee80000300800 */
[----:B------:R-:W3:Y:S04]  /*2aca0*/  LDL.LU R13, [R1+0x8f8] ;  /* 0x0008f800010d7983 */ /* 0x000ee80000300800 */
[----:B------:R-:W3:Y:S01]  /*2acb0*/  LDL.LU R12, [R1+0x8fc] ;  /* 0x0008fc00010c7983 */ /* 0x000ee20000300800 */
[----:B------:R-:W-:Y:S02]  /*2acc0*/  ISETP.LT.OR P1, PT, R0, 0x1, !P4 ;  /* 0x000000010000780c */ /* 0x000fe40006721670 */
[----:B------:R-:W-:Y:S01]  /*2acd0*/  ISETP.GE.AND P3, PT, R19, 0x9, PT ;  /* 0x000000091300780c */ /* 0x000fe20003f66270 */
[----:B------:R-:W4:Y:S01]  /*2ace0*/  LDL.LU R5, [R1+0x780] ;  /* 0x0007800001057983 */ /* 0x000f220000300800 */
[----:B------:R-:W-:-:S02]  /*2acf0*/  IADD3.X R9, R11, UR5, RZ, P5, !PT ;  /* 0x000000050b097c10 */ /* 0x000fc4000affe4ff */
[----:B------:R-:W-:Y:S01]  /*2ad00*/  ISETP.LT.OR P0, PT, R0, 0x1, !P3 ;  /* 0x000000010000780c */ /* 0x000fe20005f01670 */
[----:B------:R-:W3:Y:S01]  /*2ad10*/  LDL.LU R11, [R1+0x888] ;  /* 0x00088800010b7983 */ /* 0x000ee20000300800 */
[----:B--2---:R-:W-:-:S05]  /*2ad20*/  @!P2 IMAD R3, R3, R16, RZ ;  /* 0x000000100303a224 */ /* 0x004fca00078e02ff */
[----:B------:R0:W-:Y:S04]  /*2ad30*/  @!P2 STG.E.U8 desc[UR36][R8.64+0x1], R3 ;  /* 0x000001030800a986 */ /* 0x0001e8000c101124 */
[----:B0-----:R-:W2:Y:S01]  /*2ad40*/  LDL.LU R3, [R1+0x788] ;  /* 0x0007880001037983 */ /* 0x001ea20000300800 */
[----:B----4-:R-:W-:-:S05]  /*2ad50*/  @!P1 IMAD R4, R5, R16, RZ ;  /* 0x0000001005049224 */ /* 0x010fca00078e02ff */
[----:B------:R0:W-:Y:S02]  /*2ad60*/  @!P1 STG.E.U8 desc[UR36][R8.64], R4 ;  /* 0x0000000408009986 */ /* 0x0001e4000c101124 */
[----:B0-----:R-:W-:-:S04]  /*2ad70*/  @!P0 IADD3 R4, P2, R8, UR46, RZ ;  /* 0x0000002e08048c10 */ /* 0x001fc8000ff5e0ff */
[----:B------:R-:W-:Y:S01]  /*2ad80*/  @!P0 IADD3.X R5, R9, UR45, RZ, P2, !PT ;  /* 0x0000002d09058c10 */ /* 0x000fe200097fe4ff */
[----:B--2---:R-:W-:-:S05]  /*2ad90*/  @!P0 IMAD R3, R3, R16, RZ ;  /* 0x0000001003038224 */ /* 0x004fca00078e02ff */
[----:B------:R0:W-:Y:S04]  /*2ada0*/  @!P0 STG.E.U8 desc[UR36][R4.64], R3 ;  /* 0x0000000304008986 */ /* 0x0001e8000c101124 */
[----:B0-----:R-:W2:Y:S01]  /*2adb0*/  LDL.LU R3, [R1+0x78c] ;  /* 0x00078c0001037983 */ /* 0x001ea20000300800 */
[----:B------:R-:W-:-:S13]  /*2adc0*/  ISETP.LT.OR P1, PT, R0, 0x2, !P3 ;  /* 0x000000020000780c */ /* 0x000fda0005f21670 */
[----:B------:R-:W-:-:S04]  /*2add0*/  @!P1 IADD3 R4, P0, R8, UR46, RZ ;  /* 0x0000002e08049c10 */ /* 0x000fc8000ff1e0ff */
[----:B------:R-:W-:Y:S01]  /*2ade0*/  @!P1 IADD3.X R5, R9, UR45, RZ, P0, !PT ;  /* 0x0000002d09059c10 */ /* 0x000fe200087fe4ff */
[----:B--2---:R-:W-:-:S05]  /*2adf0*/  @!P1 IMAD R3, R3, R16, RZ ;  /* 0x0000001003039224 */ /* 0x004fca00078e02ff */
[----:B------:R0:W-:Y:S04]  /*2ae00*/  @!P1 STG.E.U8 desc[UR36][R4.64+0x1], R3 ;  /* 0x0000010304009986 */ /* 0x0001e8000c101124 */
[----:B0-----:R-:W2:Y:S04]  /*2ae10*/  LDL.LU R4, [R1+0x790] ;  /* 0x0007900001047983 */ /* 0x001ea80000300800 */
[----:B------:R-:W4:Y:S01]  /*2ae20*/  LDL.LU R5, [R1+0x794] ;  /* 0x0007940001057983 */ /* 0x000f220000300800 */
[C---:B------:R-:W-:Y:S02]  /*2ae30*/  ISETP.LT.OR P1, PT, R0.reuse, 0xa, !P4 ;  /* 0x0000000a0000780c */ /* 0x040fe40006721670 */
[----:B------:R-:W-:-:S02]  /*2ae40*/  ISETP.LT.OR P0, PT, R0, 0x9, !P4 ;  /* 0x000000090000780c */ /* 0x000fc40006701670 */
[----:B------:R-:W-:-:S09]  /*2ae50*/  ISETP.LT.OR P2, PT, R0, 0x9, !P3 ;  /* 0x000000090000780c */ /* 0x000fd20005f41670 */
[----:B----4-:R-:W-:-:S05]  /*2ae60*/  @!P1 IMAD R3, R5, R16, RZ ;  /* 0x0000001005039224 */ /* 0x010fca00078e02ff */
[----:B------:R0:W-:Y:S04]  /*2ae70*/  @!P1 STG.E.U8 desc[UR36][R8.64+0x9], R3 ;  /* 0x0000090308009986 */ /* 0x0001e8000c101124 */
[----:B0-----:R-:W4:Y:S01]  /*2ae80*/  LDL.LU R3, [R1+0x798] ;  /* 0x0007980001037983 */ /* 0x001f220000300800 */
[----:B--2---:R-:W-:-:S05]  /*2ae90*/  @!P0 IMAD R4, R4, R16, RZ ;  /* 0x0000001004048224 */ /* 0x004fca00078e02ff */
[----:B------:R0:W-:Y:S02]  /*2aea0*/  @!P0 STG.E.U8 desc[UR36][R8.64+0x8], R4 ;  /* 0x0000080408008986 */ /* 0x0001e4000c101124 */
[----:B0-----:R-:W-:-:S04]  /*2aeb0*/  @!P2 IADD3 R4, P1, R8, UR46, RZ ;  /* 0x0000002e0804ac10 */ /* 0x001fc8000ff3e0ff */
[----:B------:R-:W-:Y:S01]  /*2aec0*/  @!P2 IADD3.X R5, R9, UR45, RZ, P1, !PT ;  /* 0x0000002d0905ac10 */ /* 0x000fe20008ffe4ff */
[----:B----4-:R-:W-:-:S05]  /*2aed0*/  @!P2 IMAD R3, R3, R16, RZ ;  /* 0x000000100303a224 */ /* 0x010fca00078e02ff */
        /* <DEDUP_REMOVED lines=187> */
[----:B0-----:R-:W2:Y:S01]  /*2ba90*/  LDL.LU R5, [R1+0x830] ;  /* 0x0008300001057983 */ /* 0x001ea20000300800 */
[C---:B------:R-:W-:Y:S02]  /*2baa0*/  ISETP.LT.OR P0, PT, R0.reuse, 0x59, !P4 ;  /* 0x000000590000780c */ /* 0x040fe40006701670 */
[C---:B------:R-:W-:Y:S02]  /*2bab0*/  ISETP.LT.OR P5, PT, R0.reuse, 0x59, !P3 ;  /* 0x000000590000780c */ /* 0x040fe40005fa1670 */
[----:B------:R-:W-:-:S09]  /*2bac0*/  ISETP.LT.OR P2, PT, R0, 0x5a, !P4 ;  /* 0x0000005a0000780c */ /* 0x000fd20006741670 */
[----:B--2---:R-:W-:-:S05]  /*2bad0*/  @!P0 IMAD R3, R5, R16, RZ ;  /* 0x0000001005038224 */ /* 0x004fca00078e02ff */
[----:B------:R0:W-:Y:S04]  /*2bae0*/  @!P0 STG.E.U8 desc[UR36][R8.64+0x58], R3 ;  /* 0x0000580308008986 */ /* 0x0001e8000c101124 */
[----:B0-----:R-:W2:Y:S01]  /*2baf0*/  LDL.LU R3, [R1+0x838] ;  /* 0x0008380001037983 */ /* 0x001ea20000300800 */
[----:B------:R-:W-:Y:S01]  /*2bb00*/  @!P5 IADD3 R4, P0, R8, UR46, RZ ;  /* 0x0000002e0804dc10 */ /* 0x000fe2000ff1e0ff */
[----:B------:R-:W-:-:S03]  /*2bb10*/  @!P2 IMAD R6, R6, R16, RZ ;  /* 0x000000100606a224 */ /* 0x000fc600078e02ff */
[----:B------:R-:W-:Y:S02]  /*2bb20*/  @!P5 IADD3.X R5, R9, UR45, RZ, P0, !PT ;  /* 0x0000002d0905dc10 */ /* 0x000fe400087fe4ff */
[----:B------:R0:W-:Y:S04]  /*2bb30*/  @!P2 STG.E.U8 desc[UR36][R8.64+0x59], R6 ;  /* 0x000059060800a986 */ /* 0x0001e8000c101124 */
[----:B0-----:R-:W4:Y:S01]  /*2bb40*/  LDL.LU R6, [R1+0x844] ;  /* 0x0008440001067983 */ /* 0x001f220000300800 */
        /* <DEDUP_REMOVED lines=12> */
[----:B------:R-:W-:Y:S02]  /*2bc10*/  @!P0 IADD3 R4, P6, R8, UR46, RZ ;  /* 0x0000002e08048c10 */ /* 0x000fe4000ffde0ff */
[-C--:B-----5:R-:W-:Y:S02]  /*2bc20*/  @!P2 IMAD R7, R7, R16.reuse, RZ ;  /* 0x000000100707a224 */ /* 0x0a0fe400078e02ff */
[-C--:B----4-:R-:W-:Y:S01]  /*2bc30*/  @!P5 IMAD R6, R6, R16.reuse, RZ ;  /* 0x000000100606d224 */ /* 0x090fe200078e02ff */
[----:B------:R-:W-:Y:S02]  /*2bc40*/  @!P0 IADD3.X R5, R9, UR45, RZ, P6, !PT ;  /* 0x0000002d09058c10 */ /* 0x000fe4000b7fe4ff */
[----:B------:R0:W-:Y:S04]  /*2bc50*/  @!P2 STG.E.U8 desc[UR36][R8.64+0x60], R7 ;  /* 0x000060070800a986 */ /* 0x0001e8000c101124 */
[----:B------:R1:W-:Y:S04]  /*2bc60*/  @!P5 STG.E.U8 desc[UR36][R8.64+0x61], R6 ;  /* 0x000061060800d986 */ /* 0x0003e8000c101124 */
[----:B0-----:R-:W4:Y:S04]  /*2bc70*/  LDL.LU R7, [R1+0x850] ;  /* 0x0008500001077983 */ /* 0x001f280000300800 */
[----:B-1----:R-:W5:Y:S01]  /*2bc80*/  LDL.LU R6, [R1+0x854] ;  /* 0x0008540001067983 */ /* 0x002f620000300800 */
        /* <DEDUP_REMOVED lines=13> */
[-C--:B----4-:R-:W-:Y:S02]  /*2bd60*/  @!P2 IMAD R7, R7, R16.reuse, RZ ;  /* 0x000000100707a224 */ /* 0x090fe400078e02ff */
[-C--:B-----5:R-:W-:Y:S01]  /*2bd70*/  @!P5 IMAD R6, R6, R16.reuse, RZ ;  /* 0x000000100606d224 */ /* 0x0a0fe200078e02ff */
        /* <DEDUP_REMOVED lines=48> */
[C---:B------:R-:W-:Y:S02]  /*2c080*/  ISETP.LT.OR P1, PT, R0.reuse, 0x7a, !P3 ;  /* 0x0000007a0000780c */ /* 0x040fe40005f21670 */
[C---:B------:R-:W-:Y:S02]  /*2c090*/  ISETP.LT.OR P0, PT, R0.reuse, 0x81, !P3 ;  /* 0x000000810000780c */ /* 0x040fe40005f01670 */
[C---:B------:R-:W-:Y:S02]  /*2c0a0*/  ISETP.LT.OR P2, PT, R0.reuse, 0x81, !P4 ;  /* 0x000000810000780c */ /* 0x040fe40006741670 */
[----:B------:R-:W-:-:S07]  /*2c0b0*/  ISETP.LT.OR P5, PT, R0, 0x82, !P4 ;  /* 0x000000820000780c */ /* 0x000fce00067a1670 */
[----:B------:R-:W-:-:S04]  /*2c0c0*/  @!P1 IADD3 R4, P6, R8, UR46, RZ ;  /* 0x0000002e08049c10 */ /* 0x000fc8000ffde0ff */
[----:B------:R-:W-:Y:S01]  /*2c0d0*/  @!P1 IADD3.X R5, R9, UR45, RZ, P6, !PT ;  /* 0x0000002d09059c10 */ /* 0x000fe2000b7fe4ff */
[-C--:B----4-:R-:W-:Y:S02]  /*2c0e0*/  @!P2 IMAD R7, R7, R16.reuse, RZ ;  /* 0x000000100707a224 */ /* 0x090fe400078e02ff */
[-C--:B-----5:R-:W-:Y:S02]  /*2c0f0*/  @!P5 IMAD R6, R6, R16.reuse, RZ ;  /* 0x000000100606d224 */ /* 0x0a0fe400078e02ff */
[----:B--2---:R-:W-:-:S05]  /*2c100*/  @!P1 IMAD R3, R3, R16, RZ ;  /* 0x0000001003039224 */ /* 0x004fca00078e02ff */
[----:B------:R0:W-:Y:S01]  /*2c110*/  @!P1 STG.E.U8 desc[UR36][R4.64+0x79], R3 ;  /* 0x0000790304009986 */ /* 0x0001e2000c101124 */
[----:B------:R-:W-:-:S03]  /*2c120*/  ISETP.LT.OR P1, PT, R0, 0x82, !P3 ;  /* 0x000000820000780c */ /* 0x000fc60005f21670 */
[----:B------:R-:W-:Y:S01]  /*2c130*/  @!P2 STG.E.U8 desc[UR36][R8.64+0x80], R7 ;  /* 0x000080070800a986 */ /* 0x000fe2000c101124 */
[----:B0-----:R-:W-:Y:S01]  /*2c140*/  @!P0 IADD3 R4, P6, R8, UR46, RZ ;  /* 0x0000002e08048c10 */ /* 0x001fe2000ffde0ff */
[----:B---3--:R-:W-:Y:S02]  /*2c150*/  @!P0 IMAD R3, R11, R16, RZ ;  /* 0x000000100b038224 */ /* 0x008fe400078e02ff */
[----:B------:R-:W-:Y:S01]  /*2c160*/  @!P5 STG.E.U8 desc[UR36][R8.64+0x81], R6 ;  /* 0x000081060800d986 */ /* 0x000fe2000c101124 */
[----:B------:R-:W-:Y:S02]  /*2c170*/  @!P0 IADD3.X R5, R9, UR45, RZ, P6, !PT ;  /* 0x0000002d09058c10 */ /* 0x000fe4000b7fe4ff */
[C---:B------:R-:W-:Y:S01]  /*2c180*/  ISETP.LT.OR P2, PT, R0.reuse, 0x89, !P4 ;  /* 0x000000890000780c */ /* 0x040fe20006741670 */
[----:B------:R-:W2:Y:S04]  /*2c190*/  LDL.LU R11, [R1+0x604] ;  /* 0x00060400010b7983 */ /* 0x000ea80000300800 */
[----:B------:R0:W-:Y:S01]  /*2c1a0*/  @!P0 STG.E.U8 desc[UR36][R4.64+0x80], R3 ;  /* 0x0000800304008986 */ /* 0x0001e2000c101124 */
[----:B------:R-:W-:-:S02]  /*2c1b0*/  ISETP.LT.OR P0, PT, R0, 0x89, !P3 ;  /* 0x000000890000780c */ /* 0x000fc40005f01670 */
[----:B------:R-:W-:Y:S02]  /*2c1c0*/  ISETP.LT.OR P5, PT, R0, 0x8a, !P4 ;  /* 0x0000008a0000780c */ /* 0x000fe400067a1670 */
[----:B0-----:R-:W-:Y:S01]  /*2c1d0*/  @!P1 IADD3 R4, P6, R8, UR46, RZ ;  /* 0x0000002e08049c10 */ /* 0x001fe2000ffde0ff */
[-C--:B------:R-:W-:Y:S02]  /*2c1e0*/  @!P1 IMAD R3, R235, R16.reuse, RZ ;  /* 0x00000010eb039224 */ /* 0x080fe400078e02ff */
[----:B------:R-:W-:Y:S01]  /*2c1f0*/  @!P2 IMAD R7, R234, R16, RZ ;  /* 0x00000010ea07a224 */ /* 0x000fe200078e02ff */
[----:B------:R-:W-:-:S07]  /*2c200*/  @!P1 IADD3.X R5, R9, UR45, RZ, P6, !PT ;  /* 0x0000002d09059c10 */ /* 0x000fce000b7fe4ff */
[----:B------:R-:W-:Y:S01]  /*2c210*/  @!P5 IMAD R6, R233, R16, RZ ;  /* 0x00000010e906d224 */ /* 0x000fe200078e02ff */
[----:B------:R-:W3:Y:S04]  /*2c220*/  LDL.LU R235, [R1+0x710] ;  /* 0x0007100001eb7983 */ /* 0x000ee80000300800 */
[----:B------:R0:W-:Y:S01]  /*2c230*/  @!P1 STG.E.U8 desc[UR36][R4.64+0x81], R3 ;  /* 0x0000810304009986 */ /* 0x0001e2000c101124 */
[----:B------:R-:W-:-:S03]  /*2c240*/  ISETP.LT.OR P1, PT, R0, 0x8a, !P3 ;  /* 0x0000008a0000780c */ /* 0x000fc60005f21670 */
[----:B------:R-:W-:Y:S04]  /*2c250*/  @!P2 STG.E.U8 desc[UR36][R8.64+0x88], R7 ;  /* 0x000088070800a986 */ /* 0x000fe8000c101124 */
[----:B------:R-:W4:Y:S01]  /*2c260*/  LDL.LU R234, [R1+0x714] ;  /* 0x0007140001ea7983 */ /* 0x000f220000300800 */
[----:B0-----:R-:W-:Y:S01]  /*2c270*/  @!P0 IADD3 R4, P6, R8, UR46, RZ ;  /* 0x0000002e08048c10 */ /* 0x001fe2000ffde0ff */
[----:B------:R-:W-:Y:S02]  /*2c280*/  @!P0 IMAD R3, R232, R16, RZ ;  /* 0x00000010e8038224 */ /* 0x000fe400078e02ff */
[----:B------:R-:W-:Y:S01]  /*2c290*/  @!P5 STG.E.U8 desc[UR36][R8.64+0x89], R6 ;  /* 0x000089060800d986 */ /* 0x000fe2000c101124 */
[----:B------:R-:W-:Y:S02]  /*2c2a0*/  @!P0 IADD3.X R5, R9, UR45, RZ, P6, !PT ;  /* 0x0000002d09058c10 */ /* 0x000fe4000b7fe4ff */
[C---:B------:R-:W-:Y:S01]  /*2c2b0*/  ISETP.LT.OR P2, PT, R0.reuse, 0x91, !P4 ;  /* 0x000000910000780c */ /* 0x040fe20006741670 */
[----:B------:R-:W5:Y:S04]  /*2c2c0*/  LDL.LU R233, [R1+0x718] ;  /* 0x0007180001e97983 */ /* 0x000f680000300800 */
[----:B------:R0:W-:Y:S01]  /*2c2d0*/  @!P0 STG.E.U8 desc[UR36][R4.64+0x88], R3 ;  /* 0x0000880304008986 */ /* 0x0001e2000c101124 */
[----:B------:R-:W-:-:S02]  /*2c2e0*/  ISETP.LT.OR P0, PT, R0, 0x91, !P3 ;  /* 0x000000910000780c */ /* 0x000fc40005f01670 */
[----:B------:R-:W-:Y:S01]  /*2c2f0*/  ISETP.LT.OR P5, PT, R0, 0x92, !P4 ;  /* 0x000000920000780c */ /* 0x000fe200067a1670 */
[----:B------:R-:W5:Y:S01]  /*2c300*/  LDL.LU R232, [R1+0x71c] ;  /* 0x00071c0001e87983 */ /* 0x000f620000300800 */
[----:B0-----:R-:W-:Y:S01]  /*2c310*/  @!P1 IADD3 R4, P6, R8, UR46, RZ ;  /* 0x0000002e08049c10 */ /* 0x001fe2000ffde0ff */
[-C--:B------:R-:W-:Y:S02]  /*2c320*/  @!P1 IMAD R3, R231, R16.reuse, RZ ;  /* 0x00000010e7039224 */ /* 0x080fe400078e02ff */
[----:B------:R-:W-:Y:S01]  /*2c330*/  @!P2 IMAD R7, R230, R16, RZ ;  /* 0x00000010e607a224 */ /* 0x000fe200078e02ff */
[----:B------:R-:W-:-:S07]  /*2c340*/  @!P1 IADD3.X R5, R9, UR45, RZ, P6, !PT ;  /* 0x0000002d09059c10 */ /* 0x000fce000b7fe4ff */
[----:B------:R-:W-:Y:S01]  /*2c350*/  @!P5 IMAD R6, R229, R16, RZ ;  /* 0x00000010e506d224 */ /* 0x000fe200078e02ff */
[----:B------:R-:W5:Y:S04]  /*2c360*/  LDL.LU R231, [R1+0x720] ;  /* 0x0007200001e77983 */ /* 0x000f680000300800 */
[----:B------:R0:W-:Y:S01]  /*2c370*/  @!P1 STG.E.U8 desc[UR36][R4.64+0x89], R3 ;  /* 0x0000890304009986 */ /* 0x0001e2000c101124 */
[----:B------:R-:W-:-:S03]  /*2c380*/  ISETP.LT.OR P1, PT, R0, 0x92, !P3 ;  /* 0x000000920000780c */ /* 0x000fc60005f21670 */
[----:B------:R-:W-:Y:S04]  /*2c390*/  @!P2 STG.E.U8 desc[UR36][R8.64+0x90], R7 ;  /* 0x000090070800a986 */ /* 0x000fe8000c101124 */
[----:B------:R-:W5:Y:S01]  /*2c3a0*/  LDL.LU R230, [R1+0x724] ;  /* 0x0007240001e67983 */ /* 0x000f620000300800 */
        /* <DEDUP_REMOVED lines=38> */
[----:B------:R-:W-:Y:S01]  /*2c610*/  @!P5 STG.E.U8 desc[UR36][R8.64+0xa1], R6 ;  /* 0x0000a1060800d986 */ /* 0x000fe2000c101124 */
[----:B------:R-:W-:-:S03]  /*2c620*/  ISETP.LT.OR P5, PT, R0, 0xa9, !P3 ;  /* 0x000000a90000780c */ /* 0x000fc60005fa1670 */
[----:B------:R-:W5:Y:S01]  /*2c630*/  LDL.LU R222, [R1+0x744] ;  /* 0x0007440001de7983 */ /* 0x000f620000300800 */
[----:B0-----:R-:W-:Y:S01]  /*2c640*/  @!P0 IADD3 R4, P6, R8, UR46, RZ ;  /* 0x0000002e08048c10 */ /* 0x001fe2000ffde0ff */
[----:B------:R-:W-:Y:S02]  /*2c650*/  @!P0 IMAD R3, R220, R16, RZ ;  /* 0x00000010dc038224 */ /* 0x000fe400078e02ff */
[----:B------:R-:W-:Y:S01]  /*2c660*/  @!P2 STG.E.U8 desc[UR36][R8.64+0xa0], R7 ;  /* 0x0000a0070800a986 */ /* 0x000fe2000c101124 */
[----:B------:R-:W-:Y:S02]  /*2c670*/  @!P0 IADD3.X R5, R9, UR45, RZ, P6, !PT ;  /* 0x0000002d09058c10 */ /* 0x000fe4000b7fe4ff */
[C---:B------:R-:W-:Y:S01]  /*2c680*/  ISETP.LT.OR P2, PT, R0.reuse, 0xa9, !P4 ;  /* 0x000000a90000780c */ /* 0x040fe20006741670 */
[----:B------:R-:W5:Y:S01]  /*2c690*/  LDL.LU R221, [R1+0x748] ;  /* 0x0007480001dd7983 */ /* 0x000f620000300800 */
[----:B------:R-:W-:-:S03]  /*2c6a0*/  ISETP.LT.OR P6, PT, R0, 0xaa, !P4 ;  /* 0x000000aa0000780c */ /* 0x000fc600067c1670 */
[----:B------:R0:W-:Y:S04]  /*2c6b0*/  @!P0 STG.E.U8 desc[UR36][R4.64+0xa0], R3 ;  /* 0x0000a00304008986 */ /* 0x0001e8000c101124 */
[----:B------:R-:W5:Y:S01]  /*2c6c0*/  LDL.LU R220, [R1+0x74c] ;  /* 0x00074c0001dc7983 */ /* 0x000f620000300800 */
[----:B0-----:R-:W-:Y:S01]  /*2c6d0*/  @!P1 IADD3 R4, P0, R8, UR46, RZ ;  /* 0x0000002e08049c10 */ /* 0x001fe2000ff1e0ff */
[-C--:B------:R-:W-:Y:S02]  /*2c6e0*/  @!P1 IMAD R3, R219, R16.reuse, RZ ;  /* 0x00000010db039224 */ /* 0x080fe400078e02ff */
[-C--:B------:R-:W-:Y:S01]  /*2c6f0*/  @!P2 IMAD R7, R218, R16.reuse, RZ ;  /* 0x00000010da07a224 */ /* 0x080fe200078e02ff */
[----:B------:R-:W-:Y:S01]  /*2c700*/  @!P1 IADD3.X R5, R9, UR45, RZ, P0, !PT ;  /* 0x0000002d09059c10 */ /* 0x000fe200087fe4ff */
[-C--:B------:R-:W-:Y:S01]  /*2c710*/  @!P6 IMAD R6, R217, R16.reuse, RZ ;  /* 0x00000010d906e224 */ /* 0x080fe200078e02ff */
[----:B------:R-:W-:Y:S01]  /*2c720*/  ISETP.LT.OR P0, PT, R0, 0xaa, !P3 ;  /* 0x000000aa0000780c */ /* 0x000fe20005f01670 */
[----:B------:R-:W5:Y:S04]  /*2c730*/  LDL.LU R219, [R1+0x750] ;  /* 0x0007500001db7983 */ /* 0x000f680000300800 */
[----:B------:R0:W-:Y:S04]  /*2c740*/  @!P1 STG.E.U8 desc[UR36][R4.64+0xa1], R3 ;  /* 0x0000a10304009986 */ /* 0x0001e8000c101124 */
[----:B------:R-:W-:Y:S04]  /*2c750*/  @!P2 STG.E.U8 desc[UR36][R8.64+0xa8], R7 ;  /* 0x0000a8070800a986 */ /* 0x000fe8000c101124 */
[----:B------:R-:W5:Y:S01]  /*2c760*/  LDL.LU R218, [R1+0x754] ;  /* 0x0007540001da7983 */ /* 0x000f620000300800 */
[----:B0-----:R-:W-:Y:S01]  /*2c770*/  @!P5 IADD3 R4, P1, R8, UR46, RZ ;  /* 0x0000002e0804dc10 */ /* 0x001fe2000ff3e0ff */
[----:B------:R-:W-:-:S02]  /*2c780*/  @!P5 IMAD R3, R216, R16, RZ ;  /* 0x00000010d803d224 */ /* 0x000fc400078e02ff */
[----:B------:R-:W-:Y:S01]  /*2c790*/  @!P6 STG.E.U8 desc[UR36][R8.64+0xa9], R6 ;  /* 0x0000a9060800e986 */ /* 0x000fe2000c101124 */
[----:B------:R-:W-:Y:S02]  /*2c7a0*/  @!P5 IADD3.X R5, R9, UR45, RZ, P1, !PT ;  /* 0x0000002d0905dc10 */ /* 0x000fe40008ffe4ff */
[C---:B------:R-:W-:Y:S01]  /*2c7b0*/  ISETP.LT.OR P1, PT, R0.reuse, 0xb1, !P4 ;  /* 0x000000b10000780c */ /* 0x040fe20006721670 */
[----:B------:R-:W5:Y:S01]  /*2c7c0*/  LDL.LU R217, [R1+0x758] ;  /* 0x0007580001d97983 */ /* 0x000f620000300800 */
[----:B------:R-:W-:-:S03]  /*2c7d0*/  ISETP.LT.OR P6, PT, R0, 0xb1, !P3 ;  /* 0x000000b10000780c */ /* 0x000fc60005fc1670 */
[----:B------:R0:W-:Y:S01]  /*2c7e0*/  @!P5 STG.E.U8 desc[UR36][R4.64+0xa8], R3 ;  /* 0x0000a8030400d986 */ /* 0x0001e2000c101124 */
[----:B------:R-:W-:-:S03]  /*2c7f0*/  ISETP.LT.OR P5, PT, R0, 0xb2, !P4 ;  /* 0x000000b20000780c */ /* 0x000fc600067a1670 */
[----:B------:R-:W5:Y:S01]  /*2c800*/  LDL.LU R216, [R1+0x75c] ;  /* 0x00075c0001d87983 */ /* 0x000f620000300800 */
[----:B0-----:R-:W-:Y:S01]  /*2c810*/  @!P0 IADD3 R4, P2, R8, UR46, RZ ;  /* 0x0000002e08048c10 */ /* 0x001fe2000ff5e0ff */
[-C--:B------:R-:W-:Y:S02]  /*2c820*/  @!P0 IMAD R3, R23, R16.reuse, RZ ;  /* 0x0000001017038224 */ /* 0x080fe400078e02ff */
[----:B------:R-:W-:Y:S01]  /*2c830*/  @!P1 IMAD R7, R22, R16, RZ ;  /* 0x0000001016079224 */ /* 0x000fe200078e02ff */
[----:B------:R-:W-:Y:S01]  /*2c840*/  @!P0 IADD3.X R5, R9, UR45, RZ, P2, !PT ;  /* 0x0000002d09058c10 */ /* 0x000fe200097fe4ff */
[----:B------:R-:W5:Y:S01]  /*2c850*/  LDL.LU R23, [R1+0x760] ;  /* 0x0007600001177983 */ /* 0x000f620000300800 */
[----:B------:R-:W-:-:S03]  /*2c860*/  ISETP.LT.OR P2, PT, R0, 0xb2, !P3 ;  /* 0x000000b20000780c */ /* 0x000fc60005f41670 */
[----:B------:R0:W-:Y:S01]  /*2c870*/  @!P0 STG.E.U8 desc[UR36][R4.64+0xa9], R3 ;  /* 0x0000a90304008986 */ /* 0x0001e2000c101124 */
[----:B------:R-:W-:-:S03]  /*2c880*/  @!P6 IADD3 R6, P0, R8, UR46, RZ ;  /* 0x0000002e0806ec10 */ /* 0x000fc6000ff1e0ff */
[----:B------:R1:W-:Y:S04]  /*2c890*/  @!P1 STG.E.U8 desc[UR36][R8.64+0xb0], R7 ;  /* 0x0000b00708009986 */ /* 0x0003e8000c101124 */
[----:B------:R-:W5:Y:S01]  /*2c8a0*/  LDL.LU R22, [R1+0x764] ;  /* 0x0007640001167983 */ /* 0x000f620000300800 */
[-C--:B0-----:R-:W-:Y:S02]  /*2c8b0*/  @!P5 IMAD R3, R21, R16.reuse, RZ ;  /* 0x000000101503d224 */ /* 0x081fe400078e02ff */
[----:B------:R-:W-:Y:S01]  /*2c8c0*/  @!P6 IMAD R5, R20, R16, RZ ;  /* 0x000000101405e224 */ /* 0x000fe200078e02ff */
[----:B-1----:R-:W-:Y:S02]  /*2c8d0*/  @!P6 IADD3.X R7, R9, UR45, RZ, P0, !PT ;  /* 0x0000002d0907ec10 */ /* 0x002fe400087fe4ff */
[----:B------:R0:W-:Y:S01]  /*2c8e0*/  @!P5 STG.E.U8 desc[UR36][R8.64+0xb1], R3 ;  /* 0x0000b1030800d986 */ /* 0x0001e2000c101124 */
[----:B------:R-:W-:-:S02]  /*2c8f0*/  @!P2 IADD3 R4, P1, R8, UR46, RZ ;  /* 0x0000002e0804ac10 */ /* 0x000fc4000ff3e0ff */
[C---:B------:R-:W-:Y:S01]  /*2c900*/  ISETP.LT.OR P5, PT, R0.reuse, 0xb9, !P4 ;  /* 0x000000b90000780c */ /* 0x040fe200067a1670 */
[----:B------:R1:W-:Y:S01]  /*2c910*/  @!P6 STG.E.U8 desc[UR36][R6.64+0xb0], R5 ;  /* 0x0000b0050600e986 */ /* 0x0003e2000c101124 */
[C---:B------:R-:W-:Y:S02]  /*2c920*/  ISETP.LT.OR P0, PT, R0.reuse, 0xb9, !P3 ;  /* 0x000000b90000780c */ /* 0x040fe40005f01670 */
[----:B------:R-:W-:Y:S01]  /*2c930*/  ISETP.LT.OR P6, PT, R0, 0xba, !P4 ;  /* 0x000000ba0000780c */ /* 0x000fe200067c1670 */
[----:B------:R-:W5:Y:S01]  /*2c940*/  LDL.LU R21, [R1+0x768] ;  /* 0x0007680001157983 */ /* 0x000f620000300800 */
[----:B0-----:R-:W-:-:S03]  /*2c950*/  @!P2 IMAD R3, R15, R16, RZ ;  /* 0x000000100f03a224 */ /* 0x001fc600078e02ff */
[----:B------:R-:W5:Y:S01]  /*2c960*/  LDL.LU R20, [R1+0x76c] ;  /* 0x00076c0001147983 */ /* 0x000f620000300800 */
[----:B-1----:R-:W-:-:S03]  /*2c970*/  @!P2 IADD3.X R5, R9, UR45, RZ, P1, !PT ;  /* 0x0000002d0905ac10 */ /* 0x002fc60008ffe4ff */
[-C--:B------:R-:W-:Y:S01]  /*2c980*/  @!P5 IMAD R10, R10, R16.reuse, RZ ;  /* 0x000000100a0ad224 */ /* 0x080fe200078e02ff */
[----:B------:R-:W-:Y:S01]  /*2c990*/  ISETP.LT.OR P1, PT, R0, 0xba, !P3 ;  /* 0x000000ba0000780c */ /* 0x000fe20005f21670 */
[----:B------:R-:W5:Y:S04]  /*2c9a0*/  LDL.LU R15, [R1+0x770] ;  /* 0x00077000010f7983 */ /* 0x000f680000300800 */
[----:B------:R0:W-:Y:S04]  /*2c9b0*/  @!P2 STG.E.U8 desc[UR36][R4.64+0xb1], R3 ;  /* 0x0000b1030400a986 */ /* 0x0001e8000c101124 */
[----:B------:R1:W-:Y:S01]  /*2c9c0*/  @!P5 STG.E.U8 desc[UR36][R8.64+0xb8], R10 ;  /* 0x0000b80a0800d986 */ /* 0x0003e2000c101124 */
[----:B0-----:R-:W-:-:S03]  /*2c9d0*/  @!P0 IMAD R5, R13, R16, RZ ;  /* 0x000000100d058224 */ /* 0x001fc600078e02ff */
[-C--:B------:R-:W-:Y:S01]  /*2c9e0*/  @!P1 IMAD R3, R12, R16.reuse, RZ ;  /* 0x000000100c039224 */ /* 0x080fe200078e02ff */
[----:B------:R-:W5:Y:S01]  /*2c9f0*/  LDL.LU R13, [R1+0x774] ;  /* 0x00077400010d7983 */ /* 0x000f620000300800 */
[----:B------:R-:W-:-:S03]  /*2ca00*/  @!P6 IMAD R4, R14, R16, RZ ;  /* 0x000000100e04e224 */ /* 0x000fc600078e02ff */
[----:B------:R-:W5:Y:S04]  /*2ca10*/  LDL.LU R12, [R1+0x778] ;  /* 0x00077800010c7983 */ /* 0x000f680000300800 */
[----:B------:R-:W5:Y:S04]  /*2ca20*/  LDL.LU R14, [R1+0x77c] ;  /* 0x00077c00010e7983 */ /* 0x000f680000300800 */
[----:B-1----:R-:W2:Y:S01]  /*2ca30*/  LDL.LU R10, [R1+0x600] ;  /* 0x00060000010a7983 */ /* 0x002ea20000300800 */
[----:B------:R-:W-:-:S03]  /*2ca40*/  @!P0 IADD3 R6, P2, R8, UR46, RZ ;  /* 0x0000002e08068c10 */ /* 0x000fc6000ff5e0ff */
[----:B------:R0:W-:Y:S01]  /*2ca50*/  @!P6 STG.E.U8 desc[UR36][R8.64+0xb9], R4 ;  /* 0x0000b9040800e986 */ /* 0x0001e2000c101124 */
[----:B------:R-:W-:Y:S02]  /*2ca60*/  @!P0 IADD3.X R7, R9, UR45, RZ, P2, !PT ;  /* 0x0000002d09078c10 */ /* 0x000fe400097fe4ff */
[----:B------:R-:W-:-:S03]  /*2ca70*/  ISETP.GE.AND P6, PT, R19, 0x81, PT ;  /* 0x000000811300780c */ /* 0x000fc60003fc6270 */
[----:B------:R1:W-:Y:S01]  /*2ca80*/  @!P0 STG.E.U8 desc[UR36][R6.64+0xb8], R5 ;  /* 0x0000b80506008986 */ /* 0x0003e2000c101124 */
[----:B------:R-:W-:Y:S02]  /*2ca90*/  ISETP.LT.OR P0, PT, R0, 0x1, !P6 ;  /* 0x000000010000780c */ /* 0x000fe40007701670 */
[----:B0-----:R-:W-:Y:S01]  /*2caa0*/  @!P1 IADD3 R4, P2, R8, UR46, RZ ;  /* 0x0000002e08049c10 */ /* 0x001fe2000ff5e0ff */
[----:B------:R-:W-:-:S03]  /*2cab0*/  USHF.L.U64.HI UR4, UR10, 0x7, UR11 ;  /* 0x000000070a047899 */ /* 0x000fc6000801020b */
[----:B-1----:R-:W-:Y:S01]  /*2cac0*/  @!P1 IADD3.X R5, R9, UR45, RZ, P2, !PT ;  /* 0x0000002d09059c10 */ /* 0x002fe200097fe4ff */
[----:B------:R-:W-:-:S04]  /*2cad0*/  IMAD.U32 R6, RZ, RZ, UR10 ;  /* 0x0000000aff067e24 */ /* 0x000fc8000f8e00ff */
[----:B------:R2:W-:Y:S01]  /*2cae0*/  @!P1 STG.E.U8 desc[UR36][R4.64+0xb9], R3 ;  /* 0x0000b90304009986 */ /* 0x0005e2000c101124 */
[----:B------:R-:W-:-:S04]  /*2caf0*/  LEA R6, P1, R6, R8, 0x7 ;  /* 0x0000000806067211 */ /* 0x000fc800078238ff */
[----:B------:R-:W-:Y:S01]  /*2cb00*/  IADD3.X R7, R9, UR4, RZ, P1, !PT ;  /* 0x0000000409077c10 */ /* 0x000fe20008ffe4ff */
[----:B--2---:R-:W-:-:S05]  /*2cb10*/  @!P0 IMAD R3, R10, R16, RZ ;  /* 0x000000100a038224 */ /* 0x004fca00078e02ff */
[----:B------:R0:W-:Y:S04]  /*2cb20*/  @!P0 STG.E.U8 desc[UR36][R6.64], R3 ;  /* 0x0000000306008986 */ /* 0x0001e8000c101124 */
[----:B0-----:R-:W2:Y:S01]  /*2cb30*/  LDL.LU R3, [R1+0x608] ;  /* 0x0006080001037983 */ /* 0x001ea20000300800 */
[----:B------:R-:W-:Y:S02]  /*2cb40*/  ISETP.LT.OR P2, PT, R0, 0x2, !P6 ;  /* 0x000000020000780c */ /* 0x000fe40007741670 */
[----:B------:R-:W-:-:S04]  /*2cb50*/  ISETP.GE.AND P5, PT, R19, 0x89, PT ;  /* 0x000000891300780c */ /* 0x000fc80003fa6270 */
[----:B------:R-:W-:-:S07]  /*2cb60*/  ISETP.LT.OR P1, PT, R0, 0x1, !P5 ;  /* 0x000000010000780c */ /* 0x000fce0006f21670 */
[----:B------:R-:W-:Y:S02]  /*2cb70*/  @!P2 IMAD R10, R11, R16, RZ ;  /* 0x000000100b0aa224 */ /* 0x000fe400078e02ff */
[----:B------:R-:W-:Y:S02]  /*2cb80*/  @!P2 IMAD.MOV.U32 R4, RZ, RZ, R6 ;  /* 0x000000ffff04a224 */ /* 0x000fe400078e0006 */
[----:B------:R-:W-:-:S05]  /*2cb90*/  @!P2 IMAD.MOV.U32 R5, RZ, RZ, R7 ;  /* 0x000000ffff05a224 */ /* 0x000fca00078e0007 */
[----:B------:R0:W-:Y:S02]  /*2cba0*/  @!P2 STG.E.U8 desc[UR36][R4.64+0x1], R10 ;  /* 0x0000010a0400a986 */ /* 0x0001e4000c101124 */
[----:B0-----:R-:W-:-:S04]  /*2cbb0*/  @!P1 IADD3 R10, P2, R6, UR46, RZ ;  /* 0x0000002e060a9c10 */ /* 0x001fc8000ff5e0ff */
[----:B------:R-:W-:Y:S01]  /*2cbc0*/  @!P1 IADD3.X R11, R7, UR45, RZ, P2, !PT ;  /* 0x0000002d070b9c10 */ /* 0x000fe200097fe4ff */
[----:B--2---:R-:W-:-:S05]  /*2cbd0*/  @!P1 IMAD R3, R3, R16, RZ ;  /* 0x0000001003039224 */ /* 0x004fca00078e02ff */
[----:B------:R0:W-:Y:S04]  /*2cbe0*/  @!P1 STG.E.U8 desc[UR36][R10.64], R3 ;  /* 0x000000030a009986 */ /* 0x0001e8000c101124 */
[----:B0-----:R-:W2:Y:S04]  /*2cbf0*/  LDL.LU R3, [R1+0x60c] ;  /* 0x00060c0001037983 */ /* 0x001ea80000300800 */
[----:B------:R-:W3:Y:S01]  /*2cc00*/  LDL.LU R10, [R1+0x610] ;  /* 0x00061000010a7983 */ /* 0x000ee20000300800 */
[C---:B------:R-:W-:Y:S02]  /*2cc10*/  ISETP.LT.OR P0, PT, R0.reuse, 0x2, !P5 ;  /* 0x000000020000780c */ /* 0x040fe40006f01670 */
[----:B------:R-:W-:Y:S01]  /*2cc20*/  ISETP.LT.OR P1, PT, R0, 0x9, !P6 ;  /* 0x000000090000780c */ /* 0x000fe20007721670 */
[----:B------:R-:W4:Y:S10]  /*2cc30*/  LDL.LU R11, [R1+0x614] ;  /* 0x00061400010b7983 */ /* 0x000f340000300800 */
[----:B------:R-:W-:-:S04]  /*2cc40*/  @!P0 IADD3 R4, P2, R6, UR46, RZ ;  /* 0x0000002e06048c10 */ /* 0x000fc8000ff5e0ff */
[----:B------:R-:W-:Y:S01]  /*2cc50*/  @!P0 IADD3.X R5, R7, UR45, RZ, P2, !PT ;  /* 0x0000002d07058c10 */ /* 0x000fe200097fe4ff */
[----:B--2---:R-:W-:-:S05]  /*2cc60*/  @!P0 IMAD R3, R3, R16, RZ ;  /* 0x0000001003038224 */ /* 0x004fca00078e02ff */
[----:B------:R3:W-:Y:S02]  /*2cc70*/  @!P0 STG.E.U8 desc[UR36][R4.64+0x1], R3 ;  /* 0x0000010304008986 */ /* 0x0007e4000c101124 */
[----:B---3--:R-:W-:Y:S02]  /*2cc80*/  @!P1 IMAD R3, R10, R16, RZ ;  /* 0x000000100a039224 */ /* 0x008fe400078e02ff */
[----:B------:R-:W-:Y:S02]  /*2cc90*/  @!P1 IMAD.MOV.U32 R4, RZ, RZ, R6 ;  /* 0x000000ffff049224 */ /* 0x000fe400078e0006 */
[----:B------:R-:W-:-:S05]  /*2cca0*/  @!P1 IMAD.MOV.U32 R5, RZ, RZ, R7 ;  /* 0x000000ffff059224 */ /* 0x000fca00078e0007 */
[----:B------:R0:W-:Y:S04]  /*2ccb0*/  @!P1 STG.E.U8 desc[UR36][R4.64+0x8], R3 ;  /* 0x0000080304009986 */ /* 0x0001e8000c101124 */
[----:B0-----:R-:W2:Y:S01]  /*2ccc0*/  LDL.LU R3, [R1+0x618] ;  /* 0x0006180001037983 */ /* 0x001ea20000300800 */
[C---:B------:R-:W-:Y:S02]  /*2ccd0*/  ISETP.LT.OR P2, PT, R0.reuse, 0xa, !P6 ;  /* 0x0000000a0000780c */ /* 0x040fe40007741670 */
[----:B------:R-:W-:-:S11]  /*2cce0*/  ISETP.LT.OR P0, PT, R0, 0x9, !P5 ;  /* 0x000000090000780c */ /* 0x000fd60006f01670 */
[----:B----4-:R-:W-:Y:S02]  /*2ccf0*/  @!P2 IMAD R10, R11, R16, RZ ;  /* 0x000000100b0aa224 */ /* 0x010fe400078e02ff */
        /* <DEDUP_REMOVED lines=367> */
[----:B0-----:R-:W2:Y:S01]  /*2e3f0*/  LDL.LU R11, [R1+0x70c] ;  /* 0x00070c00010b7983 */ /* 0x001ea20000300800 */
[C---:B------:R-:W-:Y:S02]  /*2e400*/  ISETP.LT.OR P0, PT, R0.reuse, 0x82, !P5 ;  /* 0x000000820000780c */ /* 0x040fe40006f01670 */
[----:B------:R-:W-:-:S11]  /*2e410*/  ISETP.LT.OR P1, PT, R0, 0x89, !P6 ;  /* 0x000000890000780c */ /* 0x000fd60007721670 */
[----:B------:R-:W-:-:S04]  /*2e420*/  @!P0 IADD3 R4, P2, R6, UR46, RZ ;  /* 0x0000002e06048c10 */ /* 0x000fc8000ff5e0ff */
[----:B------:R-:W-:Y:S02]  /*2e430*/  @!P0 IADD3.X R5, R7, UR45, RZ, P2, !PT ;  /* 0x0000002d07058c10 */ /* 0x000fe400097fe4ff */
[----:B------:R-:W-:-:S13]  /*2e440*/  ISETP.LT.OR P2, PT, R0, 0x8a, !P6 ;  /* 0x0000008a0000780c */ /* 0x000fda0007741670 */
[-C--:B------:R-:W-:Y:S02]  /*2e450*/  @!P2 IMAD R10, R234, R16.reuse, RZ ;  /* 0x00000010ea0aa224 */ /* 0x080fe400078e02ff */
[----:B--2---:R-:W-:-:S05]  /*2e460*/  @!P0 IMAD R3, R11, R16, RZ ;  /* 0x000000100b038224 */ /* 0x004fca00078e02ff */
[----:B------:R0:W-:Y:S01]  /*2e470*/  @!P0 STG.E.U8 desc[UR36][R4.64+0x81], R3 ;  /* 0x0000810304008986 */ /* 0x0001e2000c101124 */
[----:B------:R-:W-:Y:S01]  /*2e480*/  ISETP.LT.OR P0, PT, R0, 0x89, !P5 ;  /* 0x000000890000780c */ /* 0x000fe20006f01670 */
[----:B0-----:R-:W-:Y:S02]  /*2e490*/  @!P1 IMAD R3, R235, R16, RZ ;  /* 0x00000010eb039224 */ /* 0x001fe400078e02ff */
[----:B------:R-:W-:Y:S01]  /*2e4a0*/  @!P1 IMAD.MOV.U32 R4, RZ, RZ, R6 ;  /* 0x000000ffff049224 */ /* 0x000fe200078e0006 */
[----:B------:R-:W2:Y:S01]  /*2e4b0*/  LDL.LU R235, [R1+0x5a0] ;  /* 0x0005a00001eb7983 */ /* 0x000ea20000300800 */
[----:B------:R-:W-:-:S03]  /*2e4c0*/  @!P1 IMAD.MOV.U32 R5, RZ, RZ, R7 ;  /* 0x000000ffff059224 */ /* 0x000fc600078e0007 */
[----:B------:R-:W3:Y:S04]  /*2e4d0*/  LDL.LU R234, [R1+0x5a4] ;  /* 0x0005a40001ea7983 */ /* 0x000ee80000300800 */
[----:B------:R0:W-:Y:S01]  /*2e4e0*/  @!P1 STG.E.U8 desc[UR36][R4.64+0x88], R3 ;  /* 0x0000880304009986 */ /* 0x0001e2000c101124 */
[----:B------:R-:W-:Y:S01]  /*2e4f0*/  ISETP.LT.OR P1, PT, R0, 0x8a, !P5 ;  /* 0x0000008a0000780c */ /* 0x000fe20006f21670 */
[----:B0-----:R-:W-:Y:S02]  /*2e500*/  @!P2 IMAD.MOV.U32 R4, RZ, RZ, R6 ;  /* 0x000000ffff04a224 */ /* 0x001fe400078e0006 */
[----:B------:R-:W-:-:S05]  /*2e510*/  @!P2 IMAD.MOV.U32 R5, RZ, RZ, R7 ;  /* 0x000000ffff05a224 */ /* 0x000fca00078e0007 */
[----:B------:R0:W-:Y:S01]  /*2e520*/  @!P2 STG.E.U8 desc[UR36][R4.64+0x89], R10 ;  /* 0x0000890a0400a986 */ /* 0x0001e2000c101124 */
[----:B-----5:R-:W-:-:S03]  /*2e530*/  @!P0 IMAD R3, R233, R16, RZ ;  /* 0x00000010e9038224 */ /* 0x020fc600078e02ff */
[----:B------:R-:W4:Y:S01]  /*2e540*/  LDL.LU R233, [R1+0x5a8] ;  /* 0x0005a80001e97983 */ /* 0x000f220000300800 */
[----:B0-----:R-:W-:-:S04]  /*2e550*/  @!P0 IADD3 R10, P2, R6, UR46, RZ ;  /* 0x0000002e060a8c10 */ /* 0x001fc8000ff5e0ff */
[----:B------:R-:W-:Y:S02]  /*2e560*/  @!P0 IADD3.X R11, R7, UR45, RZ, P2, !PT ;  /* 0x0000002d070b8c10 */ /* 0x000fe400097fe4ff */
[----:B------:R-:W-:-:S03]  /*2e570*/  @!P1 IADD3 R4, P2, R6, UR46, RZ ;  /* 0x0000002e06049c10 */ /* 0x000fc6000ff5e0ff */
[----:B------:R0:W-:Y:S01]  /*2e580*/  @!P0 STG.E.U8 desc[UR36][R10.64+0x88], R3 ;  /* 0x000088030a008986 */ /* 0x0001e2000c101124 */
[C---:B------:R-:W-:Y:S02]  /*2e590*/  ISETP.LT.OR P0, PT, R0.reuse, 0x91, !P6 ;  /* 0x000000910000780c */ /* 0x040fe40007701670 */
[----:B------:R-:W-:Y:S02]  /*2e5a0*/  @!P1 IADD3.X R5, R7, UR45, RZ, P2, !PT ;  /* 0x0000002d07059c10 */ /* 0x000fe400097fe4ff */
[----:B------:R-:W-:Y:S01]  /*2e5b0*/  ISETP.LT.OR P2, PT, R0, 0x92, !P6 ;  /* 0x000000920000780c */ /* 0x000fe20007741670 */
[----:B0-----:R-:W-:Y:S02]  /*2e5c0*/  @!P1 IMAD R3, R232, R16, RZ ;  /* 0x00000010e8039224 */ /* 0x001fe400078e02ff */
[----:B------:R-:W5:Y:S04]  /*2e5d0*/  LDL.LU R232, [R1+0x5ac] ;  /* 0x0005ac0001e87983 */ /* 0x000f680000300800 */
[----:B------:R0:W-:Y:S01]  /*2e5e0*/  @!P1 STG.E.U8 desc[UR36][R4.64+0x89], R3 ;  /* 0x0000890304009986 */ /* 0x0001e2000c101124 */
[----:B------:R-:W-:-:S05]  /*2e5f0*/  ISETP.LT.OR P1, PT, R0, 0x91, !P5 ;  /* 0x000000910000780c */ /* 0x000fca0006f21670 */
[-C--:B------:R-:W-:Y:S02]  /*2e600*/  @!P2 IMAD R10, R230, R16.reuse, RZ ;  /* 0x00000010e60aa224 */ /* 0x080fe400078e02ff */
[----:B0-----:R-:W-:Y:S02]  /*2e610*/  @!P0 IMAD R3, R231, R16, RZ ;  /* 0x00000010e7038224 */ /* 0x001fe400078e02ff */
[----:B------:R-:W-:Y:S01]  /*2e620*/  @!P0 IMAD.MOV.U32 R4, RZ, RZ, R6 ;  /* 0x000000ffff048224 */ /* 0x000fe200078e0006 */
[----:B------:R-:W5:Y:S01]  /*2e630*/  LDL.LU R231, [R1+0x5b0] ;  /* 0x0005b00001e77983 */ /* 0x000f620000300800 */
[----:B------:R-:W-:-:S03]  /*2e640*/  @!P0 IMAD.MOV.U32 R5, RZ, RZ, R7 ;  /* 0x000000ffff058224 */ /* 0x000fc600078e0007 */
[----:B------:R-:W5:Y:S04]  /*2e650*/  LDL.LU R230, [R1+0x5b4] ;  /* 0x0005b40001e67983 */ /* 0x000f680000300800 */
[----:B------:R0:W-:Y:S01]  /*2e660*/  @!P0 STG.E.U8 desc[UR36][R4.64+0x90], R3 ;  /* 0x0000900304008986 */ /* 0x0001e2000c101124 */
[----:B------:R-:W-:Y:S01]  /*2e670*/  ISETP.LT.OR P0, PT, R0, 0x92, !P5 ;  /* 0x000000920000780c */ /* 0x000fe20006f01670 */
[----:B0-----:R-:W-:Y:S02]  /*2e680*/  @!P2 IMAD.MOV.U32 R4, RZ, RZ, R6 ;  /* 0x000000ffff04a224 */ /* 0x001fe400078e0006 */
[----:B------:R-:W-:-:S05]  /*2e690*/  @!P2 IMAD.MOV.U32 R5, RZ, RZ, R7 ;  /* 0x000000ffff05a224 */ /* 0x000fca00078e0007 */
[----:B------:R0:W-:Y:S01]  /*2e6a0*/  @!P2 STG.E.U8 desc[UR36][R4.64+0x91], R10 ;  /* 0x0000910a0400a986 */ /* 0x0001e2000c101124 */
[----:B------:R-:W-:-:S03]  /*2e6b0*/  @!P1 IMAD R3, R229, R16, RZ ;  /* 0x00000010e5039224 */ /* 0x000fc600078e02ff */
[----:B------:R-:W5:Y:S01]  /*2e6c0*/  LDL.LU R229, [R1+0x5b8] ;  /* 0x0005b80001e57983 */ /* 0x000f620000300800 */
        /* <DEDUP_REMOVED lines=79> */
[----:B0-----:R-:W-:-:S05]  /*2ebc0*/  @!P1 IMAD R3, R216, R16, RZ ;  /* 0x00000010d8039224 */ /* 0x001fca00078e02ff */
[----:B------:R0:W-:Y:S01]  /*2ebd0*/  @!P1 STG.E.U8 desc[UR36][R4.64+0xa9], R3 ;  /* 0x0000a90304009986 */ /* 0x0001e2000c101124 */
[----:B------:R-:W-:-:S06]  /*2ebe0*/  ISETP.LT.OR P1, PT, R0, 0xb1, !P5 ;  /* 0x000000b10000780c */ /* 0x000fcc0006f21670 */
[-C--:B------:R-:W-:Y:S02]  /*2ebf0*/  @!P2 IMAD R10, R22, R16.reuse, RZ ;  /* 0x00000010160aa224 */ /* 0x080fe400078e02ff */
[----:B0-----:R-:W-:Y:S02]  /*2ec00*/  @!P0 IMAD R3, R23, R16, RZ ;  /* 0x0000001017038224 */ /* 0x001fe400078e02ff */
[----:B------:R-:W-:Y:S02]  /*2ec10*/  @!P0 IMAD.MOV.U32 R4, RZ, RZ, R6 ;  /* 0x000000ffff048224 */ /* 0x000fe400078e0006 */
[----:B------:R-:W-:-:S05]  /*2ec20*/  @!P0 IMAD.MOV.U32 R5, RZ, RZ, R7 ;  /* 0x000000ffff058224 */ /* 0x000fca00078e0007 */
        /* <DEDUP_REMOVED lines=19> */
[----:B------:R-:W-:Y:S01]  /*2ed60*/  @!P1 IMAD.MOV.U32 R4, RZ, RZ, R6 ;  /* 0x000000ffff049224 */ /* 0x000fe200078e0006 */
[----:B------:R-:W5:Y:S01]  /*2ed70*/  LDL.LU R15, [R1+0x5f0] ;  /* 0x0005f000010f7983 */ /* 0x000f620000300800 */
[----:B------:R-:W-:-:S05]  /*2ed80*/  @!P1 IMAD.MOV.U32 R5, RZ, RZ, R7 ;  /* 0x000000ffff059224 */ /* 0x000fca00078e0007 */
[----:B------:R0:W-:Y:S01]  /*2ed90*/  @!P1 STG.E.U8 desc[UR36][R4.64+0xb8], R3 ;  /* 0x0000b80304009986 */ /* 0x0001e2000c101124 */
[----:B------:R-:W-:Y:S01]  /*2eda0*/  ISETP.LT.OR P1, PT, R0, 0xba, !P5 ;  /* 0x000000ba0000780c */ /* 0x000fe20006f21670 */
[----:B0-----:R-:W-:Y:S02]  /*2edb0*/  @!P2 IMAD.MOV.U32 R4, RZ, RZ, R6 ;  /* 0x000000ffff04a224 */ /* 0x001fe400078e0006 */
[----:B------:R-:W-:-:S05]  /*2edc0*/  @!P2 IMAD.MOV.U32 R5, RZ, RZ, R7 ;  /* 0x000000ffff05a224 */ /* 0x000fca00078e0007 */
[----:B------:R0:W-:Y:S01]  /*2edd0*/  @!P2 STG.E.U8 desc[UR36][R4.64+0xb9], R10 ;  /* 0x0000b90a0400a986 */ /* 0x0001e2000c101124 */
[----:B------:R-:W-:Y:S01]  /*2ede0*/  @!P0 IMAD R3, R12, R16, RZ ;  /* 0x000000100c038224 */ /* 0x000fe200078e02ff */
[----:B0-----:R-:W-:-:S04]  /*2edf0*/  @!P0 IADD3 R4, P2, R6, UR46, RZ ;  /* 0x0000002e06048c10 */ /* 0x001fc8000ff5e0ff */
[----:B------:R-:W-:-:S05]  /*2ee00*/  @!P0 IADD3.X R5, R7, UR45, RZ, P2, !PT ;  /* 0x0000002d07058c10 */ /* 0x000fca00097fe4ff */
[----:B------:R0:W-:Y:S01]  /*2ee10*/  @!P0 STG.E.U8 desc[UR36][R4.64+0xb8], R3 ;  /* 0x0000b80304008986 */ /* 0x0001e2000c101124 */
[----:B------:R-:W-:-:S04]  /*2ee20*/  @!P1 IADD3 R10, P0, R6, UR46, RZ ;  /* 0x0000002e060a9c10 */ /* 0x000fc8000ff1e0ff */
[----:B------:R-:W-:Y:S01]  /*2ee30*/  @!P1 IADD3.X R11, R7, UR45, RZ, P0, !PT ;  /* 0x0000002d070b9c10 */ /* 0x000fe200087fe4ff */
[----:B0-----:R-:W-:Y:S02]  /*2ee40*/  @!P1 IMAD R3, R14, R16, RZ ;  /* 0x000000100e039224 */ /* 0x001fe400078e02ff */
[----:B------:R-:W5:Y:S04]  /*2ee50*/  LDL.LU R14, [R1+0x5f4] ;  /* 0x0005f400010e7983 */ /* 0x000f680000300800 */
[----:B------:R-:W5:Y:S04]  /*2ee60*/  LDL.LU R20, [R1+0x5f8] ;  /* 0x0005f80001147983 */ /* 0x000f680000300800 */
[----:B------:R-:W5:Y:S04]  /*2ee70*/  LDL.LU R216, [R1+0x5fc] ;  /* 0x0005fc0001d87983 */ /* 0x000f680000300800 */
[----:B------:R0:W-:Y:S04]  /*2ee80*/  @!P1 STG.E.U8 desc[UR36][R10.64+0xb9], R3 ;  /* 0x0000b9030a009986 */ /* 0x0001e8000c101124 */
[----:B0-----:R-:W2:Y:S04]  /*2ee90*/  LDL.LU R10, [R1+0x480] ;  /* 0x00048000010a7983 */ /* 0x001ea80000300800 */
[----:B------:R-:W3:Y:S01]  /*2eea0*/  LDL.LU R11, [R1+0x484] ;  /* 0x00048400010b7983 */ /* 0x000ee20000300800 */
[----:B------:R-:W-:-:S04]  /*2eeb0*/  ISETP.GE.AND P6, PT, R19, 0x101, PT ;  /* 0x000001011300780c */ /* 0x000fc80003fc6270 */
[----:B------:R-:W-:Y:S01]  /*2eec0*/  ISETP.LT.OR P1, PT, R0, 0x1, !P6 ;  /* 0x000000010000780c */ /* 0x000fe20007721670 */
[----:B------:R-:W-:Y:S01]  /*2eed0*/  IMAD.U32 R4, RZ, RZ, UR10 ;  /* 0x0000000aff047e24 */ /* 0x000fe2000f8e00ff */
[----:B------:R-:W-:-:S04]  /*2eee0*/  USHF.L.U64.HI UR4, UR10, 0x8, UR11 ;  /* 0x000000080a047899 */ /* 0x000fc8000801020b */
[----:B------:R-:W-:-:S04]  /*2eef0*/  LEA R4, P0, R4, R8, 0x8 ;  /* 0x0000000804047211 */ /* 0x000fc800078040ff */
[----:B------:R-:W-:-:S03]  /*2ef00*/  IADD3.X R5, R9, UR4, RZ, P0, !PT ;  /* 0x0000000409057c10 */ /* 0x000fc600087fe4ff */
[----:B--2---:R-:W-:-:S05]  /*2ef10*/  @!P1 IMAD R3, R10, R16, RZ ;  /* 0x000000100a039224 */ /* 0x004fca00078e02ff */
[----:B------:R3:W-:Y:S01]  /*2ef20*/  @!P1 STG.E.U8 desc[UR36][R4.64], R3 ;  /* 0x0000000304009986 */ /* 0x0007e2000c101124 */
[----:B------:R-:W-:-:S13]  /*2ef30*/  ISETP.LT.OR P1, PT, R0, 0x2, !P6 ;  /* 0x000000020000780c */ /* 0x000fda0007721670 */
[----:B---3--:R-:W-:-:S05]  /*2ef40*/  @!P1 IMAD R3, R11, R16, RZ ;  /* 0x000000100b039224 */ /* 0x008fca00078e02ff */
[----:B------:R0:W-:Y:S04]  /*2ef50*/  @!P1 STG.E.U8 desc[UR36][R4.64+0x1], R3 ;  /* 0x0000010304009986 */ /* 0x0001e8000c101124 */
[----:B0-----:R-:W2:Y:S01]  /*2ef60*/  LDL.LU R3, [R1+0x488] ;  /* 0x0004880001037983 */ /* 0x001ea20000300800 */
[----:B------:R-:W-:Y:S02]  /*2ef70*/  ISETP.LT.OR P5, PT, R0, 0xc1, !P3 ;  /* 0x000000c10000780c */ /* 0x000fe40005fa1670 */
[----:B------:R-:W-:-:S11]  /*2ef80*/  ISETP.GE.AND P2, PT, R19, 0x109, PT ;  /* 0x000001091300780c */ /* 0x000fd60003f46270 */
[----:B------:R-:W-:-:S04]  /*2ef90*/  @!P5 IADD3 R22, P0, R8, UR46, RZ ;  /* 0x0000002e0816dc10 */ /* 0x000fc8000ff1e0ff */
[----:B------:R-:W-:Y:S02]  /*2efa0*/  @!P5 IADD3.X R23, R9, UR45, RZ, P0, !PT ;  /* 0x0000002d0917dc10 */ /* 0x000fe400087fe4ff */
[----:B------:R-:W-:-:S13]  /*2efb0*/  ISETP.LT.OR P0, PT, R0, 0x1, !P2 ;  /* 0x000000010000780c */ /* 0x000fda0005701670 */
[----:B------:R-:W-:-:S04]  /*2efc0*/  @!P0 IADD3 R12, P5, R4, UR46, RZ ;  /* 0x0000002e040c8c10 */ /* 0x000fc8000ffbe0ff */
        /* <DEDUP_REMOVED lines=10> */
[----:B------:R-:W3:Y:S01]  /*2f070*/  LDL.LU R11, [R1+0x494] ;  /* 0x00049400010b7983 */ /* 0x000ee20000300800 */
[----:B------:R-:W-:-:S13]  /*2f080*/  ISETP.LT.OR P1, PT, R0, 0x9, !P6 ;  /* 0x000000090000780c */ /* 0x000fda0007721670 */
[----:B--2---:R-:W-:-:S05]  /*2f090*/  @!P1 IMAD R3, R10, R16, RZ ;  /* 0x000000100a039224 */ /* 0x004fca00078e02ff */
[----:B------:R3:W-:Y:S01]  /*2f0a0*/  @!P1 STG.E.U8 desc[UR36][R4.64+0x8], R3 ;  /* 0x0000080304009986 */ /* 0x0007e2000c101124 */
[----:B------:R-:W-:-:S13]  /*2f0b0*/  ISETP.LT.OR P1, PT, R0, 0xa, !P6 ;  /* 0x0000000a0000780c */ /* 0x000fda0007721670 */
[----:B---3--:R-:W-:-:S05]  /*2f0c0*/  @!P1 IMAD R3, R11, R16, RZ ;  /* 0x000000100b039224 */ /* 0x008fca00078e02ff */
        /* <DEDUP_REMOVED lines=330> */
[----:B------:R-:W-:Y:S02]  /*30570*/  @!P1 IADD3.X R11, R5, UR45, RZ, P5, !PT ;  /* 0x0000002d050b9c10 */ /* 0x000fe4000affe4ff */
[----:B------:R-:W-:-:S13]  /*30580*/  ISETP.LT.OR P0, PT, R0, 0x91, !P2 ;  /* 0x000000910000780c */ /* 0x000fda0005701670 */
[----:B------:R-:W-:-:S04]  /*30590*/  @!P0 IADD3 R12, P5, R4, UR46, RZ ;  /* 0x0000002e040c8c10 */ /* 0x000fc8000ffbe0ff */
[----:B------:R-:W-:Y:S01]  /*305a0*/  @!P0 IADD3.X R13, R5, UR45, RZ, P5, !PT ;  /* 0x0000002d050d8c10 */ /* 0x000fe2000affe4ff */
[----:B--2---:R-:W-:-:S05]  /*305b0*/  @!P1 IMAD R3, R3, R16, RZ ;  /* 0x0000001003039224 */ /* 0x004fca00078e02ff */
[----:B------:R0:W-:Y:S01]  /*305c0*/  @!P1 STG.E.U8 desc[UR36][R10.64+0x89], R3 ;  /* 0x000089030a009986 */ /* 0x0001e2000c101124 */
[----:B------:R-:W-:-:S13]  /*305d0*/  ISETP.LT.OR P1, PT, R0, 0x91, !P6 ;  /* 0x000000910000780c */ /* 0x000fda0007721670 */
[----:B0-----:R-:W-:Y:S02]  /*305e0*/  @!P1 IMAD R3, R235, R16, RZ ;  /* 0x00000010eb039224 */ /* 0x001fe400078e02ff */
[----:B------:R-:W2:Y:S04]  /*305f0*/  LDL.LU R235, [R1+0x430] ;  /* 0x0004300001eb7983 */ /* 0x000ea80000300800 */
[----:B------:R0:W-:Y:S01]  /*30600*/  @!P1 STG.E.U8 desc[UR36][R4.64+0x90], R3 ;  /* 0x0000900304009986 */ /* 0x0001e2000c101124 */
[----:B------:R-:W-:-:S13]  /*30610*/  ISETP.LT.OR P1, PT, R0, 0x92, !P6 ;  /* 0x000000920000780c */ /* 0x000fda0007721670 */
[-C--:B0-----:R-:W-:Y:S02]  /*30620*/  @!P1 IMAD R3, R234, R16.reuse, RZ ;  /* 0x00000010ea039224 */ /* 0x081fe400078e02ff */
[----:B------:R-:W3:Y:S04]  /*30630*/  LDL.LU R234, [R1+0x434] ;  /* 0x0004340001ea7983 */ /* 0x000ee80000300800 */
[----:B------:R4:W-:Y:S01]  /*30640*/  @!P1 STG.E.U8 desc[UR36][R4.64+0x91], R3 ;  /* 0x0000910304009986 */ /* 0x0009e2000c101124 */
[----:B------:R-:W-:Y:S01]  /*30650*/  ISETP.LT.OR P1, PT, R0, 0x92, !P2 ;  /* 0x000000920000780c */ /* 0x000fe20005721670 */
[----:B----4-:R-:W-:-:S12]  /*30660*/  @!P0 IMAD R3, R233, R16, RZ ;  /* 0x00000010e9038224 */ /* 0x010fd800078e02ff */
[----:B------:R-:W-:Y:S01]  /*30670*/  @!P1 IADD3 R10, P5, R4, UR46, RZ ;  /* 0x0000002e040a9c10 */ /* 0x000fe2000ffbe0ff */
[----:B------:R-:W4:Y:S03]  /*30680*/  LDL.LU R233, [R1+0x438] ;  /* 0x0004380001e97983 */ /* 0x000f260000300800 */
[----:B------:R-:W-:Y:S01]  /*30690*/  @!P1 IADD3.X R11, R5, UR45, RZ, P5, !PT ;  /* 0x0000002d050b9c10 */ /* 0x000fe2000affe4ff */
[----:B------:R5:W-:Y:S02]  /*306a0*/  @!P0 STG.E.U8 desc[UR36][R12.64+0x90], R3 ;  /* 0x000090030c008986 */ /* 0x000be4000c101124 */
[----:B-----5:R-:W-:Y:S01]  /*306b0*/  @!P1 IMAD R3, R232, R16, RZ ;  /* 0x00000010e8039224 */ /* 0x020fe200078e02ff */
[C---:B------:R-:W-:Y:S01]  /*306c0*/  ISETP.LT.OR P0, PT, R0.reuse, 0x99, !P2 ;  /* 0x000000990000780c */ /* 0x040fe20005701670 */
[----:B------:R-:W5:Y:S04]  /*306d0*/  LDL.LU R232, [R1+0x43c] ;  /* 0x00043c0001e87983 */ /* 0x000f680000300800 */
[----:B------:R0:W-:Y:S01]  /*306e0*/  @!P1 STG.E.U8 desc[UR36][R10.64+0x91], R3 ;  /* 0x000091030a009986 */ /* 0x0001e2000c101124 */
[----:B------:R-:W-:-:S13]  /*306f0*/  ISETP.LT.OR P1, PT, R0, 0x99, !P6 ;  /* 0x000000990000780c */ /* 0x000fda0007721670 */
[----:B0-----:R-:W-:Y:S01]  /*30700*/  @!P1 IMAD R3, R231, R16, RZ ;  /* 0x00000010e7039224 */ /* 0x001fe200078e02ff */
[----:B------:R-:W-:Y:S01]  /*30710*/  @!P0 IADD3 R12, P5, R4, UR46, RZ ;  /* 0x0000002e040c8c10 */ /* 0x000fe2000ffbe0ff */
[----:B------:R-:W5:Y:S04]  /*30720*/  LDL.LU R231, [R1+0x440] ;  /* 0x0004400001e77983 */ /* 0x000f680000300800 */
[----:B------:R0:W-:Y:S01]  /*30730*/  @!P1 STG.E.U8 desc[UR36][R4.64+0x98], R3 ;  /* 0x0000980304009986 */ /* 0x0001e2000c101124 */
[----:B------:R-:W-:-:S13]  /*30740*/  ISETP.LT.OR P1, PT, R0, 0x9a, !P6 ;  /* 0x0000009a0000780c */ /* 0x000fda0007721670 */
[-C--:B0-----:R-:W-:Y:S01]  /*30750*/  @!P1 IMAD R3, R230, R16.reuse, RZ ;  /* 0x00000010e6039224 */ /* 0x081fe200078e02ff */
[----:B------:R-:W-:Y:S01]  /*30760*/  @!P0 IADD3.X R13, R5, UR45, RZ, P5, !PT ;  /* 0x0000002d050d8c10 */ /* 0x000fe2000affe4ff */
[----:B------:R-:W5:Y:S04]  /*30770*/  LDL.LU R230, [R1+0x444] ;  /* 0x0004440001e67983 */ /* 0x000f680000300800 */
[----:B------:R0:W-:Y:S01]  /*30780*/  @!P1 STG.E.U8 desc[UR36][R4.64+0x99], R3 ;  /* 0x0000990304009986 */ /* 0x0001e2000c101124 */
[----:B------:R-:W-:Y:S01]  /*30790*/  ISETP.LT.OR P1, PT, R0, 0x9a, !P2 ;  /* 0x0000009a0000780c */ /* 0x000fe20005721670 */
[----:B0-----:R-:W-:-:S12]  /*307a0*/  @!P0 IMAD R3, R229, R16, RZ ;  /* 0x00000010e5038224 */ /* 0x001fd800078e02ff */
[----:B------:R-:W-:Y:S01]  /*307b0*/  @!P1 IADD3 R10, P5, R4, UR46, RZ ;  /* 0x0000002e040a9c10 */ /* 0x000fe2000ffbe0ff */
[----:B------:R-:W5:Y:S03]  /*307c0*/  LDL.LU R229, [R1+0x448] ;  /* 0x0004480001e57983 */ /* 0x000f660000300800 */
[----:B------:R-:W-:Y:S01]  /*307d0*/  @!P1 IADD3.X R11, R5, UR45, RZ, P5, !PT ;  /* 0x0000002d050b9c10 */ /* 0x000fe2000affe4ff */
[----:B------:R0:W-:Y:S02]  /*307e0*/  @!P0 STG.E.U8 desc[UR36][R12.64+0x98], R3 ;  /* 0x000098030c008986 */ /* 0x0001e4000c101124 */
[----:B0-----:R-:W-:Y:S01]  /*307f0*/  @!P1 IMAD R3, R228, R16, RZ ;  /* 0x00000010e4039224 */ /* 0x001fe200078e02ff */
        /* <DEDUP_REMOVED lines=59> */
[----:B0-----:R-:W-:-:S05]  /*30bb0*/  @!P1 IMAD R3, R21, R16, RZ ;  /* 0x0000001015039224 */ /* 0x001fca00078e02ff */
[----:B------:R0:W-:Y:S01]  /*30bc0*/  @!P1 STG.E.U8 desc[UR36][R10.64+0xb1], R3 ;  /* 0x0000b1030a009986 */ /* 0x0001e2000c101124 */
[----:B------:R-:W-:-:S13]  /*30bd0*/  ISETP.LT.OR P1, PT, R0, 0xb9, !P6 ;  /* 0x000000b90000780c */ /* 0x000fda0007721670 */
[----:B0-----:R-:W-:-:S05]  /*30be0*/  @!P1 IMAD R3, R15, R16, RZ ;  /* 0x000000100f039224 */ /* 0x001fca00078e02ff */
[----:B------:R0:W-:Y:S01]  /*30bf0*/  @!P1 STG.E.U8 desc[UR36][R4.64+0xb8], R3 ;  /* 0x0000b80304009986 */ /* 0x0001e2000c101124 */
[C---:B------:R-:W-:Y:S02]  /*30c00*/  ISETP.LT.OR P1, PT, R0.reuse, 0xba, !P6 ;  /* 0x000000ba0000780c */ /* 0x040fe40007721670 */
[----:B------:R-:W-:-:S11]  /*30c10*/  ISETP.LT.OR P0, PT, R0, 0xb9, !P2 ;  /* 0x000000b90000780c */ /* 0x000fd60005701670 */
[----:B0-----:R-:W-:-:S05]  /*30c20*/  @!P1 IMAD R3, R14, R16, RZ ;  /* 0x000000100e039224 */ /* 0x001fca00078e02ff */
[----:B------:R0:W-:Y:S01]  /*30c30*/  @!P1 STG.E.U8 desc[UR36][R4.64+0xb9], R3 ;  /* 0x0000b90304009986 */ /* 0x0001e2000c101124 */
[----:B------:R-:W-:Y:S02]  /*30c40*/  ISETP.LT.OR P1, PT, R0, 0xba, !P2 ;  /* 0x000000ba0000780c */ /* 0x000fe40005721670 */
[----:B------:R-:W-:-:S04]  /*30c50*/  @!P0 IADD3 R12, P5, R4, UR46, RZ ;  /* 0x0000002e040c8c10 */ /* 0x000fc8000ffbe0ff */
[----:B------:R-:W-:Y:S01]  /*30c60*/  @!P0 IADD3.X R13, R5, UR45, RZ, P5, !PT ;  /* 0x0000002d050d8c10 */ /* 0x000fe2000affe4ff */
[----:B0-----:R-:W-:-:S06]  /*30c70*/  @!P0 IMAD R3, R20, R16, RZ ;  /* 0x0000001014038224 */ /* 0x001fcc00078e02ff */
[----:B------:R-:W-:Y:S01]  /*30c80*/  @!P1 IADD3 R14, P5, R4, UR46, RZ ;  /* 0x0000002e040e9c10 */ /* 0x000fe2000ffbe0ff */
[----:B------:R0:W-:Y:S03]  /*30c90*/  @!P0 STG.E.U8 desc[UR36][R12.64+0xb8], R3 ;  /* 0x0000b8030c008986 */ /* 0x0001e6000c101124 */
[----:B------:R-:W-:Y:S01]  /*30ca0*/  @!P1 IADD3.X R15, R5, UR45, RZ, P5, !PT ;  /* 0x0000002d050f9c10 */ /* 0x000fe2000affe4ff */
[----:B0-----:R-:W-:Y:S02]  /*30cb0*/  @!P1 IMAD R3, R216, R16, RZ ;  /* 0x00000010d8039224 */ /* 0x001fe400078e02ff */
[----:B------:R-:W5:Y:S04]  /*30cc0*/  LDL.LU R216, [R1+0x47c] ;  /* 0x00047c0001d87983 */ /* 0x000f680000300800 */
[----:B------:R0:W-:Y:S04]  /*30cd0*/  @!P1 STG.E.U8 desc[UR36][R14.64+0xb9], R3 ;  /* 0x0000b9030e009986 */ /* 0x0001e8000c101124 */
[----:B0-----:R-:W2:Y:S04]  /*30ce0*/  LDL.LU R14, [R1+0x300] ;  /* 0x00030000010e7983 */ /* 0x001ea80000300800 */
[----:B------:R-:W3:Y:S01]  /*30cf0*/  LDL.LU R15, [R1+0x304] ;  /* 0x00030400010f7983 */ /* 0x000ee20000300800 */
[----:B------:R-:W-:-:S04]  /*30d00*/  ISETP.GE.AND P0, PT, R19, 0x189, PT ;  /* 0x000001891300780c */ /* 0x000fc80003f06270 */
[----:B------:R-:W-:Y:S01]  /*30d10*/  ISETP.LT.OR P6, PT, R0, 0x1, !P0 ;  /* 0x000000010000780c */ /* 0x000fe200047c1670 */
[----:B------:R-:W-:Y:S01]  /*30d20*/  IMAD.U32 R12, RZ, RZ, UR10 ;  /* 0x0000000aff0c7e24 */ /* 0x000fe2000f8e00ff */
[----:B------:R-:W-:-:S03]  /*30d30*/  UIMAD UR4, UR11, 0x180, URZ ;  /* 0x000001800b0478a4 */ /* 0x000fc6000f8e023f */
[----:B------:R-:W-:Y:S01]  /*30d40*/  IMAD.WIDE.U32 R12, R12, 0x180, R8 ;  /* 0x000001800c0c7825 */ /* 0x000fe200078e0008 */
[----:B------:R-:W-:-:S03]  /*30d50*/  ISETP.GE.AND P1, PT, R19, 0x181, PT ;  /* 0x000001811300780c */ /* 0x000fc60003f26270 */
[----:B------:R-:W-:-:S04]  /*30d60*/  VIADD R11, R13, UR4 ;  /* 0x000000040d0b7c36 */ /* 0x000fc80008000000 */
[----:B------:R-:W-:-:S04]  /*30d70*/  @!P6 IADD3 R20, P5, R12, UR46, RZ ;  /* 0x0000002e0c14ec10 */ /* 0x000fc8000ffbe0ff */
[----:B------:R-:W-:Y:S02]  /*30d80*/  @!P6 IADD3.X R21, R11, UR45, RZ, P5, !PT ;  /* 0x0000002d0b15ec10 */ /* 0x000fe4000affe4ff */
[----:B------:R-:W-:-:S13]  /*30d90*/  ISETP.LT.OR P5, PT, R0, 0x1, !P1 ;  /* 0x000000010000780c */ /* 0x000fda0004fa1670 */
[----:B------:R-:W-:Y:S02]  /*30da0*/  @!P5 IMAD.MOV.U32 R10, RZ, RZ, R12 ;  /* 0x000000ffff0ad224 */ /* 0x000fe400078e000c */
[----:B--2---:R-:W-:-:S05]  /*30db0*/  @!P5 IMAD R3, R14, R16, RZ ;  /* 0x000000100e03d224 */ /* 0x004fca00078e02ff */
[----:B------:R3:W-:Y:S01]  /*30dc0*/  @!P5 STG.E.U8 desc[UR36][R10.64], R3 ;  /* 0x000000030a00d986 */ /* 0x0007e2000c101124 */
[----:B------:R-:W-:-:S13]  /*30dd0*/  ISETP.LT.OR P5, PT, R0, 0x2, !P1 ;  /* 0x000000020000780c */ /* 0x000fda0004fa1670 */
[----:B---3--:R-:W-:Y:S02]  /*30de0*/  @!P5 IMAD R3, R15, R16, RZ ;  /* 0x000000100f03d224 */ /* 0x008fe400078e02ff */
[----:B------:R-:W-:-:S05]  /*30df0*/  @!P5 IMAD.MOV.U32 R10, RZ, RZ, R12 ;  /* 0x000000ffff0ad224 */ /* 0x000fca00078e000c */
[----:B------:R0:W-:Y:S04]  /*30e00*/  @!P5 STG.E.U8 desc[UR36][R10.64+0x1], R3 ;  /* 0x000001030a00d986 */ /* 0x0001e8000c101124 */
[----:B0-----:R-:W2:Y:S01]  /*30e10*/  LDL.LU R3, [R1+0x308] ;  /* 0x0003080001037983 */ /* 0x001ea20000300800 */
[----:B------:R-:W-:Y:S02]  /*30e20*/  ISETP.LT.OR P5, PT, R0, 0x2, !P0 ;  /* 0x000000020000780c */ /* 0x000fe400047a1670 */
[----:B------:R-:W-:Y:S01]  /*30e30*/  LOP3.LUT R18, R18, 0xffffffdf, RZ, 0xc0, !PT ;  /* 0xffffffdf12127812 */ /* 0x000fe200078ec0ff */
[----:B--2---:R-:W-:-:S05]  /*30e40*/  @!P6 IMAD R3, R3, R16, RZ ;  /* 0x000000100303e224 */ /* 0x004fca00078e02ff */
[----:B------:R0:W-:Y:S04]  /*30e50*/  @!P6 STG.E.U8 desc[UR36][R20.64], R3 ;  /* 0x000000031400e986 */ /* 0x0001e8000c101124 */
[----:B0-----:R-:W2:Y:S01]  /*30e60*/  LDL.LU R3, [R1+0x30c] ;  /* 0x00030c0001037983 */ /* 0x001ea20000300800 */
[----:B------:R-:W-:Y:S02]  /*30e70*/  @P2 LOP3.LUT R18, R18, 0x20, RZ, 0xfc, !PT ;  /* 0x0000002012122812 */ /* 0x000fe400078efcff */
[----:B------:R-:W-:-:S04]  /*30e80*/  @!P5 IADD3 R14, P2, R12, UR46, RZ ;  /* 0x0000002e0c0edc10 */ /* 0x000fc8000ff5e0ff */
[----:B------:R-:W-:Y:S01]  /*30e90*/  @!P5 IADD3.X R15, R11, UR45, RZ, P2, !PT ;  /* 0x0000002d0b0fdc10 */ /* 0x000fe200097fe4ff */
[----:B--2---:R-:W-:-:S05]  /*30ea0*/  @!P5 IMAD R3, R3, R16, RZ ;  /* 0x000000100303d224 */ /* 0x004fca00078e02ff */
[----:B------:R0:W-:Y:S04]  /*30eb0*/  @!P5 STG.E.U8 desc[UR36][R14.64+0x1], R3 ;  /* 0x000001030e00d986 */ /* 0x0001e8000c101124 */
[----:B0-----:R-:W2:Y:S04]  /*30ec0*/  LDL.LU R14, [R1+0x310] ;  /* 0x00031000010e7983 */ /* 0x001ea80000300800 */
[----:B------:R-:W3:Y:S01]  /*30ed0*/  LDL.LU R15, [R1+0x314] ;  /* 0x00031400010f7983 */ /* 0x000ee20000300800 */
        /* <DEDUP_REMOVED lines=399> */
[----:B------:R-:W-:-:S05]  /*327d0*/  @!P5 IMAD.MOV.U32 R10, RZ, RZ, R12 ;  /* 0x000000ffff0ad224 */ /* 0x000fca00078e000c */
[----:B------:R0:W-:Y:S01]  /*327e0*/  @!P5 STG.E.U8 desc[UR36][R10.64+0x98], R3 ;  /* 0x000098030a00d986 */ /* 0x0001e2000c101124 */
[----:B------:R-:W-:-:S13]  /*327f0*/  ISETP.LT.OR P5, PT, R0, 0x9a, !P1 ;  /* 0x0000009a0000780c */ /* 0x000fda0004fa1670 */
[----:B0-----:R-:W-:Y:S02]  /*32800*/  @!P5 IMAD R3, R234, R16, RZ ;  /* 0x00000010ea03d224 */ /* 0x001fe400078e02ff */
[----:B------:R-:W-:-:S05]  /*32810*/  @!P5 IMAD.MOV.U32 R10, RZ, RZ, R12 ;  /* 0x000000ffff0ad224 */ /* 0x000fca00078e000c */
[----:B------:R4:W-:Y:S01]  /*32820*/  @!P5 STG.E.U8 desc[UR36][R10.64+0x99], R3 ;  /* 0x000099030a00d986 */ /* 0x0009e2000c101124 */
[----:B------:R-:W-:Y:S01]  /*32830*/  ISETP.LT.OR P5, PT, R0, 0x9a, !P0 ;  /* 0x0000009a0000780c */ /* 0x000fe200047a1670 */
[----:B----4-:R-:W-:-:S12]  /*32840*/  @!P6 IMAD R3, R233, R16, RZ ;  /* 0x00000010e903e224 */ /* 0x010fd800078e02ff */
[----:B------:R-:W-:Y:S01]  /*32850*/  @!P5 IADD3 R14, P2, R12, UR46, RZ ;  /* 0x0000002e0c0edc10 */ /* 0x000fe2000ff5e0ff */
[----:B------:R5:W-:Y:S03]  /*32860*/  @!P6 STG.E.U8 desc[UR36][R20.64+0x98], R3 ;  /* 0x000098031400e986 */ /* 0x000be6000c101124 */
[----:B------:R-:W-:Y:S01]  /*32870*/  @!P5 IADD3.X R15, R11, UR45, RZ, P2, !PT ;  /* 0x0000002d0b0fdc10 */ /* 0x000fe200097fe4ff */
[----:B-----5:R-:W-:-:S05]  /*32880*/  @!P5 IMAD R3, R232, R16, RZ ;  /* 0x00000010e803d224 */ /* 0x020fca00078e02ff */
[----:B------:R0:W-:Y:S01]  /*32890*/  @!P5 STG.E.U8 desc[UR36][R14.64+0x99], R3 ;  /* 0x000099030e00d986 */ /* 0x0001e2000c101124 */
[----:B------:R-:W-:-:S13]  /*328a0*/  ISETP.LT.OR P5, PT, R0, 0xa1, !P1 ;  /* 0x000000a10000780c */ /* 0x000fda0004fa1670 */
[----:B0-----:R-:W-:Y:S02]  /*328b0*/  @!P5 IMAD R3, R231, R16, RZ ;  /* 0x00000010e703d224 */ /* 0x001fe400078e02ff */
[----:B------:R-:W-:-:S05]  /*328c0*/  @!P5 IMAD.MOV.U32 R10, RZ, RZ, R12 ;  /* 0x000000ffff0ad224 */ /* 0x000fca00078e000c */
[----:B------:R0:W-:Y:S01]  /*328d0*/  @!P5 STG.E.U8 desc[UR36][R10.64+0xa0], R3 ;  /* 0x0000a0030a00d986 */ /* 0x0001e2000c101124 */
[C---:B------:R-:W-:Y:S02]  /*328e0*/  ISETP.LT.OR P5, PT, R0.reuse, 0xa2, !P1 ;  /* 0x000000a20000780c */ /* 0x040fe40004fa1670 */
[----:B------:R-:W-:-:S11]  /*328f0*/  ISETP.LT.OR P6, PT, R0, 0xa1, !P0 ;  /* 0x000000a10000780c */ /* 0x000fd600047c1670 */
[----:B0-----:R-:W-:Y:S02]  /*32900*/  @!P5 IMAD R3, R230, R16, RZ ;  /* 0x00000010e603d224 */ /* 0x001fe400078e02ff */
[----:B------:R-:W-:-:S05]  /*32910*/  @!P5 IMAD.MOV.U32 R10, RZ, RZ, R12 ;  /* 0x000000ffff0ad224 */ /* 0x000fca00078e000c */
        /* <DEDUP_REMOVED lines=8> */
[----:B0-----:R-:W-:-:S05]  /*329a0*/  @!P5 IMAD R3, R228, R16, RZ ;  /* 0x00000010e403d224 */ /* 0x001fca00078e02ff */
        /* <DEDUP_REMOVED lines=44> */
[----:B------:R-:W-:-:S07]  /*32c70*/  @!P6 IADD3.X R21, R11, UR45, RZ, P2, !PT ;  /* 0x0000002d0b15ec10 */ /* 0x000fce00097fe4ff */
[----:B0-----:R-:W-:Y:S02]  /*32c80*/  @!P5 IMAD R3, R218, R16, RZ ;  /* 0x00000010da03d224 */ /* 0x001fe400078e02ff */
[----:B------:R-:W-:-:S05]  /*32c90*/  @!P5 IMAD.MOV.U32 R10, RZ, RZ, R12 ;  /* 0x000000ffff0ad224 */ /* 0x000fca00078e000c */
[----:B------:R0:W-:Y:S02]  /*32ca0*/  @!P5 STG.E.U8 desc[UR36][R10.64+0xb9], R3 ;  /* 0x0000b9030a00d986 */ /* 0x0001e4000c101124 */
[----:B0-----:R-:W-:-:S05]  /*32cb0*/  @!P6 IMAD R3, R217, R16, RZ ;  /* 0x00000010d903e224 */ /* 0x001fca00078e02ff */
[----:B------:R0:W-:Y:S04]  /*32cc0*/  @!P6 STG.E.U8 desc[UR36][R20.64+0xb8], R3 ;  /* 0x0000b8031400e986 */ /* 0x0001e8000c101124 */
[----:B0-----:R-:W2:Y:S04]  /*32cd0*/  LDL.LU R20, [R1+0x180] ;  /* 0x0001800001147983 */ /* 0x001ea80000300800 */
[----:B------:R-:W3:Y:S01]  /*32ce0*/  LDL.LU R21, [R1+0x184] ;  /* 0x0001840001157983 */ /* 0x000ee20000300800 */
[----:B------:R-:W-:-:S03]  /*32cf0*/  ISETP.LT.OR P5, PT, R0, 0xba, !P0 ;  /* 0x000000ba0000780c */ /* 0x000fc600047a1670 */
[----:B------:R-:W4:Y:S04]  /*32d00*/  LDL.LU R14, [R1+0x190] ;  /* 0x00019000010e7983 */ /* 0x000f280000300800 */
[----:B------:R-:W5:Y:S04]  /*32d10*/  LDL.LU R15, [R1+0x194] ;  /* 0x00019400010f7983 */ /* 0x000f680000300800 */
[----:B------:R-:W5:Y:S02]  /*32d20*/  LDL.LU R235, [R1+0x2b0] ;  /* 0x0002b00001eb7983 */ /* 0x000f640000300800 */
[----:B------:R-:W-:Y:S01]  /*32d30*/  @!P5 IADD3 R10, P2, R12, UR46, RZ ;  /* 0x0000002e0c0adc10 */ /* 0x000fe2000ff5e0ff */
[----:B------:R-:W-:Y:S01]  /*32d40*/  @!P5 IMAD R3, R216, R16, RZ ;  /* 0x00000010d803d224 */ /* 0x000fe200078e02ff */
[----:B------:R-:W5:Y:S02]  /*32d50*/  LDL.LU R234, [R1+0x2b4] ;  /* 0x0002b40001ea7983 */ /* 0x000f640000300800 */
[----:B------:R-:W-:-:S02]  /*32d60*/  @!P5 IADD3.X R11, R11, UR45, RZ, P2, !PT ;  /* 0x0000002d0b0bdc10 */ /* 0x000fc400097fe4ff */
[----:B------:R-:W5:Y:S04]  /*32d70*/  LDL.LU R233, [R1+0x2b8] ;  /* 0x0002b80001e97983 */ /* 0x000f680000300800 */
[----:B------:R2:W-:Y:S01]  /*32d80*/  @!P5 STG.E.U8 desc[UR36][R10.64+0xb9], R3 ;  /* 0x0000b9030a00d986 */ /* 0x0005e2000c101124 */
[----:B------:R-:W-:-:S03]  /*32d90*/  ISETP.LT.OR P5, PT, R0, 0xc1, !P4 ;  /* 0x000000c10000780c */ /* 0x000fc600067a1670 */
[----:B------:R-:W5:Y:S04]  /*32da0*/  LDL.LU R232, [R1+0x2bc] ;  /* 0x0002bc0001e87983 */ /* 0x000f680000300800 */
        /* <DEDUP_REMOVED lines=15> */
[----:B------:R-:W5:Y:S01]  /*32ea0*/  LDL.LU R216, [R1+0x2fc] ;  /* 0x0002fc0001d87983 */ /* 0x000f620000300800 */
[----:B--2---:R-:W-:-:S05]  /*32eb0*/  @!P5 IMAD R3, R20, R16, RZ ;  /* 0x000000101403d224 */ /* 0x004fca00078e02ff */
[----:B------:R3:W-:Y:S01]  /*32ec0*/  @!P5 STG.E.U8 desc[UR36][R8.64+0xc0], R3 ;  /* 0x0000c0030800d986 */ /* 0x0007e2000c101124 */
[----:B------:R-:W-:-:S13]  /*32ed0*/  ISETP.LT.OR P5, PT, R0, 0xc2, !P4 ;  /* 0x000000c20000780c */ /* 0x000fda00067a1670 */
[----:B---3--:R-:W-:-:S05]  /*32ee0*/  @!P5 IMAD R3, R21, R16, RZ ;  /* 0x000000101503d224 */ /* 0x008fca00078e02ff */
[----:B------:R0:W-:Y:S04]  /*32ef0*/  @!P5 STG.E.U8 desc[UR36][R8.64+0xc1], R3 ;  /* 0x0000c1030800d986 */ /* 0x0001e8000c101124 */
[----:B0-----:R-:W2:Y:S01]  /*32f00*/  LDL.LU R3, [R1+0x188] ;  /* 0x0001880001037983 */ /* 0x001ea20000300800 */
[C---:B------:R-:W-:Y:S02]  /*32f10*/  ISETP.LT.OR P2, PT, R0.reuse, 0xc1, !P3 ;  /* 0x000000c10000780c */ /* 0x040fe40005f41670 */
[----:B------:R-:W-:-:S11]  /*32f20*/  ISETP.LT.OR P5, PT, R0, 0xc2, !P3 ;  /* 0x000000c20000780c */ /* 0x000fd60005fa1670 */
[----:B--2---:R-:W-:-:S05]  /*32f30*/  @!P2 IMAD R3, R3, R16, RZ ;  /* 0x000000100303a224 */ /* 0x004fca00078e02ff */
[----:B------:R0:W-:Y:S04]  /*32f40*/  @!P2 STG.E.U8 desc[UR36][R22.64+0xc0], R3 ;  /* 0x0000c0031600a986 */ /* 0x0001e8000c101124 */
[----:B0-----:R-:W2:Y:S01]  /*32f50*/  LDL.LU R3, [R1+0x18c] ;  /* 0x00018c0001037983 */ /* 0x001ea20000300800 */
[----:B------:R-:W-:-:S03]  /*32f60*/  @!P5 IADD3 R10, P6, R8, UR46, RZ ;  /* 0x0000002e080adc10 */ /* 0x000fc6000ffde0ff */
[----:B------:R-:W3:Y:S01]  /*32f70*/  LDL.LU R22, [R1+0x2a8] ;  /* 0x0002a80001167983 */ /* 0x000ee20000300800 */
[----:B------:R-:W-:-:S03]  /*32f80*/  @!P5 IADD3.X R11, R9, UR45, RZ, P6, !PT ;  /* 0x0000002d090bdc10 */ /* 0x000fc6000b7fe4ff */
[----:B------:R-:W3:Y:S01]  /*32f90*/  LDL.LU R23, [R1+0x2ac] ;  /* 0x0002ac0001177983 */ /* 0x000ee20000300800 */
[----:B--2---:R-:W-:-:S05]  /*32fa0*/  @!P5 IMAD R3, R3, R16, RZ ;  /* 0x000000100303d224 */ /* 0x004fca00078e02ff */
[----:B------:R4:W-:Y:S01]  /*32fb0*/  @!P5 STG.E.U8 desc[UR36][R10.64+0xc1], R3 ;  /* 0x0000c1030a00d986 */ /* 0x0009e2000c101124 */
[----:B------:R-:W-:-:S13]  /*32fc0*/  ISETP.LT.OR P5, PT, R0, 0xc9, !P4 ;  /* 0x000000c90000780c */ /* 0x000fda00067a1670 */
[----:B----4-:R-:W-:-:S05]  /*32fd0*/  @!P5 IMAD R3, R14, R16, RZ ;  /* 0x000000100e03d224 */ /* 0x010fca00078e02ff */
[----:B------:R5:W-:Y:S01]  /*32fe0*/  @!P5 STG.E.U8 desc[UR36][R8.64+0xc8], R3 ;  /* 0x0000c8030800d986 */ /* 0x000be2000c101124 */
[----:B------:R-:W-:-:S13]  /*32ff0*/  ISETP.LT.OR P5, PT, R0, 0xca, !P4 ;  /* 0x000000ca0000780c */ /* 0x000fda00067a1670 */
[----:B-----5:R-:W-:-:S05]  /*33000*/  @!P5 IMAD R3, R15, R16, RZ ;  /* 0x000000100f03d224 */ /* 0x020fca00078e02ff */
[----:B------:R0:W-:Y:S04]  /*33010*/  @!P5 STG.E.U8 desc[UR36][R8.64+0xc9], R3 ;  /* 0x0000c9030800d986 */ /* 0x0001e8000c101124 */
[----:B0-----:R-:W2:Y:S01]  /*33020*/  LDL.LU R3, [R1+0x198] ;  /* 0x0001980001037983 */ /* 0x001ea20000300800 */
[----:B------:R-:W-:Y:S02]  /*33030*/  ISETP.LT.OR P6, PT, R0, 0xc9, !P3 ;  /* 0x000000c90000780c */ /* 0x000fe40005fc1670 */
[----:B------:R-:W-:-:S04]  /*33040*/  LOP3.LUT R18, R18, 0xffffffbf, RZ, 0xc0, !PT ;  /* 0xffffffbf12127812 */ /* 0x000fc800078ec0ff */
[----:B------:R-:W-:-:S07]  /*33050*/  @P1 LOP3.LUT R18, R18, 0x40, RZ, 0xfc, !PT ;  /* 0x0000004012121812 */ /* 0x000fce00078efcff */
[----:B------:R-:W-:-:S04]  /*33060*/  @!P6 IADD3 R20, P1, R8, UR46, RZ ;  /* 0x0000002e0814ec10 */ /* 0x000fc8000ff3e0ff */
[----:B------:R-:W-:Y:S01]  /*33070*/  @!P6 IADD3.X R21, R9, UR45, RZ, P1, !PT ;  /* 0x0000002d0915ec10 */ /* 0x000fe20008ffe4ff */
[----:B--2---:R-:W-:-:S05]  /*33080*/  @!P6 IMAD R3, R3, R16, RZ ;  /* 0x000000100303e224 */ /* 0x004fca00078e02ff */
[----:B------:R0:W-:Y:S04]  /*33090*/  @!P6 STG.E.U8 desc[UR36][R20.64+0xc8], R3 ;  /* 0x0000c8031400e986 */ /* 0x0001e8000c101124 */
[----:B0-----:R-:W2:Y:S04]  /*330a0*/  LDL.LU R3, [R1+0x19c] ;  /* 0x00019c0001037983 */ /* 0x001ea80000300800 */
[----:B------:R-:W4:Y:S04]  /*330b0*/  LDL.LU R20, [R1+0x1a0] ;  /* 0x0001a00001147983 */ /* 0x000f280000300800 */
[----:B------:R-:W5:Y:S01]  /*330c0*/  LDL.LU R21, [R1+0x1a4] ;  /* 0x0001a40001157983 */ /* 0x000f620000300800 */
[----:B------:R-:W-:-:S13]  /*330d0*/  ISETP.LT.OR P5, PT, R0, 0xca, !P3 ;  /* 0x000000ca0000780c */ /* 0x000fda0005fa1670 */
[----:B------:R-:W-:-:S04]  /*330e0*/  @!P5 IADD3 R10, P1, R8, UR46, RZ ;  /* 0x0000002e080adc10 */ /* 0x000fc8000ff3e0ff */
[----:B------:R-:W-:Y:S01]  /*330f0*/  @!P5 IADD3.X R11, R9, UR45, RZ, P1, !PT ;  /* 0x0000002d090bdc10 */ /* 0x000fe20008ffe4ff */
        /* <DEDUP_REMOVED lines=330> */
[----:B------:R3:W-:Y:S01]  /*345a0*/  @!P5 STG.E.U8 desc[UR36][R8.64+0x151], R3 ;  /* 0x000151030800d986 */ /* 0x0007e2000c101124 */
[----:B------:R-:W-:Y:S01]  /*345b0*/  ISETP.LT.OR P5, PT, R0, 0x152, !P3 ;  /* 0x000001520000780c */ /* 0x000fe20005fa1670 */
[----:B---3--:R-:W-:-:S12]  /*345c0*/  @!P1 IMAD R3, R22, R16, RZ ;  /* 0x0000001016039224 */ /* 0x008fd800078e02ff */
[----:B------:R-:W-:Y:S01]  /*345d0*/  @!P5 IADD3 R10, P6, R8, UR46, RZ ;  /* 0x0000002e080adc10 */ /* 0x000fe2000ffde0ff */
[----:B------:R0:W-:Y:S03]  /*345e0*/  @!P1 STG.E.U8 desc[UR36][R14.64+0x150], R3 ;  /* 0x000150030e009986 */ /* 0x0001e6000c101124 */
[----:B------:R-:W-:Y:S01]  /*345f0*/  @!P5 IADD3.X R11, R9, UR45, RZ, P6, !PT ;  /* 0x0000002d090bdc10 */ /* 0x000fe2000b7fe4ff */
        /* <DEDUP_REMOVED lines=67> */
[C---:B------:R-:W-:Y:S02]  /*34a30*/  ISETP.LT.OR P4, PT, R0.reuse, 0x17a, !P4 ;  /* 0x0000017a0000780c */ /* 0x040fe40006781670 */
[----:B------:R-:W-:Y:S01]  /*34a40*/  ISETP.LT.OR P6, PT, R0, 0x179, !P3 ;  /* 0x000001790000780c */ /* 0x000fe20005fc1670 */
[----:B0-----:R-:W2:Y:S08]  /*34a50*/  LDL.LU R10, [R1] ;  /* 0x00000000010a7983 */ /* 0x001eb00000300800 */
[----:B------:R-:W-:Y:S01]  /*34a60*/  @!P5 IMAD R3, R219, R16, RZ ;  /* 0x00000010db03d224 */ /* 0x000fe200078e02ff */
[----:B------:R-:W3:Y:S04]  /*34a70*/  LDL.LU R11, [R1+0x4] ;  /* 0x00000400010b7983 */ /* 0x000ee80000300800 */
[----:B------:R0:W-:Y:S01]  /*34a80*/  @!P5 STG.E.U8 desc[UR36][R8.64+0x178], R3 ;  /* 0x000178030800d986 */ /* 0x0001e2000c101124 */
[----:B------:R-:W-:-:S04]  /*34a90*/  @!P6 IADD3 R20, P1, R8, UR46, RZ ;  /* 0x0000002e0814ec10 */ /* 0x000fc8000ff3e0ff */
[----:B------:R-:W-:Y:S01]  /*34aa0*/  @!P6 IADD3.X R21, R9, UR45, RZ, P1, !PT ;  /* 0x0000002d0915ec10 */ /* 0x000fe20008ffe4ff */
[----:B0-----:R-:W-:-:S05]  /*34ab0*/  @!P4 IMAD R3, R218, R16, RZ ;  /* 0x00000010da03c224 */ /* 0x001fca00078e02ff */
[----:B------:R0:W-:Y:S02]  /*34ac0*/  @!P4 STG.E.U8 desc[UR36][R8.64+0x179], R3 ;  /* 0x000179030800c986 */ /* 0x0001e4000c101124 */
[----:B0-----:R-:W-:-:S05]  /*34ad0*/  @!P6 IMAD R3, R217, R16, RZ ;  /* 0x00000010d903e224 */ /* 0x001fca00078e02ff */
[----:B------:R0:W-:Y:S04]  /*34ae0*/  @!P6 STG.E.U8 desc[UR36][R20.64+0x178], R3 ;  /* 0x000178031400e986 */ /* 0x0001e8000c101124 */
[----:B0-----:R-:W4:Y:S01]  /*34af0*/  LDL.LU R21, [R1+0x8] ;  /* 0x0000080001157983 */ /* 0x001f220000300800 */
[----:B------:R-:W-:Y:S02]  /*34b00*/  ISETP.LT.OR P4, PT, R0, 0x17a, !P3 ;  /* 0x0000017a0000780c */ /* 0x000fe40005f81670 */
[----:B------:R-:W-:Y:S01]  /*34b10*/  ISETP.GE.AND P5, PT, R19, 0x89, PT ;  /* 0x000000891300780c */ /* 0x000fe20003fa6270 */
[----:B------:R-:W5:Y:S04]  /*34b20*/  LDL.LU R217, [R1+0x124] ;  /* 0x0001240001d97983 */ /* 0x000f680000300800 */
[----:B------:R-:W5:Y:S04]  /*34b30*/  LDL.LU R235, [R1+0x134] ;  /* 0x0001340001eb7983 */ /* 0x000f680000300800 */
[----:B------:R-:W5:Y:S02]  /*34b40*/  LDL.LU R234, [R1+0x138] ;  /* 0x0001380001ea7983 */ /* 0x000f640000300800 */
[----:B------:R-:W-:Y:S01]  /*34b50*/  @!P4 IADD3 R8, P3, R8, UR46, RZ ;  /* 0x0000002e0808cc10 */ /* 0x000fe2000ff7e0ff */
[----:B------:R-:W-:Y:S01]  /*34b60*/  @!P4 IMAD R3, R216, R16, RZ ;  /* 0x00000010d803c224 */ /* 0x000fe200078e02ff */
[----:B------:R-:W5:Y:S02]  /*34b70*/  LDL.LU R233, [R1+0x13c] ;  /* 0x00013c0001e97983 */ /* 0x000f640000300800 */
[----:B------:R-:W-:-:S02]  /*34b80*/  @!P4 IADD3.X R9, R9, UR45, RZ, P3, !PT ;  /* 0x0000002d0909cc10 */ /* 0x000fc40009ffe4ff */
[----:B------:R-:W-:Y:S01]  /*34b90*/  ISETP.LT.OR P3, PT, R0, 0xc1, !P5 ;  /* 0x000000c10000780c */ /* 0x000fe20006f61670 */
[----:B------:R-:W5:Y:S04]  /*34ba0*/  LDL.LU R232, [R1+0x140] ;  /* 0x0001400001e87983 */ /* 0x000f680000300800 */
[----:B------:R0:W-:Y:S04]  /*34bb0*/  @!P4 STG.E.U8 desc[UR36][R8.64+0x179], R3 ;  /* 0x000179030800c986 */ /* 0x0001e8000c101124 */
[----:B------:R-:W5:Y:S04]  /*34bc0*/  LDL.LU R231, [R1+0x144] ;  /* 0x0001440001e77983 */ /* 0x000f680000300800 */
[----:B------:R-:W-:Y:S01]  /*34bd0*/  @!P3 IADD3 R14, P5, R6, UR46, RZ ;  /* 0x0000002e060ebc10 */ /* 0x000fe2000ffbe0ff */
[----:B------:R-:W5:Y:S03]  /*34be0*/  LDL.LU R230, [R1+0x148] ;  /* 0x0001480001e67983 */ /* 0x000f660000300800 */
[----:B------:R-:W-:Y:S01]  /*34bf0*/  @!P3 IADD3.X R15, R7, UR45, RZ, P5, !PT ;  /* 0x0000002d070fbc10 */ /* 0x000fe2000affe4ff */
[----:B------:R-:W5:Y:S01]  /*34c00*/  LDL.LU R229, [R1+0x14c] ;  /* 0x00014c0001e57983 */ /* 0x000f620000300800 */
[----:B------:R-:W-:-:S03]  /*34c10*/  ISETP.GE.AND P5, PT, R19, 0x89, PT ;  /* 0x000000891300780c */ /* 0x000fc60003fa6270 */
[----:B------:R-:W5:Y:S01]  /*34c20*/  LDL.LU R228, [R1+0x150] ;  /* 0x0001500001e47983 */ /* 0x000f620000300800 */
[----:B------:R-:W-:-:S03]  /*34c30*/  ISETP.LT.OR P5, PT, R0, 0xc2, !P5 ;  /* 0x000000c20000780c */ /* 0x000fc60006fa1670 */
[----:B------:R-:W5:Y:S04]  /*34c40*/  LDL.LU R227, [R1+0x154] ;  /* 0x0001540001e37983 */ /* 0x000f680000300800 */
[----:B------:R-:W5:Y:S04]  /*34c50*/  LDL.LU R226, [R1+0x158] ;  /* 0x0001580001e27983 */ /* 0x000f680000300800 */
[----:B------:R-:W5:Y:S02]  /*34c60*/  LDL.LU R225, [R1+0x15c] ;  /* 0x00015c0001e17983 */ /* 0x000f640000300800 */
[----:B------:R-:W-:-:S02]  /*34c70*/  @!P5 IADD3 R22, P6, R6, UR46, RZ ;  /* 0x0000002e0616dc10 */ /* 0x000fc4000ffde0ff */
[----:B------:R-:W5:Y:S02]  /*34c80*/  LDL.LU R224, [R1+0x160] ;  /* 0x0001600001e07983 */ /* 0x000f640000300800 */
[----:B------:R-:W-:Y:S02]  /*34c90*/  @!P5 IADD3.X R23, R7, UR45, RZ, P6, !PT ;  /* 0x0000002d0717dc10 */ /* 0x000fe4000b7fe4ff */
[----:B------:R-:W-:Y:S01]  /*34ca0*/  ISETP.GE.AND P6, PT, R19, 0x81, PT ;  /* 0x000000811300780c */ /* 0x000fe20003fc6270 */
[----:B------:R-:W5:Y:S03]  /*34cb0*/  LDL.LU R223, [R1+0x164] ;  /* 0x0001640001df7983 */ /* 0x000f660000300800 */
[----:B------:R-:W-:Y:S01]  /*34cc0*/  ISETP.LT.OR P4, PT, R0, 0xc1, !P6 ;  /* 0x000000c10000780c */ /* 0x000fe20007781670 */
[----:B------:R-:W5:Y:S04]  /*34cd0*/  LDL.LU R222, [R1+0x168] ;  /* 0x0001680001de7983 */ /* 0x000f680000300800 */
[----:B------:R-:W5:Y:S04]  /*34ce0*/  LDL.LU R221, [R1+0x16c] ;  /* 0x00016c0001dd7983 */ /* 0x000f680000300800 */
[----:B------:R-:W5:Y:S04]  /*34cf0*/  LDL.LU R220, [R1+0x170] ;  /* 0x0001700001dc7983 */ /* 0x000f680000300800 */
[----:B------:R-:W5:Y:S04]  /*34d00*/  LDL.LU R219, [R1+0x174] ;  /* 0x0001740001db7983 */ /* 0x000f680000300800 */
[----:B------:R-:W5:Y:S04]  /*34d10*/  LDL.LU R218, [R1+0x178] ;  /* 0x0001780001da7983 */ /* 0x000f680000300800 */
[----:B------:R-:W5:Y:S04]  /*34d20*/  LDL.LU R216, [R1+0x17c] ;  /* 0x00017c0001d87983 */ /* 0x000f680000300800 */
[----:B0-----:R-:W5:Y:S04]  /*34d30*/  LDL.LU R8, [R1+0x10] ;  /* 0x0000100001087983 */ /* 0x001f680000300800 */
[----:B------:R-:W5:Y:S01]  /*34d40*/  LDL.LU R9, [R1+0x14] ;  /* 0x0000140001097983 */ /* 0x000f620000300800 */
[----:B--2---:R-:W-:-:S05]  /*34d50*/  @!P4 IMAD R3, R10, R16, RZ ;  /* 0x000000100a03c224 */ /* 0x004fca00078e02ff */
[----:B------:R3:W-:Y:S01]  /*34d60*/  @!P4 STG.E.U8 desc[UR36][R6.64+0xc0], R3 ;  /* 0x0000c0030600c986 */ /* 0x0007e2000c101124 */
[----:B------:R-:W-:-:S13]  /*34d70*/  ISETP.LT.OR P4, PT, R0, 0xc2, !P6 ;  /* 0x000000c20000780c */ /* 0x000fda0007781670 */
[----:B---3--:R-:W-:-:S05]  /*34d80*/  @!P4 IMAD R3, R11, R16, RZ ;  /* 0x000000100b03c224 */ /* 0x008fca00078e02ff */
[----:B------:R4:W-:Y:S02]  /*34d90*/  @!P4 STG.E.U8 desc[UR36][R6.64+0xc1], R3 ;  /* 0x0000c1030600c986 */ /* 0x0009e4000c101124 */
[----:B----4-:R-:W-:-:S05]  /*34da0*/  @!P3 IMAD R3, R21, R16, RZ ;  /* 0x000000101503b224 */ /* 0x010fca00078e02ff */
[----:B------:R0:W-:Y:S04]  /*34db0*/  @!P3 STG.E.U8 desc[UR36][R14.64+0xc0], R3 ;  /* 0x0000c0030e00b986 */ /* 0x0001e8000c101124 */
[----:B0-----:R-:W2:Y:S04]  /*34dc0*/  LDL.LU R14, [R1+0xc] ;  /* 0x00000c00010e7983 */ /* 0x001ea80000300800 */
[----:B------:R-:W3:Y:S01]  /*34dd0*/  LDL.LU R15, [R1+0x18] ;  /* 0x00001800010f7983 */ /* 0x000ee20000300800 */
[----:B------:R-:W-:-:S04]  /*34de0*/  ISETP.GE.AND P6, PT, R19, 0x89, PT ;  /* 0x000000891300780c */ /* 0x000fc80003fc6270 */
[----:B------:R-:W-:-:S13]  /*34df0*/  ISETP.LT.OR P4, PT, R0, 0xc9, !P6 ;  /* 0x000000c90000780c */ /* 0x000fda0007781670 */
[----:B------:R-:W-:-:S04]  /*34e00*/  @!P4 IADD3 R10, P6, R6, UR46, RZ ;  /* 0x0000002e060acc10 */ /* 0x000fc8000ffde0ff */
[----:B------:R-:W-:Y:S02]  /*34e10*/  @!P4 IADD3.X R11, R7, UR45, RZ, P6, !PT ;  /* 0x0000002d070bcc10 */ /* 0x000fe4000b7fe4ff */
[----:B------:R-:W-:-:S04]  /*34e20*/  ISETP.GE.AND P6, PT, R19, 0x89, PT ;  /* 0x000000891300780c */ /* 0x000fc80003fc6270 */
[----:B------:R-:W-:-:S13]  /*34e30*/  ISETP.LT.OR P3, PT, R0, 0xca, !P6 ;  /* 0x000000ca0000780c */ /* 0x000fda0007761670 */
[----:B------:R-:W-:-:S04]  /*34e40*/  @!P3 IADD3 R20, P6, R6, UR46, RZ ;  /* 0x0000002e0614bc10 */ /* 0x000fc8000ffde0ff */
[----:B------:R-:W-:Y:S02]  /*34e50*/  @!P3 IADD3.X R21, R7, UR45, RZ, P6, !PT ;  /* 0x0000002d0715bc10 */ /* 0x000fe4000b7fe4ff */
[----:B------:R-:W-:Y:S01]  /*34e60*/  ISETP.GE.AND P6, PT, R19, 0x81, PT ;  /* 0x000000811300780c */ /* 0x000fe20003fc6270 */
[----:B--2---:R-:W-:-:S05]  /*34e70*/  @!P5 IMAD R3, R14, R16, RZ ;  /* 0x000000100e03d224 */ /* 0x004fca00078e02ff */
[----:B------:R0:W-:Y:S01]  /*34e80*/  @!P5 STG.E.U8 desc[UR36][R22.64+0xc1], R3 ;  /* 0x0000c1031600d986 */ /* 0x0001e2000c101124 */
[----:B------:R-:W-:-:S03]  /*34e90*/  ISETP.LT.OR P5, PT, R0, 0xc9, !P6 ;  /* 0x000000c90000780c */ /* 0x000fc600077a1670 */
[----:B0-----:R-:W2:Y:S10]  /*34ea0*/  LDL.LU R23, [R1+0x120] ;  /* 0x0001200001177983 */ /* 0x001eb40000300800 */
[----:B-----5:R-:W-:Y:S01]  /*34eb0*/  @!P5 IMAD R3, R8, R16, RZ ;  /* 0x000000100803d224 */ /* 0x020fe200078e02ff */
[----:B------:R-:W4:Y:S04]  /*34ec0*/  LDL.LU R22, [R1+0x130] ;  /* 0x0001300001167983 */ /* 0x000f280000300800 */
[----:B------:R0:W-:Y:S01]  /*34ed0*/  @!P5 STG.E.U8 desc[UR36][R6.64+0xc8], R3 ;  /* 0x0000c8030600d986 */ /* 0x0001e2000c101124 */
[----:B------:R-:W-:-:S13]  /*34ee0*/  ISETP.LT.OR P5, PT, R0, 0xca, !P6 ;  /* 0x000000ca0000780c */ /* 0x000fda00077a1670 */
[----:B0-----:R-:W-:-:S05]  /*34ef0*/  @!P5 IMAD R3, R9, R16, RZ ;  /* 0x000000100903d224 */ /* 0x001fca00078e02ff */
[----:B------:R3:W-:Y:S02]  /*34f00*/  @!P5 STG.E.U8 desc[UR36][R6.64+0xc9], R3 ;  /* 0x0000c9030600d986 */ /* 0x0007e4000c101124 */
[----:B---3--:R-:W-:-:S05]  /*34f10*/  @!P4 IMAD R3, R15, R16, RZ ;  /* 0x000000100f03c224 */ /* 0x008fca00078e02ff */
[----:B------:R0:W-:Y:S04]  /*34f20*/  @!P4 STG.E.U8 desc[UR36][R10.64+0xc8], R3 ;  /* 0x0000c8030a00c986 */ /* 0x0001e8000c101124 */
[----:B0-----:R-:W3:Y:S04]  /*34f30*/  LDL.LU R3, [R1+0x1c] ;  /* 0x00001c0001037983 */ /* 0x001ee80000300800 */
[----:B------:R-:W5:Y:S04]  /*34f40*/  LDL.LU R10, [R1+0x20] ;  /* 0x00002000010a7983 */ /* 0x000f680000300800 */
[----:B------:R-:W2:Y:S01]  /*34f50*/  LDL.LU R11, [R1+0x24] ;  /* 0x00002400010b7983 */ /* 0x000ea20000300800 */
[----:B------:R-:W-:-:S04]  /*34f60*/  ISETP.GE.AND P6, PT, R19, 0x89, PT ;  /* 0x000000891300780c */ /* 0x000fc80003fc6270 */
[----:B------:R-:W-:-:S13]  /*34f70*/  ISETP.LT.OR P5, PT, R0, 0xd1, !P6 ;  /* 0x000000d10000780c */ /* 0x000fda00077a1670 */
[----:B------:R-:W-:-:S04]  /*34f80*/  @!P5 IADD3 R8, P6, R6, UR46, RZ ;  /* 0x0000002e0608dc10 */ /* 0x000fc8000ffde0ff */
[----:B------:R-:W-:Y:S02]  /*34f90*/  @!P5 IADD3.X R9, R7, UR45, RZ, P6, !PT ;  /* 0x0000002d0709dc10 */ /* 0x000fe4000b7fe4ff */
[----:B------:R-:W-:-:S04]  /*34fa0*/  ISETP.GE.AND P6, PT, R19, 0x89, PT ;  /* 0x000000891300780c */ /* 0x000fc80003fc6270 */
[----:B------:R-:W-:Y:S01]  /*34fb0*/  ISETP.LT.OR P4, PT, R0, 0xd2, !P6 ;  /* 0x000000d20000780c */ /* 0x000fe20007781670 */
[----:B---3--:R-:W-:-:S05]  /*34fc0*/  @!P3 IMAD R3, R3, R16, RZ ;  /* 0x000000100303b224 */ /* 0x008fca00078e02ff */
[----:B------:R0:W-:Y:S04]  /*34fd0*/  @!P3 STG.E.U8 desc[UR36][R20.64+0xc9], R3 ;  /* 0x0000c9031400b986 */ /* 0x0001e8000c101124 */
[----:B0-----:R-:W3:Y:S03]  /*34fe0*/  LDL.LU R21, [R1+0x28] ;  /* 0x0000280001157983 */ /* 0x001ee60000300800 */
[----:B------:R-:W-:-:S04]  /*34ff0*/  @!P4 IADD3 R14, P6, R6, UR46, RZ ;  /* 0x0000002e060ecc10 */ /* 0x000fc8000ffde0ff */
[----:B------:R-:W-:Y:S02]  /*35000*/  @!P4 IADD3.X R15, R7, UR45, RZ, P6, !PT ;  /* 0x0000002d070fcc10 */ /* 0x000fe4000b7fe4ff */
[----:B------:R-:W-:-:S04]  /*35010*/  ISETP.GE.AND P6, PT, R19, 0x81, PT ;  /* 0x000000811300780c */ /* 0x000fc80003fc6270 */
[----:B------:R-:W-:-:S13]  /*35020*/  ISETP.LT.OR P3, PT, R0, 0xd1, !P6 ;  /* 0x000000d10000780c */ /* 0x000fda0007761670 */
[----:B-----5:R-:W-:-:S05]  /*35030*/  @!P3 IMAD R3, R10, R16, RZ ;  /* 0x000000100a03b224 */ /* 0x020fca00078e02ff */
[----:B------:R2:W-:Y:S01]  /*35040*/  @!P3 STG.E.U8 desc[UR36][R6.64+0xd0], R3 ;  /* 0x0000d0030600b986 */ /* 0x0005e2000c101124 */
[----:B------:R-:W-:-:S13]  /*35050*/  ISETP.LT.OR P3, PT, R0, 0xd2, !P6 ;  /* 0x000000d20000780c */ /* 0x000fda0007761670 */
[----:B--2---:R-:W-:-:S05]  /*35060*/  @!P3 IMAD R3, R11, R16, RZ ;  /* 0x000000100b03b224 */ /* 0x004fca00078e02ff */
[----:B------:R3:W-:Y:S02]  /*35070*/  @!P3 STG.E.U8 desc[UR36][R6.64+0xd1], R3 ;  /* 0x0000d1030600b986 */ /* 0x0007e4000c101124 */
[----:B---3--:R-:W-:-:S05]  /*35080*/  @!P5 IMAD R3, R21, R16, RZ ;  /* 0x000000101503d224 */ /* 0x008fca00078e02ff */
[----:B------:R0:W-:Y:S04]  /*35090*/  @!P5 STG.E.U8 desc[UR36][R8.64+0xd0], R3 ;  /* 0x0000d0030800d986 */ /* 0x0001e8000c101124 */
[----:B0-----:R-:W2:Y:S04]  /*350a0*/  LDL.LU R3, [R1+0x2c] ;  /* 0x00002c0001037983 */ /* 0x001ea80000300800 */
[----:B------:R-:W3:Y:S04]  /*350b0*/  LDL.LU R8, [R1+0x30] ;  /* 0x0000300001087983 */ /* 0x000ee80000300800 */
[----:B------:R-:W5:Y:S01]  /*350c0*/  LDL.LU R9, [R1+0x34] ;  /* 0x0000340001097983 */ /* 0x000f620000300800 */
[----:B------:R-:W-:-:S04]  /*350d0*/  ISETP.GE.AND P6, PT, R19, 0x89, PT ;  /* 0x000000891300780c */ /* 0x000fc80003fc6270 */
[----:B------:R-:W-:-:S13]  /*350e0*/  ISETP.LT.OR P3, PT, R0, 0xd9, !P6 ;  /* 0x000000d90000780c */ /* 0x000fda0007761670 */
[----:B------:R-:W-:-:S04]  /*350f0*/  @!P3 IADD3 R10, P6, R6, UR46, RZ ;  /* 0x0000002e060abc10 */ /* 0x000fc8000ffde0ff */
[----:B------:R-:W-:Y:S02]  /*35100*/  @!P3 IADD3.X R11, R7, UR45, RZ, P6, !PT ;  /* 0x0000002d070bbc10 */ /* 0x000fe4000b7fe4ff */
[----:B------:R-:W-:-:S04]  /*35110*/  ISETP.GE.AND P6, PT, R19, 0x89, PT ;  /* 0x000000891300780c */ /* 0x000fc80003fc6270 */
[----:B------:R-:W-:Y:S01]  /*35120*/  ISETP.LT.OR P5, PT, R0, 0xda, !P6 ;  /* 0x000000da0000780c */ /* 0x000fe200077a1670 */
[----:B--2---:R-:W-:-:S05]  /*35130*/  @!P4 IMAD R3, R3, R16, RZ ;  /* 0x000000100303c224 */ /* 0x004fca00078e02ff */
[----:B------:R0:W-:Y:S04]  /*35140*/  @!P4 STG.E.U8 desc[UR36][R14.64+0xd1], R3 ;  /* 0x0000d1030e00c986 */ /* 0x0001e8000c101124 */
[----:B0-----:R-:W2:Y:S03]  /*35150*/  LDL.LU R15, [R1+0x38] ;  /* 0x00003800010f7983 */ /* 0x001ea60000300800 */
[----:B------:R-:W-:-:S04]  /*35160*/  @!P5 IADD3 R20, P6, R6, UR46, RZ ;  /* 0x0000002e0614dc10 */ /* 0x000fc8000ffde0ff */
[----:B------:R-:W-:Y:S02]  /*35170*/  @!P5 IADD3.X R21, R7, UR45, RZ, P6, !PT ;  /* 0x0000002d0715dc10 */ /* 0x000fe4000b7fe4ff */
[----:B------:R-:W-:-:S04]  /*35180*/  ISETP.GE.AND P6, PT, R19, 0x81, PT ;  /* 0x000000811300780c */ /* 0x000fc80003fc6270 */
[----:B------:R-:W-:-:S13]  /*35190*/  ISETP.LT.OR P4, PT, R0, 0xd9, !P6 ;  /* 0x000000d90000780c */ /* 0x000fda0007781670 */
[----:B---3--:R-:W-:-:S05]  /*351a0*/  @!P4 IMAD R3, R8, R16, RZ ;  /* 0x000000100803c224 */ /* 0x008fca00078e02ff */
[----:B------:R5:W-:Y:S01]  /*351b0*/  @!P4 STG.E.U8 desc[UR36][R6.64+0xd8], R3 ;  /* 0x0000d8030600c986 */ /* 0x000be2000c101124 */
[----:B------:R-:W-:-:S13]  /*351c0*/  ISETP.LT.OR P4, PT, R0, 0xda, !P6 ;  /* 0x000000da0000780c */ /* 0x000fda0007781670 */
[----:B-----5:R-:W-:-:S05]  /*351d0*/  @!P4 IMAD R3, R9, R16, RZ ;  /* 0x000000100903c224 */ /* 0x020fca00078e02ff */
[----:B------:R2:W-:Y:S02]  /*351e0*/  @!P4 STG.E.U8 desc[UR36][R6.64+0xd9], R3 ;  /* 0x0000d9030600c986 */ /* 0x0005e4000c101124 */
[----:B--2---:R-:W-:-:S05]  /*351f0*/  @!P3 IMAD R3, R15, R16, RZ ;  /* 0x000000100f03b224 */ /* 0x004fca00078e02ff */
        /* <DEDUP_REMOVED lines=323> */
[----:B0-----:R-:W2:Y:S01]  /*36630*/  LDL.LU R11, [R1+0x11c] ;  /* 0x00011c00010b7983 */ /* 0x001ea20000300800 */
        /* <DEDUP_REMOVED lines=10> */
[----:B------:R0:W-:Y:S04]  /*366e0*/  @!P4 STG.E.U8 desc[UR36][R20.64+0x149], R3 ;  /* 0x000149031400c986 */ /* 0x0001e8000c101124 */
[----:B0-----:R-:W2:Y:S04]  /*366f0*/  LDL.LU R20, [R1+0x128] ;  /* 0x0001280001147983 */ /* 0x001ea80000300800 */
[----:B------:R-:W3:Y:S01]  /*36700*/  LDL.LU R21, [R1+0x12c] ;  /* 0x00012c0001157983 */ /* 0x000ee20000300800 */
[----:B------:R-:W-:-:S13]  /*36710*/  ISETP.LT.OR P4, PT, R0, 0x151, !P6 ;  /* 0x000001510000780c */ /* 0x000fda0007781670 */
[----:B------:R-:W-:-:S05]  /*36720*/  @!P4 IMAD R23, R23, R16, RZ ;  /* 0x000000101717c224 */ /* 0x000fca00078e02ff */
[----:B------:R-:W-:Y:S01]  /*36730*/  @!P4 STG.E.U8 desc[UR36][R6.64+0x150], R23 ;  /* 0x000150170600c986 */ /* 0x000fe2000c101124 */
[----:B------:R-:W-:Y:S02]  /*36740*/  ISETP.LT.OR P4, PT, R0, 0x152, !P6 ;  /* 0x000001520000780c */ /* 0x000fe40007781670 */
[----:B------:R-:W-:-:S11]  /*36750*/  ISETP.GE.AND P6, PT, R19, 0x89, PT ;  /* 0x000000891300780c */ /* 0x000fd60003fc6270 */
[----:B------:R-:W-:-:S05]  /*36760*/  @!P4 IMAD R217, R217, R16, RZ ;  /* 0x00000010d9d9c224 */ /* 0x000fca00078e02ff */
[----:B------:R-:W-:Y:S01]  /*36770*/  @!P4 STG.E.U8 desc[UR36][R6.64+0x151], R217 ;  /* 0x000151d90600c986 */ /* 0x000fe2000c101124 */
[----:B------:R-:W-:-:S13]  /*36780*/  ISETP.LT.OR P4, PT, R0, 0x159, !P6 ;  /* 0x000001590000780c */ /* 0x000fda0007781670 */
[----:B------:R-:W-:-:S04]  /*36790*/  @!P4 IADD3 R10, P6, R6, UR46, RZ ;  /* 0x0000002e060acc10 */ /* 0x000fc8000ffde0ff */
[----:B------:R-:W-:Y:S02]  /*367a0*/  @!P4 IADD3.X R11, R7, UR45, RZ, P6, !PT ;  /* 0x0000002d070bcc10 */ /* 0x000fe4000b7fe4ff */
[----:B------:R-:W-:Y:S01]  /*367b0*/  ISETP.GE.AND P6, PT, R19, 0x89, PT ;  /* 0x000000891300780c */ /* 0x000fe20003fc6270 */
[----:B--2---:R-:W-:-:S05]  /*367c0*/  @!P3 IMAD R3, R20, R16, RZ ;  /* 0x000000101403b224 */ /* 0x004fca00078e02ff */
[----:B------:R0:W-:Y:S01]  /*367d0*/  @!P3 STG.E.U8 desc[UR36][R8.64+0x150], R3 ;  /* 0x000150030800b986 */ /* 0x0001e2000c101124 */
[----:B------:R-:W-:Y:S01]  /*367e0*/  ISETP.LT.OR P3, PT, R0, 0x15a, !P6 ;  /* 0x0000015a0000780c */ /* 0x000fe20007761670 */
[----:B---3--:R-:W-:-:S12]  /*367f0*/  @!P5 IMAD R21, R21, R16, RZ ;  /* 0x000000101515d224 */ /* 0x008fd800078e02ff */
[----:B0-----:R-:W-:-:S04]  /*36800*/  @!P3 IADD3 R8, P6, R6, UR46, RZ ;  /* 0x0000002e0608bc10 */ /* 0x001fc8000ffde0ff */
[----:B------:R-:W-:Y:S02]  /*36810*/  @!P3 IADD3.X R9, R7, UR45, RZ, P6, !PT ;  /* 0x0000002d0709bc10 */ /* 0x000fe4000b7fe4ff */
[----:B------:R-:W-:Y:S01]  /*36820*/  ISETP.GE.AND P6, PT, R19, 0x81, PT ;  /* 0x000000811300780c */ /* 0x000fe20003fc6270 */
[----:B------:R0:W-:Y:S03]  /*36830*/  @!P5 STG.E.U8 desc[UR36][R14.64+0x151], R21 ;  /* 0x000151150e00d986 */ /* 0x0001e6000c101124 */
[----:B------:R-:W-:-:S13]  /*36840*/  ISETP.LT.OR P5, PT, R0, 0x159, !P6 ;  /* 0x000001590000780c */ /* 0x000fda00077a1670 */
[----:B----4-:R-:W-:-:S05]  /*36850*/  @!P5 IMAD R23, R22, R16, RZ ;  /* 0x000000101617d224 */ /* 0x010fca00078e02ff */
[----:B------:R1:W-:Y:S01]  /*36860*/  @!P5 STG.E.U8 desc[UR36][R6.64+0x158], R23 ;  /* 0x000158170600d986 */ /* 0x0003e2000c101124 */
[----:B------:R-:W-:Y:S02]  /*36870*/  ISETP.LT.OR P5, PT, R0, 0x15a, !P6 ;  /* 0x0000015a0000780c */ /* 0x000fe400077a1670 */
[----:B------:R-:W-:-:S11]  /*36880*/  ISETP.GE.AND P6, PT, R19, 0x89, PT ;  /* 0x000000891300780c */ /* 0x000fd60003fc6270 */
[----:B------:R-:W-:-:S05]  /*36890*/  @!P5 IMAD R3, R235, R16, RZ ;  /* 0x00000010eb03d224 */ /* 0x000fca00078e02ff */
[----:B------:R-:W-:Y:S01]  /*368a0*/  @!P5 STG.E.U8 desc[UR36][R6.64+0x159], R3 ;  /* 0x000159030600d986 */ /* 0x000fe2000c101124 */
[----:B------:R-:W-:Y:S01]  /*368b0*/  ISETP.LT.OR P5, PT, R0, 0x161, !P6 ;  /* 0x000001610000780c */ /* 0x000fe200077a1670 */
[----:B0-----:R-:W-:-:S12]  /*368c0*/  @!P4 IMAD R21, R234, R16, RZ ;  /* 0x00000010ea15c224 */ /* 0x001fd800078e02ff */
[----:B------:R-:W-:-:S04]  /*368d0*/  @!P5 IADD3 R14, P6, R6, UR46, RZ ;  /* 0x0000002e060edc10 */ /* 0x000fc8000ffde0ff */
[----:B------:R-:W-:Y:S02]  /*368e0*/  @!P5 IADD3.X R15, R7, UR45, RZ, P6, !PT ;  /* 0x0000002d070fdc10 */ /* 0x000fe4000b7fe4ff */
[----:B------:R-:W-:Y:S01]  /*368f0*/  ISETP.GE.AND P6, PT, R19, 0x89, PT ;  /* 0x000000891300780c */ /* 0x000fe20003fc6270 */
[----:B------:R0:W-:Y:S03]  /*36900*/  @!P4 STG.E.U8 desc[UR36][R10.64+0x158], R21 ;  /* 0x000158150a00c986 */ /* 0x0001e6000c101124 */
[----:B------:R-:W-:Y:S01]  /*36910*/  ISETP.LT.OR P4, PT, R0, 0x162, !P6 ;  /* 0x000001620000780c */ /* 0x000fe20007781670 */
[----:B-1----:R-:W-:-:S12]  /*36920*/  @!P3 IMAD R23, R233, R16, RZ ;  /* 0x00000010e917b224 */ /* 0x002fd800078e02ff */
[----:B0-----:R-:W-:-:S04]  /*36930*/  @!P4 IADD3 R10, P6, R6, UR46, RZ ;  /* 0x0000002e060acc10 */ /* 0x001fc8000ffde0ff */
[----:B------:R-:W-:Y:S02]  /*36940*/  @!P4 IADD3.X R11, R7, UR45, RZ, P6, !PT ;  /* 0x0000002d070bcc10 */ /* 0x000fe4000b7fe4ff */
[----:B------:R-:W-:Y:S01]  /*36950*/  ISETP.GE.AND P6, PT, R19, 0x81, PT ;  /* 0x000000811300780c */ /* 0x000fe20003fc6270 */
[----:B------:R0:W-:Y:S03]  /*36960*/  @!P3 STG.E.U8 desc[UR36][R8.64+0x159], R23 ;  /* 0x000159170800b986 */ /* 0x0001e6000c101124 */
[----:B------:R-:W-:-:S13]  /*36970*/  ISETP.LT.OR P3, PT, R0, 0x161, !P6 ;  /* 0x000001610000780c */ /* 0x000fda0007761670 */
[----:B------:R-:W-:-:S05]  /*36980*/  @!P3 IMAD R3, R232, R16, RZ ;  /* 0x00000010e803b224 */ /* 0x000fca00078e02ff */
[----:B------:R1:W-:Y:S01]  /*36990*/  @!P3 STG.E.U8 desc[UR36][R6.64+0x160], R3 ;  /* 0x000160030600b986 */ /* 0x0003e2000c101124 */
[----:B------:R-:W-:Y:S02]  /*369a0*/  ISETP.LT.OR P3, PT, R0, 0x162, !P6 ;  /* 0x000001620000780c */ /* 0x000fe40007761670 */
[----:B------:R-:W-:-:S11]  /*369b0*/  ISETP.GE.AND P6, PT, R19, 0x89, PT ;  /* 0x000000891300780c */ /* 0x000fd60003fc6270 */
[----:B------:R-:W-:-:S05]  /*369c0*/  @!P3 IMAD R217, R231, R16, RZ ;  /* 0x00000010e7d9b224 */ /* 0x000fca00078e02ff */
[----:B------:R2:W-:Y:S01]  /*369d0*/  @!P3 STG.E.U8 desc[UR36][R6.64+0x161], R217 ;  /* 0x000161d90600b986 */ /* 0x0005e2000c101124 */
        /* <DEDUP_REMOVED lines=8> */
[----:B------:R-:W-:-:S04]  /*36a60*/  @!P5 IADD3 R8, P6, R6, UR46, RZ ;  /* 0x0000002e0608dc10 */ /* 0x000fc8000ffde0ff */
[----:B------:R-:W-:Y:S02]  /*36a70*/  @!P5 IADD3.X R9, R7, UR45, RZ, P6, !PT ;  /* 0x0000002d0709dc10 */ /* 0x000fe4000b7fe4ff */
[----:B------:R-:W-:Y:S01]  /*36a80*/  ISETP.GE.AND P6, PT, R19, 0x81, PT ;  /* 0x000000811300780c */ /* 0x000fe20003fc6270 */
[----:B------:R1:W-:Y:S03]  /*36a90*/  @!P4 STG.E.U8 desc[UR36][R10.64+0x161], R3 ;  /* 0x000161030a00c986 */ /* 0x0003e6000c101124 */
[----:B------:R-:W-:-:S13]  /*36aa0*/  ISETP.LT.OR P4, PT, R0, 0x169, !P6 ;  /* 0x000001690000780c */ /* 0x000fda0007781670 */
[----:B--2---:R-:W-:-:S05]  /*36ab0*/  @!P4 IMAD R217, R228, R16, RZ ;  /* 0x00000010e4d9c224 */ /* 0x004fca00078e02ff */
[----:B------:R2:W-:Y:S01]  /*36ac0*/  @!P4 STG.E.U8 desc[UR36][R6.64+0x168], R217 ;  /* 0x000168d90600c986 */ /* 0x0005e2000c101124 */
[----:B------:R-:W-:Y:S02]  /*36ad0*/  ISETP.LT.OR P4, PT, R0, 0x16a, !P6 ;  /* 0x0000016a0000780c */ /* 0x000fe40007781670 */
[----:B------:R-:W-:-:S11]  /*36ae0*/  ISETP.GE.AND P6, PT, R19, 0x89, PT ;  /* 0x000000891300780c */ /* 0x000fd60003fc6270 */
[----:B0-----:R-:W-:-:S05]  /*36af0*/  @!P4 IMAD R23, R227, R16, RZ ;  /* 0x00000010e317c224 */ /* 0x001fca00078e02ff */
[----:B------:R0:W-:Y:S01]  /*36b00*/  @!P4 STG.E.U8 desc[UR36][R6.64+0x169], R23 ;  /* 0x000169170600c986 */ /* 0x0001e2000c101124 */
[----:B------:R-:W-:Y:S01]  /*36b10*/  ISETP.LT.OR P4, PT, R0, 0x171, !P6 ;  /* 0x000001710000780c */ /* 0x000fe20007781670 */
[----:B-1----:R-:W-:-:S12]  /*36b20*/  @!P3 IMAD R3, R226, R16, RZ ;  /* 0x00000010e203b224 */ /* 0x002fd800078e02ff */
[----:B------:R-:W-:-:S04]  /*36b30*/  @!P4 IADD3 R14, P6, R6, UR46, RZ ;  /* 0x0000002e060ecc10 */ /* 0x000fc8000ffde0ff */
[----:B------:R-:W-:Y:S02]  /*36b40*/  @!P4 IADD3.X R15, R7, UR45, RZ, P6, !PT ;  /* 0x0000002d070fcc10 */ /* 0x000fe4000b7fe4ff */
[----:B------:R-:W-:Y:S01]  /*36b50*/  ISETP.GE.AND P6, PT, R19, 0x89, PT ;  /* 0x000000891300780c */ /* 0x000fe20003fc6270 */
[----:B------:R1:W-:Y:S03]  /*36b60*/  @!P3 STG.E.U8 desc[UR36][R20.64+0x168], R3 ;  /* 0x000168031400b986 */ /* 0x0003e6000c101124 */
[----:B------:R-:W-:Y:S01]  /*36b70*/  ISETP.LT.OR P3, PT, R0, 0x172, !P6 ;  /* 0x000001720000780c */ /* 0x000fe20007761670 */
[----:B--2---:R-:W-:-:S12]  /*36b80*/  @!P5 IMAD R217, R225, R16, RZ ;  /* 0x00000010e1d9d224 */ /* 0x004fd800078e02ff */
[----:B------:R-:W-:-:S04]  /*36b90*/  @!P3 IADD3 R10, P6, R6, UR46, RZ ;  /* 0x0000002e060abc10 */ /* 0x000fc8000ffde0ff */
[----:B------:R-:W-:Y:S02]  /*36ba0*/  @!P3 IADD3.X R11, R7, UR45, RZ, P6, !PT ;  /* 0x0000002d070bbc10 */ /* 0x000fe4000b7fe4ff */
[----:B------:R-:W-:Y:S01]  /*36bb0*/  ISETP.GE.AND P6, PT, R19, 0x81, PT ;  /* 0x000000811300780c */ /* 0x000fe20003fc6270 */
[----:B------:R2:W-:Y:S03]  /*36bc0*/  @!P5 STG.E.U8 desc[UR36][R8.64+0x169], R217 ;  /* 0x000169d90800d986 */ /* 0x0005e6000c101124 */
[----:B------:R-:W-:-:S13]  /*36bd0*/  ISETP.LT.OR P5, PT, R0, 0x171, !P6 ;  /* 0x000001710000780c */ /* 0x000fda00077a1670 */
[----:B0-----:R-:W-:-:S05]  /*36be0*/  @!P5 IMAD R23, R224, R16, RZ ;  /* 0x00000010e017d224 */ /* 0x001fca00078e02ff */
[----:B------:R0:W-:Y:S01]  /*36bf0*/  @!P5 STG.E.U8 desc[UR36][R6.64+0x170], R23 ;  /* 0x000170170600d986 */ /* 0x0001e2000c101124 */
[----:B------:R-:W-:Y:S01]  /*36c00*/  ISETP.LT.OR P5, PT, R0, 0x172, !P6 ;  /* 0x000001720000780c */ /* 0x000fe200077a1670 */
[-C--:B-1----:R-:W-:Y:S02]  /*36c10*/  @!P4 IMAD R21, R222, R16.reuse, RZ ;  /* 0x00000010de15c224 */ /* 0x082fe400078e02ff */
[----:B--2---:R-:W-:-:S10]  /*36c20*/  @!P3 IMAD R9, R221, R16, RZ ;  /* 0x00000010dd09b224 */ /* 0x004fd400078e02ff */
[----:B------:R-:W-:-:S05]  /*36c30*/  @!P5 IMAD R3, R223, R16, RZ ;  /* 0x00000010df03d224 */ /* 0x000fca00078e02ff */
[----:B------:R1:W-:Y:S04]  /*36c40*/  @!P5 STG.E.U8 desc[UR36][R6.64+0x171], R3 ;  /* 0x000171030600d986 */ /* 0x0003e8000c101124 */
[----:B------:R2:W-:Y:S04]  /*36c50*/  @!P4 STG.E.U8 desc[UR36][R14.64+0x170], R21 ;  /* 0x000170150e00c986 */ /* 0x0005e8000c101124 */
[----:B------:R3:W-:Y:S01]  /*36c60*/  @!P3 STG.E.U8 desc[UR36][R10.64+0x171], R9 ;  /* 0x000171090a00b986 */ /* 0x0007e2000c101124 */
[C---:B------:R-:W-:Y:S02]  /*36c70*/  ISETP.LT.OR P3, PT, R0.reuse, 0x179, !P6 ;  /* 0x000001790000780c */ /* 0x040fe40007761670 */
[----:B------:R-:W-:-:S02]  /*36c80*/  ISETP.LT.OR P4, PT, R0, 0x17a, !P6 ;  /* 0x0000017a0000780c */ /* 0x000fc40007781670 */
[----:B------:R-:W-:-:S09]  /*36c90*/  ISETP.GE.AND P6, PT, R19, 0x89, PT ;  /* 0x000000891300780c */ /* 0x000fd20003fc6270 */
[----:B0-----:R-:W-:-:S05]  /*36ca0*/  @!P3 IMAD R23, R220, R16, RZ ;  /* 0x00000010dc17b224 */ /* 0x001fca00078e02ff */
[----:B------:R-:W-:Y:S01]  /*36cb0*/  @!P3 STG.E.U8 desc[UR36][R6.64+0x178], R23 ;  /* 0x000178170600b986 */ /* 0x000fe2000c101124 */
[C---:B------:R-:W-:Y:S01]  /*36cc0*/  ISETP.LT.OR P3, PT, R0.reuse, 0x179, !P6 ;  /* 0x000001790000780c */ /* 0x040fe20007761670 */
[----:B-1----:R-:W-:Y:S01]  /*36cd0*/  @!P4 IMAD R3, R219, R16, RZ ;  /* 0x00000010db03c224 */ /* 0x002fe200078e02ff */
[----:B------:R-:W-:-:S04]  /*36ce0*/  ISETP.LT.OR P5, PT, R0, 0x17a, !P6 ;  /* 0x0000017a0000780c */ /* 0x000fc800077a1670 */
[----:B------:R0:W-:Y:S01]  /*36cf0*/  @!P4 STG.E.U8 desc[UR36][R6.64+0x179], R3 ;  /* 0x000179030600c986 */ /* 0x0001e2000c101124 */
[----:B------:R-:W-:-:S06]  /*36d00*/  ISETP.GE.AND P6, PT, R19, 0x101, PT ;  /* 0x000001011300780c */ /* 0x000fcc0003fc6270 */
[----:B------:R-:W-:Y:S01]  /*36d10*/  @!P3 IADD3 R8, P4, R6, UR46, RZ ;  /* 0x0000002e0608bc10 */ /* 0x000fe2000ff9e0ff */
[----:B--2---:R-:W-:-:S03]  /*36d20*/  @!P3 IMAD R15, R218, R16, RZ ;  /* 0x00000010da0fb224 */ /* 0x004fc600078e02ff */
[----:B---3--:R-:W-:Y:S02]  /*36d30*/  @!P3 IADD3.X R9, R7, UR45, RZ, P4, !PT ;  /* 0x0000002d0709bc10 */ /* 0x008fe4000a7fe4ff */
[----:B------:R-:W-:-:S03]  /*36d40*/  @!P5 IADD3 R10, P4, R6, UR46, RZ ;  /* 0x0000002e060adc10 */ /* 0x000fc6000ff9e0ff */
[----:B------:R-:W-:Y:S01]  /*36d50*/  @!P3 STG.E.U8 desc[UR36][R8.64+0x178], R15 ;  /* 0x0001780f0800b986 */ /* 0x000fe2000c101124 */
[----:B------:R-:W-:Y:S01]  /*36d60*/  ISETP.LT.OR P3, PT, R0, 0xc1, !P6 ;  /* 0x000000c10000780c */ /* 0x000fe20007761670 */
[----:B------:R-:W-:Y:S01]  /*36d70*/  @!P5 IMAD R19, R216, R16, RZ ;  /* 0x00000010d813d224 */ /* 0x000fe200078e02ff */
[----:B------:R-:W-:Y:S02]  /*36d80*/  @!P5 IADD3.X R11, R7, UR45, RZ, P4, !PT ;  /* 0x0000002d070bdc10 */ /* 0x000fe4000a7fe4ff */
[----:B------:R-:W-:Y:S02]  /*36d90*/  ISETP.LT.OR P4, PT, R0, 0xc2, !P6 ;  /* 0x000000c20000780c */ /* 0x000fe40007781670 */
[----:B------:R-:W-:Y:S01]  /*36da0*/  LOP3.LUT P2, RZ, R18, 0x20, RZ, 0xc0, !PT ;  /* 0x0000002012ff7812 */ /* 0x000fe2000784c0ff */
[----:B------:R1:W-:Y:S03]  /*36db0*/  @!P5 STG.E.U8 desc[UR36][R10.64+0x179], R19 ;  /* 0x000179130a00d986 */ /* 0x0003e6000c101124 */
[----:B------:R-:W-:-:S03]  /*36dc0*/  ISETP.LT.OR P5, PT, R0, 0xc1, !P2 ;  /* 0x000000c10000780c */ /* 0x000fc600057a1670 */
[----:B0-----:R-:W-:-:S05]  /*36dd0*/  @!P3 IMAD R3, R120, R16, RZ ;  /* 0x000000107803b224 */ /* 0x001fca00078e02ff */
[----:B------:R0:W-:Y:S01]  /*36de0*/  @!P3 STG.E.U8 desc[UR36][R4.64+0xc0], R3 ;  /* 0x0000c0030400b986 */ /* 0x0001e2000c101124 */
[----:B------:R-:W-:Y:S01]  /*36df0*/  ISETP.LT.OR P3, PT, R0, 0xc2, !P2 ;  /* 0x000000c20000780c */ /* 0x000fe20005761670 */
[----:B------:R-:W-:-:S05]  /*36e00*/  @!P4 IMAD R121, R121, R16, RZ ;  /* 0x000000107979c224 */ /* 0x000fca00078e02ff */
[----:B------:R-:W-:Y:S01]  /*36e10*/  @!P4 STG.E.U8 desc[UR36][R4.64+0xc1], R121 ;  /* 0x0000c1790400c986 */ /* 0x000fe2000c101124 */
[----:B------:R-:W-:Y:S01]  /*36e20*/  @!P5 IADD3 R6, P4, R4, UR46, RZ ;  /* 0x0000002e0406dc10 */ /* 0x000fe2000ff9e0ff */
[----:B-1----:R-:W-:-:S03]  /*36e30*/  @!P5 IMAD R11, R122, R16, RZ ;  /* 0x000000107a0bd224 */ /* 0x002fc600078e02ff */
[----:B------:R-:W-:Y:S02]  /*36e40*/  @!P5 IADD3.X R7, R5, UR45, RZ, P4, !PT ;  /* 0x0000002d0507dc10 */ /* 0x000fe4000a7fe4ff */
[----:B------:R-:W-:Y:S01]  /*36e50*/  @!P3 IADD3 R8, P4, R4, UR46, RZ ;  /* 0x0000002e0408bc10 */ /* 0x000fe2000ff9e0ff */
[----:B------:R-:W-:Y:S02]  /*36e60*/  @!P3 IMAD R123, R123, R16, RZ ;  /* 0x000000107b7bb224 */ /* 0x000fe400078e02ff */
[----:B------:R1:W-:Y:S01]  /*36e70*/  @!P5 STG.E.U8 desc[UR36][R6.64+0xc0], R11 ;  /* 0x0000c00b0600d986 */ /* 0x0003e2000c101124 */
[C---:B------:R-:W-:Y:S02]  /*36e80*/  ISETP.LT.OR P5, PT, R0.reuse, 0xc9, !P6 ;  /* 0x000000c90000780c */ /* 0x040fe400077a1670 */
[----:B------:R-:W-:Y:S02]  /*36e90*/  @!P3 IADD3.X R9, R5, UR45, RZ, P4, !PT ;  /* 0x0000002d0509bc10 */ /* 0x000fe4000a7fe4ff */
[----:B------:R-:W-:-:S03]  /*36ea0*/  ISETP.LT.OR P4, PT, R0, 0xca, !P6 ;  /* 0x000000ca0000780c */ /* 0x000fc60007781670 */
[----:B------:R2:W-:Y:S01]  /*36eb0*/  @!P3 STG.E.U8 desc[UR36][R8.64+0xc1], R123 ;  /* 0x0000c17b0800b986 */ /* 0x0005e2000c101124 */
[----:B------:R-:W-:-:S05]  /*36ec0*/  ISETP.LT.OR P3, PT, R0, 0xc9, !P2 ;  /* 0x000000c90000780c */ /* 0x000fca0005761670 */
[----:B0-----:R-:W-:-:S04]  /*36ed0*/  @!P5 IMAD R3, R124, R16, RZ ;  /* 0x000000107c03d224 */ /* 0x001fc800078e02ff */
[----:B------:R-:W-:Y:S01]  /*36ee0*/  @!P4 IMAD R125, R125, R16, RZ ;  /* 0x000000107d7dc224 */ /* 0x000fe200078e02ff */
[----:B------:R0:W-:Y:S01]  /*36ef0*/  @!P5 STG.E.U8 desc[UR36][R4.64+0xc8], R3 ;  /* 0x0000c8030400d986 */ /* 0x0001e2000c101124 */
[----:B------:R-:W-:-:S03]  /*36f00*/  ISETP.LT.OR P5, PT, R0, 0xca, !P2 ;  /* 0x000000ca0000780c */ /* 0x000fc600057a1670 */
[----:B------:R-:W-:Y:S01]  /*36f10*/  @!P4 STG.E.U8 desc[UR36][R4.64+0xc9], R125 ;  /* 0x0000c97d0400c986 */ /* 0x000fe2000c101124 */
[----:B-1----:R-:W-:Y:S01]  /*36f20*/  @!P3 IADD3 R6, P4, R4, UR46, RZ ;  /* 0x0000002e0406bc10 */ /* 0x002fe2000ff9e0ff */
[----:B------:R-:W-:-:S03]  /*36f30*/  @!P3 IMAD R11, R126, R16, RZ ;  /* 0x000000107e0bb224 */ /* 0x000fc600078e02ff */
[----:B------:R-:W-:-:S05]  /*36f40*/  @!P3 IADD3.X R7, R5, UR45, RZ, P4, !PT ;  /* 0x0000002d0507bc10 */ /* 0x000fca000a7fe4ff */
[----:B------:R1:W-:Y:S01]  /*36f50*/  @!P3 STG.E.U8 desc[UR36][R6.64+0xc8], R11 ;  /* 0x0000c80b0600b986 */ /* 0x0003e2000c101124 */
[----:B------:R-:W-:Y:S02]  /*36f60*/  ISETP.LT.OR P3, PT, R0, 0xd1, !P6 ;  /* 0x000000d10000780c */ /* 0x000fe40007761670 */
[----:B--2---:R-:W-:Y:S01]  /*36f70*/  @!P5 IADD3 R8, P4, R4, UR46, RZ ;  /* 0x0000002e0408dc10 */ /* 0x004fe2000ff9e0ff */
[----:B------:R-:W-:-:S03]  /*36f80*/  @!P5 IMAD R127, R127, R16, RZ ;  /* 0x000000107f7fd224 */ /* 0x000fc600078e02ff */
[----:B------:R-:W-:Y:S02]  /*36f90*/  @!P5 IADD3.X R9, R5, UR45, RZ, P4, !PT ;  /* 0x0000002d0509dc10 */ /* 0x000fe4000a7fe4ff */
[----:B------:R-:W-:-:S03]  /*36fa0*/  ISETP.LT.OR P4, PT, R0, 0xd2, !P6 ;  /* 0x000000d20000780c */ /* 0x000fc60007781670 */
[----:B------:R2:W-:Y:S01]  /*36fb0*/  @!P5 STG.E.U8 desc[UR36][R8.64+0xc9], R127 ;  /* 0x0000c97f0800d986 */ /* 0x0005e2000c101124 */
[----:B------:R-:W-:Y:S01]  /*36fc0*/  ISETP.LT.OR P5, PT, R0, 0xd1, !P2 ;  /* 0x000000d10000780c */ /* 0x000fe200057a1670 */
[----:B0-----:R-:W-:-:S05]  /*36fd0*/  @!P3 IMAD R3, R128, R16, RZ ;  /* 0x000000108003b224 */ /* 0x001fca00078e02ff */
[----:B------:R0:W-:Y:S01]  /*36fe0*/  @!P3 STG.E.U8 desc[UR36][R4.64+0xd0], R3 ;  /* 0x0000d0030400b986 */ /* 0x0001e2000c101124 */
[----:B------:R-:W-:Y:S02]  /*36ff0*/  ISETP.LT.OR P3, PT, R0, 0xd2, !P2 ;  /* 0x000000d20000780c */ /* 0x000fe40005761670 */
[----:B------:R-:W-:-:S05]  /*37000*/  @!P4 IMAD R129, R129, R16, RZ ;  /* 0x000000108181c224 */ /* 0x000fca00078e02ff */
[----:B------:R-:W-:Y:S01]  /*37010*/  @!P4 STG.E.U8 desc[UR36][R4.64+0xd1], R129 ;  /* 0x0000d1810400c986 */ /* 0x000fe2000c101124 */
[----:B-1----:R-:W-:Y:S01]  /*37020*/  @!P5 IADD3 R6, P4, R4, UR46, RZ ;  /* 0x0000002e0406dc10 */ /* 0x002fe2000ff9e0ff */
[----:B------:R-:W-:-:S03]  /*37030*/  @!P5 IMAD R11, R130, R16, RZ ;  /* 0x00000010820bd224 */ /* 0x000fc600078e02ff */
[----:B------:R-:W-:Y:S02]  /*37040*/  @!P5 IADD3.X R7, R5, UR45, RZ, P4, !PT ;  /* 0x0000002d0507dc10 */ /* 0x000fe4000a7fe4ff */
[----:B--2---:R-:W-:Y:S01]  /*37050*/  @!P3 IADD3 R8, P4, R4, UR46, RZ ;  /* 0x0000002e0408bc10 */ /* 0x004fe2000ff9e0ff */
        /* <DEDUP_REMOVED lines=319> */
[----:B--2---:R-:W-:-:S04]  /*38450*/  @!P3 IADD3 R8, P4, R4, UR46, RZ ;  /* 0x0000002e0408bc10 */ /* 0x004fc8000ff9e0ff */
[----:B------:R-:W-:Y:S02]  /*38460*/  @!P3 IADD3.X R9, R5, UR45, RZ, P4, !PT ;  /* 0x0000002d0509bc10 */ /* 0x000fe4000a7fe4ff */
[C---:B------:R-:W-:Y:S01]  /*38470*/  ISETP.LT.OR P4, PT, R0.reuse, 0x179, !P2 ;  /* 0x000001790000780c */ /* 0x040fe20005781670 */
[----:B------:R1:W-:Y:S01]  /*38480*/  @!P5 STG.E.U8 desc[UR36][R6.64+0x170], R15 ;  /* 0x0001700f0600d986 */ /* 0x0003e2000c101124 */
[C---:B------:R-:W-:Y:S02]  /*38490*/  ISETP.LT.OR P5, PT, R0.reuse, 0x179, !P6 ;  /* 0x000001790000780c */ /* 0x040fe400077a1670 */
[C---:B------:R-:W-:Y:S01]  /*384a0*/  ISETP.LT.OR P6, PT, R0.reuse, 0x17a, !P6 ;  /* 0x0000017a0000780c */ /* 0x040fe200077c1670 */
[----:B------:R-:W-:Y:S01]  /*384b0*/  @!P3 IMAD R211, R211, R16, RZ ;  /* 0x00000010d3d3b224 */ /* 0x000fe200078e02ff */
[----:B------:R-:W-:Y:S02]  /*384c0*/  ISETP.LT.OR P2, PT, R0, 0x17a, !P2 ;  /* 0x0000017a0000780c */ /* 0x000fe40005741670 */
[----:B------:R-:W-:-:S02]  /*384d0*/  LOP3.LUT P1, RZ, R18, 0x40, RZ, 0xc0, !PT ;  /* 0x0000004012ff7812 */ /* 0x000fc4000782c0ff */
[----:B------:R-:W-:Y:S03]  /*384e0*/  @!P3 STG.E.U8 desc[UR36][R8.64+0x171], R211 ;  /* 0x000171d30800b986 */ /* 0x000fe6000c101124 */
[----:B------:R-:W-:Y:S02]  /*384f0*/  @!P4 IADD3 R10, P3, R4, UR46, RZ ;  /* 0x0000002e040acc10 */ /* 0x000fe4000ff7e0ff */
[-C--:B0-----:R-:W-:Y:S02]  /*38500*/  @!P5 IMAD R3, R212, R16.reuse, RZ ;  /* 0x00000010d403d224 */ /* 0x081fe400078e02ff */
[-C--:B------:R-:W-:Y:S01]  /*38510*/  @!P6 IMAD R213, R213, R16.reuse, RZ ;  /* 0x00000010d5d5e224 */ /* 0x080fe200078e02ff */
[----:B------:R-:W-:Y:S01]  /*38520*/  @!P4 IADD3.X R11, R5, UR45, RZ, P3, !PT ;  /* 0x0000002d050bcc10 */ /* 0x000fe20009ffe4ff */
[----:B-1----:R-:W-:Y:S01]  /*38530*/  @!P4 IMAD R15, R214, R16, RZ ;  /* 0x00000010d60fc224 */ /* 0x002fe200078e02ff */
[----:B------:R-:W-:Y:S01]  /*38540*/  ISETP.LT.OR P3, PT, R0, 0xc1, !P1 ;  /* 0x000000c10000780c */ /* 0x000fe20004f61670 */
[----:B------:R0:W-:Y:S04]  /*38550*/  @!P5 STG.E.U8 desc[UR36][R4.64+0x178], R3 ;  /* 0x000178030400d986 */ /* 0x0001e8000c101124 */
[----:B------:R1:W-:Y:S01]  /*38560*/  @!P6 STG.E.U8 desc[UR36][R4.64+0x179], R213 ;  /* 0x000179d50400e986 */ /* 0x0003e2000c101124 */
[----:B------:R-:W-:-:S03]  /*38570*/  @!P2 IADD3 R6, P5, R4, UR46, RZ ;  /* 0x0000002e0406ac10 */ /* 0x000fc6000ffbe0ff */
[----:B------:R2:W-:Y:S01]  /*38580*/  @!P4 STG.E.U8 desc[UR36][R10.64+0x178], R15 ;  /* 0x0001780f0a00c986 */ /* 0x0005e2000c101124 */
[C---:B------:R-:W-:Y:S02]  /*38590*/  ISETP.LT.OR P4, PT, R0.reuse, 0xc1, !P0 ;  /* 0x000000c10000780c */ /* 0x040fe40004781670 */
[----:B------:R-:W-:Y:S01]  /*385a0*/  ISETP.LT.OR P6, PT, R0, 0xc2, !P1 ;  /* 0x000000c20000780c */ /* 0x000fe20004fc1670 */
[-C--:B------:R-:W-:Y:S01]  /*385b0*/  @!P2 IMAD R215, R215, R16.reuse, RZ ;  /* 0x00000010d7d7a224 */ /* 0x080fe200078e02ff */
[----:B------:R-:W-:Y:S01]  /*385c0*/  @!P2 IADD3.X R7, R5, UR45, RZ, P5, !PT ;  /* 0x0000002d0507ac10 */ /* 0x000fe2000affe4ff */
[----:B------:R-:W-:Y:S02]  /*385d0*/  VIADD R13, R13, UR4 ;  /* 0x000000040d0d7c36 */ /* 0x000fe40008000000 */
[-C--:B0-----:R-:W-:Y:S01]  /*385e0*/  @!P3 IMAD R3, R24, R16.reuse, RZ ;  /* 0x000000101803b224 */ /* 0x081fe200078e02ff */
[----:B------:R-:W-:Y:S01]  /*385f0*/  ISETP.LT.OR P5, PT, R0, 0xc2, !P0 ;  /* 0x000000c20000780c */ /* 0x000fe200047a1670 */
[----:B------:R0:W-:Y:S04]  /*38600*/  @!P2 STG.E.U8 desc[UR36][R6.64+0x179], R215 ;  /* 0x000179d70600a986 */ /* 0x0001e8000c101124 */
[----:B------:R3:W-:Y:S01]  /*38610*/  @!P3 STG.E.U8 desc[UR36][R12.64+0xc0], R3 ;  /* 0x0000c0030c00b986 */ /* 0x0007e2000c101124 */
[----:B-1----:R-:W-:Y:S01]  /*38620*/  @!P4 IADD3 R4, P3, R12, UR46, RZ ;  /* 0x0000002e0c04cc10 */ /* 0x002fe2000ff7e0ff */
[-C--:B------:R-:W-:Y:S01]  /*38630*/  @!P6 IMAD R25, R25, R16.reuse, RZ ;  /* 0x000000101919e224 */ /* 0x080fe200078e02ff */
[----:B------:R-:W-:Y:S01]  /*38640*/  ISETP.LT.OR P2, PT, R0, 0xc9, !P1 ;  /* 0x000000c90000780c */ /* 0x000fe20004f41670 */
[----:B--2---:R-:W-:Y:S01]  /*38650*/  @!P4 IMAD R15, R26, R16, RZ ;  /* 0x000000101a0fc224 */ /* 0x004fe200078e02ff */
[----:B------:R-:W-:Y:S01]  /*38660*/  @!P4 IADD3.X R5, R13, UR45, RZ, P3, !PT ;  /* 0x0000002d0d05cc10 */ /* 0x000fe20009ffe4ff */
[----:B0-----:R-:W-:-:S02]  /*38670*/  @!P6 IMAD.MOV.U32 R6, RZ, RZ, R12 ;  /* 0x000000ffff06e224 */ /* 0x001fc400078e000c */
[----:B------:R-:W-:Y:S01]  /*38680*/  @!P6 IMAD.MOV.U32 R7, RZ, RZ, R13 ;  /* 0x000000ffff07e224 */ /* 0x000fe200078e000d */
[----:B------:R-:W-:-:S04]  /*38690*/  ISETP.LT.OR P3, PT, R0, 0xc9, !P0 ;  /* 0x000000c90000780c */ /* 0x000fc80004761670 */
[----:B------:R-:W-:Y:S01]  /*386a0*/  @!P6 STG.E.U8 desc[UR36][R6.64+0xc1], R25 ;  /* 0x0000c1190600e986 */ /* 0x000fe2000c101124 */
[----:B------:R-:W-:-:S03]  /*386b0*/  @!P5 IADD3 R8, P6, R12, UR46, RZ ;  /* 0x0000002e0c08dc10 */ /* 0x000fc6000ffde0ff */
[----:B------:R0:W-:Y:S01]  /*386c0*/  @!P4 STG.E.U8 desc[UR36][R4.64+0xc0], R15 ;  /* 0x0000c00f0400c986 */ /* 0x0001e2000c101124 */
[----:B------:R-:W-:Y:S01]  /*386d0*/  ISETP.LT.OR P4, PT, R0, 0xca, !P1 ;  /* 0x000000ca0000780c */ /* 0x000fe20004f81670 */
[-C--:B------:R-:W-:Y:S01]  /*386e0*/  @!P5 IMAD R27, R27, R16.reuse, RZ ;  /* 0x000000101b1bd224 */ /* 0x080fe200078e02ff */
[----:B------:R-:W-:Y:S01]  /*386f0*/  @!P5 IADD3.X R9, R13, UR45, RZ, P6, !PT ;  /* 0x0000002d0d09dc10 */ /* 0x000fe2000b7fe4ff */
[----:B---3--:R-:W-:Y:S01]  /*38700*/  @!P2 IMAD R3, R28, R16, RZ ;  /* 0x000000101c03a224 */ /* 0x008fe200078e02ff */
[----:B------:R-:W-:-:S03]  /*38710*/  @!P3 IADD3 R10, P6, R12, UR46, RZ ;  /* 0x0000002e0c0abc10 */ /* 0x000fc6000ffde0ff */
[----:B------:R-:W-:Y:S01]  /*38720*/  @!P5 STG.E.U8 desc[UR36][R8.64+0xc1], R27 ;  /* 0x0000c11b0800d986 */ /* 0x000fe2000c101124 */
[----:B------:R-:W-:Y:S01]  /*38730*/  ISETP.LT.OR P5, PT, R0, 0xca, !P0 ;  /* 0x000000ca0000780c */ /* 0x000fe200047a1670 */
[----:B0-----:R-:W-:Y:S02]  /*38740*/  @!P2 IMAD.MOV.U32 R4, RZ, RZ, R12 ;  /* 0x000000ffff04a224 */ /* 0x001fe400078e000c */
[----:B------:R-:W-:Y:S01]  /*38750*/  @!P2 IMAD.MOV.U32 R5, RZ, RZ, R13 ;  /* 0x000000ffff05a224 */ /* 0x000fe200078e000d */
[----:B------:R-:W-:Y:S01]  /*38760*/  @!P3 IADD3.X R11, R13, UR45, RZ, P6, !PT ;  /* 0x0000002d0d0bbc10 */ /* 0x000fe2000b7fe4ff */
[----:B------:R-:W-:-:S03]  /*38770*/  @!P4 IMAD R29, R29, R16, RZ ;  /* 0x000000101d1dc224 */ /* 0x000fc600078e02ff */
[----:B------:R0:W-:Y:S01]  /*38780*/  @!P2 STG.E.U8 desc[UR36][R4.64+0xc8], R3 ;  /* 0x0000c8030400a986 */ /* 0x0001e2000c101124 */
[----:B------:R-:W-:Y:S01]  /*38790*/  @!P3 IMAD R15, R30, R16, RZ ;  /* 0x000000101e0fb224 */ /* 0x000fe200078e02ff */
[----:B------:R-:W-:Y:S01]  /*387a0*/  ISETP.LT.OR P2, PT, R0, 0xd1, !P1 ;  /* 0x000000d10000780c */ /* 0x000fe20004f41670 */
[----:B0-----:R-:W-:Y:S02]  /*387b0*/  @!P4 IMAD.MOV.U32 R4, RZ, RZ, R12 ;  /* 0x000000ffff04c224 */ /* 0x001fe400078e000c */
[----:B------:R-:W-:-:S05]  /*387c0*/  @!P4 IMAD.MOV.U32 R5, RZ, RZ, R13 ;  /* 0x000000ffff05c224 */ /* 0x000fca00078e000d */
[----:B------:R0:W-:Y:S04]  /*387d0*/  @!P4 STG.E.U8 desc[UR36][R4.64+0xc9], R29 ;  /* 0x0000c91d0400c986 */ /* 0x0001e8000c101124 */
[----:B------:R1:W-:Y:S01]  /*387e0*/  @!P3 STG.E.U8 desc[UR36][R10.64+0xc8], R15 ;  /* 0x0000c80f0a00b986 */ /* 0x0003e2000c101124 */
[----:B------:R-:W-:Y:S02]  /*387f0*/  ISETP.LT.OR P3, PT, R0, 0xd1, !P0 ;  /* 0x000000d10000780c */ /* 0x000fe40004761670 */
[----:B------:R-:W-:Y:S02]  /*38800*/  @!P5 IADD3 R6, P4, R12, UR46, RZ ;  /* 0x0000002e0c06dc10 */ /* 0x000fe4000ff9e0ff */
[----:B------:R-:W-:Y:S01]  /*38810*/  ISETP.LT.OR P6, PT, R0, 0xd2, !P1 ;  /* 0x000000d20000780c */ /* 0x000fe20004fc1670 */
[-C--:B------:R-:W-:Y:S01]  /*38820*/  @!P5 IMAD R31, R31, R16.reuse, RZ ;  /* 0x000000101f1fd224 */ /* 0x080fe200078e02ff */
[----:B------:R-:W-:Y:S01]  /*38830*/  @!P5 IADD3.X R7, R13, UR45, RZ, P4, !PT ;  /* 0x0000002d0d07dc10 */ /* 0x000fe2000a7fe4ff */
[----:B------:R-:W-:Y:S01]  /*38840*/  @!P2 IMAD R3, R32, R16, RZ ;  /* 0x000000102003a224 */ /* 0x000fe200078e02ff */
[----:B------:R-:W-:Y:S01]  /*38850*/  ISETP.LT.OR P4, PT, R0, 0xd2, !P0 ;  /* 0x000000d20000780c */ /* 0x000fe20004781670 */
[----:B0-----:R-:W-:-:S02]  /*38860*/  @!P2 IMAD.MOV.U32 R4, RZ, RZ, R12 ;  /* 0x000000ffff04a224 */ /* 0x001fc400078e000c */
[----:B------:R-:W-:Y:S01]  /*38870*/  @!P2 IMAD.MOV.U32 R5, RZ, RZ, R13 ;  /* 0x000000ffff05a224 */ /* 0x000fe200078e000d */
[----:B------:R-:W-:Y:S01]  /*38880*/  @!P5 STG.E.U8 desc[UR36][R6.64+0xc9], R31 ;  /* 0x0000c91f0600d986 */ /* 0x000fe2000c101124 */
[----:B------:R-:W-:Y:S01]  /*38890*/  @!P3 IADD3 R8, P5, R12, UR46, RZ ;  /* 0x0000002e0c08bc10 */ /* 0x000fe2000ffbe0ff */
[-C--:B-1----:R-:W-:Y:S02]  /*388a0*/  @!P3 IMAD R15, R34, R16.reuse, RZ ;  /* 0x00000010220fb224 */ /* 0x082fe400078e02ff */
[----:B------:R0:W-:Y:S01]  /*388b0*/  @!P2 STG.E.U8 desc[UR36][R4.64+0xd0], R3 ;  /* 0x0000d0030400a986 */ /* 0x0001e2000c101124 */
[----:B------:R-:W-:Y:S01]  /*388c0*/  @!P6 IMAD R33, R33, R16, RZ ;  /* 0x000000102121e224 */ /* 0x000fe200078e02ff */
[C---:B------:R-:W-:Y:S02]  /*388d0*/  ISETP.LT.OR P2, PT, R0.reuse, 0xd9, !P1 ;  /* 0x000000d90000780c */ /* 0x040fe40004f41670 */
[----:B------:R-:W-:Y:S02]  /*388e0*/  @!P3 IADD3.X R9, R13, UR45, RZ, P5, !PT ;  /* 0x0000002d0d09bc10 */ /* 0x000fe4000affe4ff */
[----:B------:R-:W-:Y:S01]  /*388f0*/  ISETP.LT.OR P5, PT, R0, 0xd9, !P0 ;  /* 0x000000d90000780c */ /* 0x000fe200047a1670 */
[----:B0-----:R-:W-:-:S02]  /*38900*/  @!P6 IMAD.MOV.U32 R4, RZ, RZ, R12 ;  /* 0x000000ffff04e224 */ /* 0x001fc400078e000c */
[----:B------:R-:W-:-:S05]  /*38910*/  @!P6 IMAD.MOV.U32 R5, RZ, RZ, R13 ;  /* 0x000000ffff05e224 */ /* 0x000fca00078e000d */
[----:B------:R0:W-:Y:S01]  /*38920*/  @!P6 STG.E.U8 desc[UR36][R4.64+0xd1], R33 ;  /* 0x0000d1210400e986 */ /* 0x0001e2000c101124 */
[----:B------:R-:W-:-:S03]  /*38930*/  @!P4 IADD3 R6, P6, R12, UR46, RZ ;  /* 0x0000002e0c06cc10 */ /* 0x000fc6000ffde0ff */
[----:B------:R1:W-:Y:S01]  /*38940*/  @!P3 STG.E.U8 desc[UR36][R8.64+0xd0], R15 ;  /* 0x0000d00f0800b986 */ /* 0x0003e2000c101124 */
[----:B------:R-:W-:Y:S01]  /*38950*/  ISETP.LT.OR P3, PT, R0, 0xda, !P1 ;  /* 0x000000da0000780c */ /* 0x000fe20004f61670 */
[-C--:B------:R-:W-:Y:S01]  /*38960*/  @!P4 IMAD R35, R35, R16.reuse, RZ ;  /* 0x000000102323c224 */ /* 0x080fe200078e02ff */
[----:B------:R-:W-:Y:S01]  /*38970*/  @!P4 IADD3.X R7, R13, UR45, RZ, P6, !PT ;  /* 0x0000002d0d07cc10 */ /* 0x000fe2000b7fe4ff */
[----:B------:R-:W-:Y:S02]  /*38980*/  @!P2 IMAD R3, R36, R16, RZ ;  /* 0x000000102403a224 */ /* 0x000fe400078e02ff */
[----:B0-----:R-:W-:Y:S02]  /*38990*/  @!P2 IMAD.MOV.U32 R4, RZ, RZ, R12 ;  /* 0x000000ffff04a224 */ /* 0x001fe400078e000c */
[----:B------:R-:W-:Y:S01]  /*389a0*/  @!P4 STG.E.U8 desc[UR36][R6.64+0xd1], R35 ;  /* 0x0000d1230600c986 */ /* 0x000fe2000c101124 */
[----:B------:R-:W-:Y:S01]  /*389b0*/  @!P2 IMAD.MOV.U32 R5, RZ, RZ, R13 ;  /* 0x000000ffff05a224 */ /* 0x000fe200078e000d */
[----:B------:R-:W-:-:S02]  /*389c0*/  ISETP.LT.OR P4, PT, R0, 0xda, !P0 ;  /* 0x000000da0000780c */ /* 0x000fc40004781670 */
[----:B------:R-:W-:Y:S02]  /*389d0*/  @!P5 IADD3 R10, P6, R12, UR46, RZ ;  /* 0x0000002e0c0adc10 */ /* 0x000fe4000ffde0ff */
[-C--:B------:R-:W-:Y:S01]  /*389e0*/  @!P3 IMAD R37, R37, R16.reuse, RZ ;  /* 0x000000102525b224 */ /* 0x080fe200078e02ff */
[----:B------:R0:W-:Y:S01]  /*389f0*/  @!P2 STG.E.U8 desc[UR36][R4.64+0xd8], R3 ;  /* 0x0000d8030400a986 */ /* 0x0001e2000c101124 */
[----:B-1----:R-:W-:Y:S01]  /*38a00*/  @!P5 IMAD R9, R38, R16, RZ ;  /* 0x000000102609d224 */ /* 0x002fe200078e02ff */
[----:B------:R-:W-:Y:S02]  /*38a10*/  @!P5 IADD3.X R11, R13, UR45, RZ, P6, !PT ;  /* 0x0000002d0d0bdc10 */ /* 0x000fe4000b7fe4ff */
[C---:B------:R-:W-:Y:S01]  /*38a20*/  ISETP.LT.OR P2, PT, R0.reuse, 0xe1, !P1 ;  /* 0x000000e10000780c */ /* 0x040fe20004f41670 */
[----:B0-----:R-:W-:Y:S02]  /*38a30*/  @!P3 IMAD.MOV.U32 R4, RZ, RZ, R12 ;  /* 0x000000ffff04b224 */ /* 0x001fe400078e000c */
[----:B------:R-:W-:Y:S01]  /*38a40*/  @!P3 IMAD.MOV.U32 R5, RZ, RZ, R13 ;  /* 0x000000ffff05b224 */ /* 0x000fe200078e000d */
[----:B------:R-:W-:-:S04]  /*38a50*/  ISETP.LT.OR P6, PT, R0, 0xe2, !P1 ;  /* 0x000000e20000780c */ /* 0x000fc80004fc1670 */
[----:B------:R0:W-:Y:S01]  /*38a60*/  @!P3 STG.E.U8 desc[UR36][R4.64+0xd9], R37 ;  /* 0x0000d9250400b986 */ /* 0x0001e2000c101124 */
[----:B------:R-:W-:-:S03]  /*38a70*/  ISETP.LT.OR P3, PT, R0, 0xe1, !P0 ;  /* 0x000000e10000780c */ /* 0x000fc60004761670 */
[----:B------:R1:W-:Y:S01]  /*38a80*/  @!P5 STG.E.U8 desc[UR36][R10.64+0xd8], R9 ;  /* 0x0000d8090a00d986 */ /* 0x0003e2000c101124 */
[----:B------:R-:W-:Y:S01]  /*38a90*/  @!P4 IADD3 R6, P5, R12, UR46, RZ ;  /* 0x0000002e0c06cc10 */ /* 0x000fe2000ffbe0ff */
[----:B------:R-:W-:-:S03]  /*38aa0*/  @!P4 IMAD R39, R39, R16, RZ ;  /* 0x000000102727c224 */ /* 0x000fc600078e02ff */
[----:B------:R-:W-:Y:S01]  /*38ab0*/  @!P4 IADD3.X R7, R13, UR45, RZ, P5, !PT ;  /* 0x0000002d0d07cc10 */ /* 0x000fe2000affe4ff */
[-C--:B------:R-:W-:Y:S01]  /*38ac0*/  @!P2 IMAD R3, R40, R16.reuse, RZ ;  /* 0x000000102803a224 */ /* 0x080fe200078e02ff */
[----:B------:R-:W-:Y:S01]  /*38ad0*/  ISETP.LT.OR P5, PT, R0, 0xe2, !P0 ;  /* 0x000000e20000780c */ /* 0x000fe200047a1670 */
[----:B0-----:R-:W-:Y:S02]  /*38ae0*/  @!P2 IMAD.MOV.U32 R4, RZ, RZ, R12 ;  /* 0x000000ffff04a224 */ /* 0x001fe400078e000c */
[----:B------:R-:W-:Y:S01]  /*38af0*/  @!P2 IMAD.MOV.U32 R5, RZ, RZ, R13 ;  /* 0x000000ffff05a224 */ /* 0x000fe200078e000d */
[----:B------:R-:W-:Y:S01]  /*38b00*/  @!P4 STG.E.U8 desc[UR36][R6.64+0xd9], R39 ;  /* 0x0000d9270600c986 */ /* 0x000fe2000c101124 */
[----:B------:R-:W-:Y:S01]  /*38b10*/  @!P3 IADD3 R8, P4, R12, UR46, RZ ;  /* 0x0000002e0c08bc10 */ /* 0x000fe2000ff9e0ff */
[-C--:B------:R-:W-:Y:S02]  /*38b20*/  @!P6 IMAD R41, R41, R16.reuse, RZ ;  /* 0x000000102929e224 */ /* 0x080fe400078e02ff */
[----:B------:R0:W-:Y:S01]  /*38b30*/  @!P2 STG.E.U8 desc[UR36][R4.64+0xe0], R3 ;  /* 0x0000e0030400a986 */ /* 0x0001e2000c101124 */
[----:B------:R-:W-:Y:S01]  /*38b40*/  ISETP.LT.OR P2, PT, R0, 0xe9, !P1 ;  /* 0x000000e90000780c */ /* 0x000fe20004f41670 */
[----:B------:R-:W-:Y:S01]  /*38b50*/  @!P3 IMAD R15, R42, R16, RZ ;  /* 0x000000102a0fb224 */ /* 0x000fe200078e02ff */
[----:B-1----:R-:W-:-:S02]  /*38b60*/  @!P3 IADD3.X R9, R13, UR45, RZ, P4, !PT ;  /* 0x0000002d0d09bc10 */ /* 0x002fc4000a7fe4ff */
[----:B------:R-:W-:Y:S01]  /*38b70*/  ISETP.LT.OR P4, PT, R0, 0xe9, !P0 ;  /* 0x000000e90000780c */ /* 0x000fe20004781670 */
[----:B0-----:R-:W-:Y:S02]  /*38b80*/  @!P6 IMAD.MOV.U32 R4, RZ, RZ, R12 ;  /* 0x000000ffff04e224 */ /* 0x001fe400078e000c */
        /* <DEDUP_REMOVED lines=316> */
[----:B-1----:R-:W-:Y:S01]  /*39f50*/  @!P3 IMAD R11, R106, R16, RZ ;  /* 0x000000106a0bb224 */ /* 0x002fe200078e02ff */
[----:B------:R-:W-:-:S02]  /*39f60*/  @!P3 IADD3.X R9, R13, UR45, RZ, P4, !PT ;  /* 0x0000002d0d09bc10 */ /* 0x000fc4000a7fe4ff */
        /* <DEDUP_REMOVED lines=9> */
[-C--:B------:R-:W-:Y:S01]  /*3a000*/  @!P2 IMAD R3, R108, R16.reuse, RZ ;  /* 0x000000106c03a224 */ /* 0x080fe200078e02ff */
[C---:B------:R-:W-:Y:S01]  /*3a010*/  ISETP.LT.OR P6, PT, R0.reuse, 0x16a, !P0 ;  /* 0x0000016a0000780c */ /* 0x040fe200047c1670 */
[----:B0-----:R-:W-:Y:S02]  /*3a020*/  @!P2 IMAD.MOV.U32 R4, RZ, RZ, R12 ;  /* 0x000000ffff04a224 */ /* 0x001fe400078e000c */
[----:B------:R-:W-:Y:S01]  /*3a030*/  @!P2 IMAD.MOV.U32 R5, RZ, RZ, R13 ;  /* 0x000000ffff05a224 */ /* 0x000fe200078e000d */
[----:B------:R-:W-:Y:S01]  /*3a040*/  @!P5 STG.E.U8 desc[UR36][R6.64+0x161], R107 ;  /* 0x0001616b0600d986 */ /* 0x000fe2000c101124 */
[----:B------:R-:W-:Y:S01]  /*3a050*/  ISETP.LT.OR P5, PT, R0, 0x171, !P1 ;  /* 0x000001710000780c */ /* 0x000fe20004fa1670 */
[----:B------:R-:W-:-:S02]  /*3a060*/  @!P4 IMAD R109, R109, R16, RZ ;  /* 0x000000106d6dc224 */ /* 0x000fc400078e02ff */
[----:B------:R0:W-:Y:S01]  /*3a070*/  @!P2 STG.E.U8 desc[UR36][R4.64+0x168], R3 ;  /* 0x000168030400a986 */ /* 0x0001e2000c101124 */
[----:B-1----:R-:W-:-:S04]  /*3a080*/  @!P3 IADD3 R8, P2, R12, UR46, RZ ;  /* 0x0000002e0c08bc10 */ /* 0x002fc8000ff5e0ff */
[----:B------:R-:W-:Y:S01]  /*3a090*/  @!P3 IADD3.X R9, R13, UR45, RZ, P2, !PT ;  /* 0x0000002d0d09bc10 */ /* 0x000fe200097fe4ff */
[----:B0-----:R-:W-:Y:S02]  /*3a0a0*/  @!P4 IMAD.MOV.U32 R4, RZ, RZ, R12 ;  /* 0x000000ffff04c224 */ /* 0x001fe400078e000c */
[----:B------:R-:W-:Y:S01]  /*3a0b0*/  @!P4 IMAD.MOV.U32 R5, RZ, RZ, R13 ;  /* 0x000000ffff05c224 */ /* 0x000fe200078e000d */
[----:B------:R-:W-:-:S04]  /*3a0c0*/  ISETP.LT.OR P2, PT, R0, 0x172, !P1 ;  /* 0x000001720000780c */ /* 0x000fc80004f41670 */
[----:B------:R0:W-:Y:S01]  /*3a0d0*/  @!P4 STG.E.U8 desc[UR36][R4.64+0x169], R109 ;  /* 0x0001696d0400c986 */ /* 0x0001e2000c101124 */
[----:B------:R-:W-:Y:S01]  /*3a0e0*/  @!P6 IADD3 R10, P4, R12, UR46, RZ ;  /* 0x0000002e0c0aec10 */ /* 0x000fe2000ff9e0ff */
[-C--:B------:R-:W-:Y:S02]  /*3a0f0*/  @!P3 IMAD R15, R110, R16.reuse, RZ ;  /* 0x000000106e0fb224 */ /* 0x080fe400078e02ff */
[-C--:B------:R-:W-:Y:S01]  /*3a100*/  @!P6 IMAD R111, R111, R16.reuse, RZ ;  /* 0x000000106f6fe224 */ /* 0x080fe200078e02ff */
[----:B------:R-:W-:Y:S01]  /*3a110*/  @!P6 IADD3.X R11, R13, UR45, RZ, P4, !PT ;  /* 0x0000002d0d0bec10 */ /* 0x000fe2000a7fe4ff */
[-C--:B------:R-:W-:Y:S01]  /*3a120*/  @!P5 IMAD R3, R112, R16.reuse, RZ ;  /* 0x000000107003d224 */ /* 0x080fe200078e02ff */
[----:B------:R-:W-:Y:S01]  /*3a130*/  ISETP.LT.OR P4, PT, R0, 0x171, !P0 ;  /* 0x000001710000780c */ /* 0x000fe20004781670 */
[----:B------:R-:W-:Y:S01]  /*3a140*/  @!P3 STG.E.U8 desc[UR36][R8.64+0x168], R15 ;  /* 0x0001680f0800b986 */ /* 0x000fe2000c101124 */
[----:B0-----:R-:W-:Y:S02]  /*3a150*/  @!P5 IMAD.MOV.U32 R4, RZ, RZ, R12 ;  /* 0x000000ffff04d224 */ /* 0x001fe400078e000c */
[----:B------:R-:W-:Y:S01]  /*3a160*/  @!P5 IMAD.MOV.U32 R5, RZ, RZ, R13 ;  /* 0x000000ffff05d224 */ /* 0x000fe200078e000d */
[----:B------:R-:W-:Y:S01]  /*3a170*/  @!P6 STG.E.U8 desc[UR36][R10.64+0x169], R111 ;  /* 0x0001696f0a00e986 */ /* 0x000fe2000c101124 */
[----:B------:R-:W-:-:S03]  /*3a180*/  @!P2 IMAD R113, R113, R16, RZ ;  /* 0x000000107171a224 */ /* 0x000fc600078e02ff */
[----:B------:R0:W-:Y:S01]  /*3a190*/  @!P5 STG.E.U8 desc[UR36][R4.64+0x170], R3 ;  /* 0x000170030400d986 */ /* 0x0001e2000c101124 */
[C---:B------:R-:W-:Y:S02]  /*3a1a0*/  ISETP.LT.OR P5, PT, R0.reuse, 0x172, !P0 ;  /* 0x000001720000780c */ /* 0x040fe400047a1670 */
[C---:B------:R-:W-:Y:S02]  /*3a1b0*/  ISETP.LT.OR P6, PT, R0.reuse, 0x17a, !P0 ;  /* 0x0000017a0000780c */ /* 0x040fe400047c1670 */
[C---:B------:R-:W-:Y:S02]  /*3a1c0*/  ISETP.LT.OR P0, PT, R0.reuse, 0x179, !P0 ;  /* 0x000001790000780c */ /* 0x040fe40004701670 */
[C---:B------:R-:W-:Y:S01]  /*3a1d0*/  ISETP.LT.OR P3, PT, R0.reuse, 0x17a, !P1 ;  /* 0x0000017a0000780c */ /* 0x040fe20004f61670 */
[----:B0-----:R-:W-:Y:S02]  /*3a1e0*/  @!P2 IMAD.MOV.U32 R4, RZ, RZ, R12 ;  /* 0x000000ffff04a224 */ /* 0x001fe400078e000c */
[----:B------:R-:W-:Y:S01]  /*3a1f0*/  @!P2 IMAD.MOV.U32 R5, RZ, RZ, R13 ;  /* 0x000000ffff05a224 */ /* 0x000fe200078e000d */
[----:B------:R-:W-:-:S04]  /*3a200*/  ISETP.LT.OR P1, PT, R0, 0x179, !P1 ;  /* 0x000001790000780c */ /* 0x000fc80004f21670 */
[----:B------:R0:W-:Y:S01]  /*3a210*/  @!P2 STG.E.U8 desc[UR36][R4.64+0x171], R113 ;  /* 0x000171710400a986 */ /* 0x0001e2000c101124 */
[----:B------:R-:W-:Y:S01]  /*3a220*/  @!P4 IADD3 R6, P2, R12, UR46, RZ ;  /* 0x0000002e0c06cc10 */ /* 0x000fe2000ff5e0ff */
[----:B------:R-:W-:-:S03]  /*3a230*/  @!P4 IMAD R19, R114, R16, RZ ;  /* 0x000000107213c224 */ /* 0x000fc600078e02ff */
[----:B------:R-:W-:Y:S02]  /*3a240*/  @!P4 IADD3.X R7, R13, UR45, RZ, P2, !PT ;  /* 0x0000002d0d07cc10 */ /* 0x000fe400097fe4ff */
[C---:B------:R-:W-:Y:S01]  /*3a250*/  @!P5 IADD3 R8, P2, R12.reuse, UR46, RZ ;  /* 0x0000002e0c08dc10 */ /* 0x040fe2000ff5e0ff */
[-C--:B------:R-:W-:Y:S02]  /*3a260*/  @!P5 IMAD R115, R115, R16.reuse, RZ ;  /* 0x000000107373d224 */ /* 0x080fe400078e02ff */
[----:B------:R1:W-:Y:S01]  /*3a270*/  @!P4 STG.E.U8 desc[UR36][R6.64+0x170], R19 ;  /* 0x000170130600c986 */ /* 0x0003e2000c101124 */
[----:B------:R-:W-:Y:S02]  /*3a280*/  @!P5 IADD3.X R9, R13, UR45, RZ, P2, !PT ;  /* 0x0000002d0d09dc10 */ /* 0x000fe400097fe4ff */
[----:B------:R-:W-:Y:S01]  /*3a290*/  @!P0 IADD3 R10, P2, R12, UR46, RZ ;  /* 0x0000002e0c0a8c10 */ /* 0x000fe2000ff5e0ff */
[----:B------:R-:W-:Y:S01]  /*3a2a0*/  @!P1 IMAD R3, R116, R16, RZ ;  /* 0x0000001074039224 */ /* 0x000fe200078e02ff */
[----:B------:R-:W-:Y:S01]  /*3a2b0*/  @!P6 IADD3 R14, P4, R12, UR46, RZ ;  /* 0x0000002e0c0eec10 */ /* 0x000fe2000ff9e0ff */
[----:B0-----:R-:W-:-:S02]  /*3a2c0*/  @!P1 IMAD.MOV.U32 R4, RZ, RZ, R12 ;  /* 0x000000ffff049224 */ /* 0x001fc400078e000c */
[----:B------:R-:W-:Y:S01]  /*3a2d0*/  @!P1 IMAD.MOV.U32 R5, RZ, RZ, R13 ;  /* 0x000000ffff059224 */ /* 0x000fe200078e000d */
[----:B------:R-:W-:Y:S01]  /*3a2e0*/  @!P0 IADD3.X R11, R13, UR45, RZ, P2, !PT ;  /* 0x0000002d0d0b8c10 */ /* 0x000fe200097fe4ff */
[-C--:B------:R-:W-:Y:S01]  /*3a2f0*/  @!P3 IMAD R117, R117, R16.reuse, RZ ;  /* 0x000000107575b224 */ /* 0x080fe200078e02ff */
[----:B------:R-:W-:Y:S01]  /*3a300*/  @!P6 IADD3.X R15, R13, UR45, RZ, P4, !PT ;  /* 0x0000002d0d0fec10 */ /* 0x000fe2000a7fe4ff */
[-C--:B------:R-:W-:Y:S01]  /*3a310*/  @!P0 IMAD R21, R118, R16.reuse, RZ ;  /* 0x0000001076158224 */ /* 0x080fe200078e02ff */
[----:B------:R1:W-:Y:S01]  /*3a320*/  @!P5 STG.E.U8 desc[UR36][R8.64+0x171], R115 ;  /* 0x000171730800d986 */ /* 0x0003e2000c101124 */
[----:B------:R-:W-:-:S03]  /*3a330*/  @!P6 IMAD R119, R119, R16, RZ ;  /* 0x000000107777e224 */ /* 0x000fc600078e02ff */
[----:B------:R1:W-:Y:S04]  /*3a340*/  @!P1 STG.E.U8 desc[UR36][R4.64+0x178], R3 ;  /* 0x0001780304009986 */ /* 0x0003e8000c101124 */
[----:B------:R1:W-:Y:S04]  /*3a350*/  @!P3 STG.E.U8 desc[UR36][R12.64+0x179], R117 ;  /* 0x000179750c00b986 */ /* 0x0003e8000c101124 */
[----:B------:R1:W-:Y:S04]  /*3a360*/  @!P0 STG.E.U8 desc[UR36][R10.64+0x178], R21 ;  /* 0x000178150a008986 */ /* 0x0003e8000c101124 */
[----:B------:R1:W-:Y:S02]  /*3a370*/  @!P6 STG.E.U8 desc[UR36][R14.64+0x179], R119 ;  /* 0x000179770e00e986 */ /* 0x0003e4000c101124 */
.L_x_1561:
[----:B------:R-:W-:Y:S05]  /*3a380*/  BSYNC B0 ;  /* 0x0000000000007941 */ /* 0x000fea0003800000 */
.L_x_29:
[----:B01----:R-:W4:Y:S04]  /*3a390*/  LDL.LU R5, [R1+0x900] ;  /* 0x0009000001057983 */ /* 0x003f280000300800 */
[----:B------:R-:W4:Y:S01]  /*3a3a0*/  LDL.LU R4, [R1+0x904] ;  /* 0x0009040001047983 */ /* 0x000f220000300800 */
[----:B------:R-:W-:Y:S01]  /*3a3b0*/  ULDC UR4, c[0x0][0xc] ;  /* 0x0000030000047ab9 */ /* 0x000fe20000000800 */
[----:B------:R-:W-:Y:S01]  /*3a3c0*/  ULDC UR5, c[0x0][0x10] ;  /* 0x0000040000057ab9 */ /* 0x000fe20000000800 */
[----:B---3--:R-:W4:Y:S01]  /*3a3d0*/  LDC R3, c[0x0][0x14] ;  /* 0x00000500ff037b82 */ /* 0x008f220000000800 */
[----:B------:R-:W-:Y:S01]  /*3a3e0*/  UIMAD.WIDE.U32 UR4, UR4, UR5, URZ ;  /* 0x00000005040472a5 */ /* 0x000fe2000f8e003f */
[----:B------:R-:W-:Y:S01]  /*3a3f0*/  PRMT R0, RZ, 0x7610, R0 ;  /* 0x00007610ff007816 */ /* 0x000fe20000000000 */
[----:B------:R-:W-:Y:S01]  /*3a400*/  UMOV UR43, 0xffffffff ;  /* 0xffffffff002b7882 */ /* 0x000fe20000000000 */
[----:B------:R-:W-:-:S03]  /*3a410*/  UMOV UR44, 0xffffffff ;  /* 0xffffffff002c7882 */ /* 0x000fc60000000000 */
[----:B----4-:R-:W-:-:S04]  /*3a420*/  IMAD.WIDE.U32 R4, R3, UR4, R4 ;  /* 0x0000000403047c25 */ /* 0x010fc8000f8e0004 */
[----:B------:R-:W-:Y:S01]  /*3a430*/  IMAD R3, R3, UR5, RZ ;  /* 0x0000000503037c24 */ /* 0x000fe2000f8e02ff */
[----:B------:R-:W-:Y:S01]  /*3a440*/  ULDC.64 UR4, c[0x0][0x650] ;  /* 0x0001940000047ab9 */ /* 0x000fe20000000a00 */
[----:B------:R-:W-:Y:S01]  /*3a450*/  IMAD.MOV.U32 R7, RZ, RZ, R4 ;  /* 0x000000ffff077224 */ /* 0x000fe200078e0004 */
[----:B------:R-:W-:Y:S01]  /*3a460*/  ISETP.GE.U32.AND P0, PT, R4, UR4, PT ;  /* 0x0000000404007c0c */ /* 0x000fe2000bf06070 */
[----:B------:R-:W-:-:S05]  /*3a470*/  IMAD.IADD R6, R5, 0x1, R3 ;  /* 0x0000000105067824 */ /* 0x000fca00078e0203 */
[----:B------:R0:W-:Y:S01]  /*3a480*/  STL [R1+0x900], R6 ;  /* 0x0009000601007387 */ /* 0x0001e20000100800 */
[----:B------:R-:W-:-:S03]  /*3a490*/  ISETP.GE.U32.AND.EX P0, PT, R6, UR5, PT, P0 ;  /* 0x0000000506007c0c */ /* 0x000fc6000bf06100 */
[----:B------:R0:W-:Y:S10]  /*3a4a0*/  STL [R1+0x904], R7 ;  /* 0x0009040701007387 */ /* 0x0001f40000100800 */
[----:B0-----:R-:W-:Y:S05]  /*3a4b0*/  @P0 BRA `(.L_x_1562) ;  /* 0x0000000400880947 */ /* 0x001fea0003800000 */
[----:B------:R-:W0:Y:S01]  /*3a4c0*/  S2UR UR6, SR_CTAID.X ;  /* 0x00000000000679c3 */ /* 0x000e220000002500 */
[----:B------:R-:W-:Y:S01]  /*3a4d0*/  ULDC.64 UR12, c[0x0][0x628] ;  /* 0x00018a00000c7ab9 */ /* 0x000fe20000000a00 */
[----:B------:R-:W-:Y:S01]  /*3a4e0*/  ULDC UR4, c[0x0][0x150] ;  /* 0x0000540000047ab9 */ /* 0x000fe20000000800 */
[----:B------:R-:W-:Y:S01]  /*3a4f0*/  ISETP.NE.U32.AND P0, PT, RZ, UR12, PT ;  /* 0x0000000cff007c0c */ /* 0x000fe2000bf05070 */
[----:B------:R-:W-:Y:S01]  /*3a500*/  ULDC UR15, c[0x0][0x630] ;  /* 0x00018c00000f7ab9 */ /* 0x000fe20000000800 */
[C---:B------:R-:W-:Y:S01]  /*3a510*/  R2UR UR16, R7.reuse ;  /* 0x00000000071072ca */ /* 0x040fe200000e0000 */
[----:B------:R-:W-:Y:S01]  /*3a520*/  ULDC UR18, c[0x0][0x154] ;  /* 0x0000550000127ab9 */ /* 0x000fe20000000800 */
[----:B------:R-:W-:Y:S01]  /*3a530*/  ISETP.NE.AND.EX P0, PT, RZ, UR13, PT, P0 ;  /* 0x0000000dff007c0c */ /* 0x000fe2000bf05300 */
[----:B------:R-:W1:Y:S01]  /*3a540*/  S2UR UR19, SR_CTAID.Y ;  /* 0x00000000001379c3 */ /* 0x000e620000002600 */
[----:B------:R-:W-:Y:S02]  /*3a550*/  R2UR UR17, R6 ;  /* 0x00000000061172ca */ /* 0x000fe400000e0000 */
[----:B------:R-:W-:-:S02]  /*3a560*/  R2UR UR10, R7 ;  /* 0x00000000070a72ca */ /* 0x000fc400000e0000 */
[----:B------:R-:W-:Y:S02]  /*3a570*/  R2UR UR11, R6 ;  /* 0x00000000060b72ca */ /* 0x000fe400000e0000 */
[----:B0-----:R-:W-:-:S05]  /*3a580*/  I2FP.F32.U32 R0, UR6 ;  /* 0x0000000600007c45 */ /* 0x001fca0008201000 */
[----:B------:R-:W-:-:S04]  /*3a590*/  FMUL R0, R0, UR4 ;  /* 0x0000000400007c20 */ /* 0x000fc80008400000 */
[----:B------:R0:W3:Y:S01]  /*3a5a0*/  F2I.U32.TRUNC.NTZ R3, R0 ;  /* 0x0000000000037305 */ /* 0x0000e2000020f000 */
[----:B-1----:R-:W-:Y:S05]  /*3a5b0*/  @!P0 BRA `(.L_x_1563) ;  /* 0x0000000000308947 */ /* 0x002fea0003800000 */
        /* <DEDUP_REMOVED lines=12> */
.L_x_1563:
[----:B------:R-:W-:Y:S01]  /*3a680*/  USHF.R.U64 UR44, UR10, UR15, UR11 ;  /* 0x0000000f0a2c7299 */ /* 0x000fe2000800120b */
[----:B0-----:R-:W-:Y:S01]  /*3a690*/  I2FP.F32.U32 R0, UR19 ;  /* 0x0000001300007c45 */ /* 0x001fe20008201000 */
[----:B------:R-:W-:Y:S01]  /*3a6a0*/  USHF.R.U32.HI UR4, URZ, UR15, UR11 ;  /* 0x0000000f3f047299 */ /* 0x000fe2000801160b */
[----:B---3--:R-:W-:Y:S01]  /*3a6b0*/  R2UR UR14, R3 ;  /* 0x00000000030e72ca */ /* 0x008fe200000e0000 */
        /* <DEDUP_REMOVED lines=11> */
[----:B------:R-:W-:Y:S02]  /*3a770*/  ULDC UR21, c[0x0][0x658] ;  /* 0x0001960000157ab9 */ /* 0x000fe40000000800 */
[----:B------:R-:W-:Y:S01]  /*3a780*/  UIADD3 UR9, UR11, UR9, URZ ;  /* 0x000000090b097290 */ /* 0x000fe2000fffe03f */
[----:B------:R-:W-:Y:S01]  /*3a790*/  UMOV UR16, 0xffffffff ;  /* 0xffffffff00107882 */ /* 0x000fe20000000000 */
[----:B------:R-:W-:Y:S01]  /*3a7a0*/  ULDC.64 UR4, c[0x0][0x640] ;  /* 0x0001900000047ab9 */ /* 0x000fe20000000a00 */
[----:B------:R-:W-:Y:S01]  /*3a7b0*/  USHF.L.U32 UR16, UR16, UR21, URZ ;  /* 0x0000001510107299 */ /* 0x000fe2000800063f */
[----:B------:R-:W-:Y:S01]  /*3a7c0*/  ISETP.NE.U32.AND P0, PT, RZ, UR4, PT ;  /* 0x00000004ff007c0c */ /* 0x000fe2000bf05070 */
[----:B------:R-:W-:-:S02]  /*3a7d0*/  USHF.R.U64 UR17, UR10, UR12, UR9 ;  /* 0x0000000c0a117299 */ /* 0x000fc40008001209 */
[----:B------:R-:W-:Y:S01]  /*3a7e0*/  USHF.R.U32.HI UR9, URZ, UR12, UR9 ;  /* 0x0000000c3f097299 */ /* 0x000fe20008011609 */
[----:B0-----:R-:W-:Y:S01]  /*3a7f0*/  R2UR UR15, R0 ;  /* 0x00000000000f72ca */ /* 0x001fe200000e0000 */
[----:B------:R-:W-:Y:S01]  /*3a800*/  ULDC UR18, c[0x0][0x608] ;  /* 0x0001820000127ab9 */ /* 0x000fe20000000800 */
[----:B------:R-:W-:Y:S01]  /*3a810*/  ULOP3.LUT UR42, URZ, UR16, URZ, 0x33, !UPT ;  /* 0x000000103f2a7292 */ /* 0x000fe2000f8e333f */
[----:B------:R-:W-:Y:S01]  /*3a820*/  ISETP.NE.AND.EX P0, PT, RZ, UR5, PT, P0 ;  /* 0x00000005ff007c0c */ /* 0x000fe2000bf05300 */
[----:B------:R-:W-:Y:S02]  /*3a830*/  USHF.R.U64 UR16, UR17, UR18, UR9 ;  /* 0x0000001211107299 */ /* 0x000fe40008001209 */
[----:B------:R-:W-:Y:S02]  /*3a840*/  USHF.R.U32.HI UR9, URZ, UR18, UR9 ;  /* 0x000000123f097299 */ /* 0x000fe40008011609 */
[----:B------:R-:W-:Y:S02]  /*3a850*/  UIADD3 UR14, -UR14, URZ, URZ ;  /* 0x0000003f0e0e7290 */ /* 0x000fe4000fffe13f */
[----:B------:R-:W-:Y:S01]  /*3a860*/  USHF.R.U64 UR18, UR16, UR21, UR9 ;  /* 0x0000001510127299 */ /* 0x000fe20008001209 */
[----:B------:R-:W-:Y:S01]  /*3a870*/  UMOV UR20, 0x1 ;  /* 0x0000000100147882 */ /* 0x000fe20000000000 */
[----:B------:R-:W-:Y:S01]  /*3a880*/  ULDC UR13, c[0x0][0x144] ;  /* 0x00005100000d7ab9 */ /* 0x000fe20000000800 */
[----:B------:R-:W-:Y:S01]  /*3a890*/  ULDC UR7, c[0x0][0x600] ;  /* 0x0001800000077ab9 */ /* 0x000fe20000000800 */
[----:B------:R-:W-:-:S02]  /*3a8a0*/  USHF.L.U32 UR24, UR20, UR21, URZ ;  /* 0x0000001514187299 */ /* 0x000fc4000800063f */
[----:B------:R-:W-:Y:S02]  /*3a8b0*/  USHF.R.U32.HI UR9, URZ, UR21, UR9 ;  /* 0x000000153f097299 */ /* 0x000fe40008011609 */
[----:B------:R-:W-:Y:S02]  /*3a8c0*/  UIMAD UR21, UR13, UR14, UR6 ;  /* 0x0000000e0d1572a4 */ /* 0x000fe4000f8e0206 */
[----:B------:R-:W-:Y:S02]  /*3a8d0*/  UIADD3 UR8, UR7, -0x1, URZ ;  /* 0xffffffff07087890 */ /* 0x000fe4000fffe03f */
[----:B------:R-:W-:Y:S01]  /*3a8e0*/  UIADD3 UR20, -UR15, URZ, URZ ;  /* 0x0000003f0f147290 */ /* 0x000fe2000fffe13f */
        /* <DEDUP_REMOVED lines=17> */
.L_x_1564:
[----:B------:R-:W-:Y:S01]  /*3aa00*/  UISETP.NE.AND UP0, UPT, UR40, URZ, UPT ;  /* 0x0000003f2800728c */ /* 0x000fe2000bf05270 */
[----:B------:R-:W-:Y:S01]  /*3aa10*/  IMAD.MOV.U32 R0, RZ, RZ, 0x1 ;  /* 0x00000001ff007424 */ /* 0x000fe200078e00ff */
[----:B------:R-:W-:Y:S02]  /*3aa20*/  USHF.R.U64 UR4, UR6, UR22, UR9 ;  /* 0x0000001606047299 */ /* 0x000fe40008001209 */
[----:B------:R-:W-:Y:S02]  /*3aa30*/  ULOP3.LUT UR42, UR16, UR42, URZ, 0xc0, !UPT ;  /* 0x0000002a102a7292 */ /* 0x000fe4000f8ec03f */
[----:B------:R-:W-:Y:S02]  /*3aa40*/  UIADD3 UR5, -UR4, URZ, URZ ;  /* 0x0000003f04057290 */ /* 0x000fe4000fffe13f */
[----:B------:R-:W-:Y:S02]  /*3aa50*/  UIMAD UR42, UR24, UR4, UR42 ;  /* 0x00000004182a72a4 */ /* 0x000fe4000f8e022a */
[----:B------:R-:W-:-:S02]  /*3aa60*/  ULOP3.LUT UR8, UR17, UR8, URZ, 0xc0, !UPT ;  /* 0x0000000811087292 */ /* 0x000fc4000f8ec03f */
[----:B------:R-:W-:Y:S02]  /*3aa70*/  @UP0 UIMAD UR21, UR25, UR20, UR19 ;  /* 0x00000014191502a4 */ /* 0x000fe4000f8e0213 */
[----:B------:R-:W-:-:S03]  /*3aa80*/  UIMAD UR4, UR5, UR23, UR18 ;  /* 0x00000017050472a4 */ /* 0x000fc6000f8e0212 */
[----:B------:R-:W-:Y:S01]  /*3aa90*/  ULDC UR5, c[0x0][0x610] ;  /* 0x0001840000057ab9 */ /* 0x000fe20000000800 */
[----:B------:R-:W-:Y:S02]  /*3aaa0*/  UIMAD UR4, UR4, UR7, UR8 ;  /* 0x00000007040472a4 */ /* 0x000fe4000f8e0208 */
[----:B------:R-:W-:-:S04]  /*3aab0*/  UIMAD UR42, UR42, UR5, UR21 ;  /* 0x000000052a2a72a4 */ /* 0x000fc8000f8e0215 */
[----:B------:R-:W-:Y:S02]  /*3aac0*/  USEL UR43, UR4, UR42, !UP0 ;  /* 0x0000002a042b7287 */ /* 0x000fe4000c000000 */
[----:B------:R-:W-:-:S12]  /*3aad0*/  USEL UR42, UR42, UR4, !UP0 ;  /* 0x000000042a2a7287 */ /* 0x000fd8000c000000 */
.L_x_1562:
[----:B------:R-:W-:-:S13]  /*3aae0*/  LOP3.LUT P0, RZ, R0, 0xff, RZ, 0xc0, !PT ;  /* 0x000000ff00ff7812 */ /* 0x000fda000780c0ff */
[----:B------:R-:W-:Y:S05]  /*3aaf0*/  @P0 BRA `(.L_x_1565) ;  /* 0xfffffc6400bc0947 */ /* 0x000fea000383ffff */
[----:B------:R-:W-:Y:S05]  /*3ab00*/  EXIT ;  /* 0x000000000000794d */ /* 0x000fea0003800000 */
.L_x_4:
[----:B------:R-:W2:Y:S01]  /*3ab10*/  LDL R4, [R1+0x904] ;  /* 0x0009040001047983 */ /* 0x000ea20000100800 */
[----:B------:R-:W-:-:S03]  /*3ab20*/  ULDC.64 UR8, c[0x0][0x650] ;  /* 0x0001940000087ab9 */ /* 0x000fc60000000a00 */
[----:B------:R-:W3:Y:S01]  /*3ab30*/  LDL R3, [R1+0x900] ;  /* 0x0009000001037983 */ /* 0x000ee20000100800 */
[----:B------:R-:W-:Y:S01]  /*3ab40*/  PRMT R0, RZ, 0x7610, R0 ;  /* 0x00007610ff007816 */ /* 0x000fe20000000000 */
[----:B------:R-:W-:Y:S02]  /*3ab50*/  IMAD.MOV.U32 R5, RZ, RZ, -0x1 ;  /* 0xffffffffff057424 */ /* 0x000fe400078e00ff */
[----:B------:R-:W-:Y:S02]  /*3ab60*/  IMAD.MOV.U32 R2, RZ, RZ, -0x1 ;  /* 0xffffffffff027424 */ /* 0x000fe400078e00ff */
[----:B------:R-:W-:Y:S01]  /*3ab70*/  IMAD.MOV.U32 R10, RZ, RZ, -0x1 ;  /* 0xffffffffff0a7424 */ /* 0x000fe200078e00ff */
[----:B--2---:R-:W-:-:S04]  /*3ab80*/  ISETP.GE.U32.AND P0, PT, R4, UR8, PT ;  /* 0x0000000804007c0c */ /* 0x004fc8000bf06070 */
[----:B---3--:R-:W-:-:S13]  /*3ab90*/  ISETP.GE.U32.AND.EX P0, PT, R3, UR9, PT, P0 ;  /* 0x0000000903007c0c */ /* 0x008fda000bf06100 */
[----:B------:R-:W-:Y:S05]  /*3aba0*/  @P0 BRA `(.L_x_1566) ;  /* 0x00000004008c0947 */ /* 0x000fea0003800000 */
[----:B------:R-:W-:Y:S01]  /*3abb0*/  I2FP.F32.U32 R0, UR4 ;  /* 0x0000000400007c45 */ /* 0x000fe20008201000 */
[----:B0-----:R-:W-:Y:S01]  /*3abc0*/  ULDC.64 UR16, c[0x0][0x628] ;  /* 0x00018a0000107ab9 */ /* 0x001fe20000000a00 */
        /* <DEDUP_REMOVED lines=24> */
.L_x_1567:
        /* <DEDUP_REMOVED lines=24> */
[----:B------:R-:W-:Y:S01]  /*3aed0*/  UMOV UR19, 0x1 ;  /* 0x0000000100137882 */ /* 0x000fe20000000000 */
[----:B------:R-:W-:Y:S01]  /*3aee0*/  ULDC UR20, c[0x0][0x608] ;  /* 0x0001820000147ab9 */ /* 0x000fe20000000800 */
[----:B------:R-:W-:Y:S01]  /*3aef0*/  USHF.L.U32 UR26, UR19, UR23, URZ ;  /* 0x00000017131a7299 */ /* 0x000fe2000800063f */
[----:B------:R-:W-:Y:S01]  /*3af00*/  ISETP.NE.AND.EX P0, PT, RZ, UR9, PT, P0 ;  /* 0x00000009ff007c0c */ /* 0x000fe2000bf05300 */
[----:B------:R-:W-:Y:S02]  /*3af10*/  USHF.R.U64 UR19, UR18, UR20, UR11 ;  /* 0x0000001412137299 */ /* 0x000fe4000800120b */
[----:B------:R-:W-:Y:S02]  /*3af20*/  USHF.R.U32.HI UR11, URZ, UR20, UR11 ;  /* 0x000000143f0b7299 */ /* 0x000fe4000801160b */
[----:B------:R-:W-:-:S02]  /*3af30*/  UIADD3 UR15, -UR15, URZ, URZ ;  /* 0x0000003f0f0f7290 */ /* 0x000fc4000fffe13f */
[----:B------:R-:W-:Y:S01]  /*3af40*/  USHF.R.U64 UR20, UR19, UR23, UR11 ;  /* 0x0000001713147299 */ /* 0x000fe2000800120b */
[----:B------:R-:W-:Y:S01]  /*3af50*/  ULDC UR16, c[0x0][0x144] ;  /* 0x0000510000107ab9 */ /* 0x000fe20000000800 */
[----:B------:R-:W-:Y:S01]  /*3af60*/  ULDC UR6, c[0x0][0x600] ;  /* 0x0001800000067ab9 */ /* 0x000fe20000000800 */
[----:B------:R-:W-:Y:S02]  /*3af70*/  USHF.R.U32.HI UR11, URZ, UR23, UR11 ;  /* 0x000000173f0b7299 */ /* 0x000fe4000801160b */
[----:B------:R-:W-:Y:S02]  /*3af80*/  UIMAD UR23, UR16, UR15, UR4 ;  /* 0x0000000f101772a4 */ /* 0x000fe4000f8e0204 */
[----:B------:R-:W-:Y:S02]  /*3af90*/  UIADD3 UR22, UR6, -0x1, URZ ;  /* 0xffffffff06167890 */ /* 0x000fe4000fffe03f */
[----:B------:R-:W-:Y:S02]  /*3afa0*/  ULOP3.LUT UR27, URZ, UR13, URZ, 0x33, !UPT ;  /* 0x0000000d3f1b7292 */ /* 0x000fe4000f8e333f */
        /* <DEDUP_REMOVED lines=18> */
.L_x_1568:
[----:B------:R-:W-:Y:S01]  /*3b0d0*/  UISETP.NE.AND UP0, UPT, UR40, URZ, UPT ;  /* 0x0000003f2800728c */ /* 0x000fe2000bf05270 */
[----:B------:R-:W-:Y:S01]  /*3b0e0*/  IMAD.MOV.U32 R0, RZ, RZ, 0x1 ;  /* 0x00000001ff007424 */ /* 0x000fe200078e00ff */
[----:B------:R-:W-:Y:S01]  /*3b0f0*/  USHF.R.U64 UR8, UR4, UR24, UR11 ;  /* 0x0000001804087299 */ /* 0x000fe2000800120b */
[----:B------:R-:W-:Y:S01]  /*3b100*/  IMAD.U32 R10, RZ, RZ, UR5 ;  /* 0x00000005ff0a7e24 */ /* 0x000fe2000f8e00ff */
[----:B------:R-:W-:Y:S02]  /*3b110*/  ULOP3.LUT UR4, UR19, UR27, URZ, 0xc0, !UPT ;  /* 0x0000001b13047292 */ /* 0x000fe4000f8ec03f */
[----:B------:R-:W-:Y:S02]  /*3b120*/  ULOP3.LUT UR18, UR18, UR22, URZ, 0xc0, !UPT ;  /* 0x0000001612127292 */ /* 0x000fe4000f8ec03f */
[----:B------:R-:W-:-:S03]  /*3b130*/  UIMAD UR4, UR26, UR8, UR4 ;  /* 0x000000081a0472a4 */ /* 0x000fc6000f8e0204 */
[----:B------:R-:W-:Y:S02]  /*3b140*/  @UP0 UIMAD UR23, UR28, UR21, UR7 ;  /* 0x000000151c1702a4 */ /* 0x000fe4000f8e0207 */
[----:B------:R-:W-:-:S03]  /*3b150*/  UIADD3 UR7, -UR8, URZ, URZ ;  /* 0x0000003f08077290 */ /* 0x000fc6000fffe13f */
[----:B------:R-:W-:Y:S01]  /*3b160*/  ULDC UR8, c[0x0][0x610] ;  /* 0x0001840000087ab9 */ /* 0x000fe20000000800 */
[----:B------:R-:W-:Y:S02]  /*3b170*/  UIMAD UR7, UR7, UR25, UR20 ;  /* 0x00000019070772a4 */ /* 0x000fe4000f8e0214 */
[----:B------:R-:W-:Y:S02]  /*3b180*/  UIMAD UR4, UR4, UR8, UR23 ;  /* 0x00000008040472a4 */ /* 0x000fe4000f8e0217 */
[----:B------:R-:W-:-:S04]  /*3b190*/  UIMAD UR7, UR7, UR6, UR18 ;  /* 0x00000006070772a4 */ /* 0x000fc8000f8e0212 */
[----:B------:R-:W-:Y:S02]  /*3b1a0*/  USEL UR6, UR7, UR4, !UP0 ;  /* 0x0000000407067287 */ /* 0x000fe4000c000000 */
[----:B------:R-:W-:-:S04]  /*3b1b0*/  USEL UR4, UR4, UR7, !UP0 ;  /* 0x0000000704047287 */ /* 0x000fc8000c000000 */
[----:B------:R-:W-:Y:S02]  /*3b1c0*/  IMAD.U32 R2, RZ, RZ, UR6 ;  /* 0x00000006ff027e24 */ /* 0x000fe4000f8e00ff */
[----:B------:R-:W-:-:S07]  /*3b1d0*/  IMAD.U32 R5, RZ, RZ, UR4 ;  /* 0x00000004ff057e24 */ /* 0x000fce000f8e00ff */
.L_x_1566:
[----:B------:R-:W-:-:S08]  /*3b1e0*/  NOP ;  /* 0x0000000000007918 */ /* 0x000fd00000000000 */
[----:B0-----:R-:W0:-:S00]  /*3b1f0*/  USETMAXREG.DEALLOC.CTAPOOL 0x18 ;  /* 0x00000018000079c8 */ /* 0x001e0000080e0500 */
[----:B------:R-:W-:-:S13]  /*3b200*/  ISETP.NE.AND P0, PT, RZ, UR10, PT ;  /* 0x0000000aff007c0c */ /* 0x000fda000bf05270 */
[----:B------:R-:W-:Y:S05]  /*3b210*/  @P0 EXIT ;  /* 0x000000000000094d */ /* 0x000fea0003800000 */
[----:B0-----:R-:W-:Y:S01]  /*3b220*/  LOP3.LUT P0, RZ, R0, 0xff, RZ, 0xc0, !PT ;  /* 0x000000ff00ff7812 */ /* 0x001fe2000780c0ff */
[----:B------:R-:W-:Y:S02]  /*3b230*/  IMAD.MOV.U32 R0, RZ, RZ, 0x1 ;  /* 0x00000001ff007424 */ /* 0x000fe400078e00ff */
[----:B------:R-:W-:-:S10]  /*3b240*/  IMAD.MOV.U32 R6, RZ, RZ, RZ ;  /* 0x000000ffff067224 */ /* 0x000fd400078e00ff */
[----:B------:R-:W-:Y:S05]  /*3b250*/  @!P0 BRA `(.L_x_1569) ;  /* 0x0000000c00688947 */ /* 0x000fea0003800000 */
[----:B------:R-:W0:Y:S01]  /*3b260*/  S2R R3, SR_TID.X ;  /* 0x0000000000037919 */ /* 0x000e220000002100 */
[----:B------:R-:W1:Y:S01]  /*3b270*/  LDC R0, c[0x0][0x28c] ;  /* 0x0000a300ff007b82 */ /* 0x000e620000000800 */
[----:B------:R-:W-:Y:S01]  /*3b280*/  ULDC UR5, c[0x0][0x658] ;  /* 0x0001960000057ab9 */ /* 0x000fe20000000800 */
[----:B------:R-:W-:Y:S01]  /*3b290*/  UMOV UR7, 0xffffffff ;  /* 0xffffffff00077882 */ /* 0x000fe20000000000 */
[----:B------:R-:W-:Y:S01]  /*3b2a0*/  ULDC UR6, c[0x0][0xc] ;  /* 0x0000030000067ab9 */ /* 0x000fe20000000800 */
[----:B------:R-:W-:Y:S01]  /*3b2b0*/  USHF.L.U32 UR9, UR7, UR5, URZ ;  /* 0x0000000507097299 */ /* 0x000fe2000800063f */
[----:B------:R-:W-:Y:S01]  /*3b2c0*/  BSSY B0, `(.L_x_1569) ;  /* 0x00000d3000007945 */ /* 0x000fe20003800000 */
[----:B------:R-:W-:Y:S01]  /*3b2d0*/  UMOV UR8, 0x1 ;  /* 0x0000000100087882 */ /* 0x000fe20000000000 */
[----:B------:R-:W-:Y:S01]  /*3b2e0*/  ULDC UR7, c[0x0][0x10] ;  /* 0x0000040000077ab9 */ /* 0x000fe20000000800 */
[----:B------:R-:W-:Y:S01]  /*3b2f0*/  USHF.L.U32 UR5, UR8, UR5, URZ ;  /* 0x0000000508057299 */ /* 0x000fe2000800063f */
[----:B------:R-:W-:Y:S01]  /*3b300*/  IMAD.MOV.U32 R8, RZ, RZ, 0x1 ;  /* 0x00000001ff087424 */ /* 0x000fe200078e00ff */
[----:B------:R-:W-:Y:S01]  /*3b310*/  UIMAD.WIDE.U32 UR6, UR6, UR7, URZ ;  /* 0x00000007060672a5 */ /* 0x000fe2000f8e003f */
[----:B------:R-:W-:Y:S01]  /*3b320*/  IMAD.MOV.U32 R6, RZ, RZ, RZ ;  /* 0x000000ffff067224 */ /* 0x000fe200078e00ff */
[----:B------:R-:W-:Y:S01]  /*3b330*/  ULDC UR8, c[0x0][0x14] ;  /* 0x0000050000087ab9 */ /* 0x000fe20000000800 */
[----:B------:R-:W-:Y:S01]  /*3b340*/  ULDC UR4, c[0x0][0x600] ;  /* 0x0001800000047ab9 */ /* 0x000fe20000000800 */
[----:B------:R-:W-:-:S02]  /*3b350*/  UIMAD.WIDE.U32 UR20, UR6, UR8, URZ ;  /* 0x00000008061472a5 */ /* 0x000fc4000f8e003f */
[----:B------:R-:W-:Y:S02]  /*3b360*/  UIMAD UR7, UR7, UR8, URZ ;  /* 0x00000008070772a4 */ /* 0x000fe4000f8e023f */
[----:B------:R-:W-:Y:S02]  /*3b370*/  ULOP3.LUT UR24, UR41, 0x2, URZ, 0xfc, !UPT ;  /* 0x0000000229187892 */ /* 0x000fe4000f8efc3f */
[----:B------:R-:W-:Y:S02]  /*3b380*/  UIADD3 UR4, UR4, -0x1, URZ ;  /* 0xffffffff04047890 */ /* 0x000fe4000fffe03f */
[----:B------:R-:W-:Y:S01]  /*3b390*/  ULOP3.LUT UR6, URZ, UR9, URZ, 0x33, !UPT ;  /* 0x000000093f067292 */ /* 0x000fe2000f8e333f */
[----:B-1----:R-:W-:Y:S01]  /*3b3a0*/  VIADD R0, R0, 0x1f ;  /* 0x0000001f00007836 */ /* 0x002fe20000000000 */
[----:B------:R-:W-:Y:S01]  /*3b3b0*/  UIADD3 UR7, UR21, UR7, URZ ;  /* 0x0000000715077290 */ /* 0x000fe2000fffe03f */
[----:B------:R-:W-:Y:S01]  /*3b3c0*/  ULDC.64 UR22, c[0x0][0x198] ;  /* 0x0000660000167ab9 */ /* 0x000fe20000000a00 */
[----:B0-----:R-:W-:-:S02]  /*3b3d0*/  LOP3.LUT P3, RZ, R3, 0x7f, RZ, 0xc0, !PT ;  /* 0x0000007f03ff7812 */ /* 0x001fc4000786c0ff */
[----:B------:R-:W-:Y:S02]  /*3b3e0*/  LOP3.LUT P0, RZ, R3, 0x1f, RZ, 0xc0, !PT ;  /* 0x0000001f03ff7812 */ /* 0x000fe4000780c0ff */
[----:B------:R-:W-:Y:S02]  /*3b3f0*/  SHF.R.S32.HI R3, RZ, 0x1f, R0 ;  /* 0x0000001fff037819 */ /* 0x000fe40000011400 */
[----:B------:R-:W-:Y:S02]  /*3b400*/  PLOP3.LUT P0, PT, P0, P3, PT, 0x8a, 0x0 ;  /* 0x000000000000781c */ /* 0x000fe40000707172 */
[----:B------:R-:W-:Y:S01]  /*3b410*/  LEA.HI R3, R3, R0, RZ, 0x5 ;  /* 0x0000000003037211 */ /* 0x000fe200078f28ff */
[----:B------:R-:W-:-:S03]  /*3b420*/  IMAD.MOV.U32 R0, RZ, RZ, 0x1 ;  /* 0x00000001ff007424 */ /* 0x000fc600078e00ff */
[----:B------:R-:W-:-:S05]  /*3b430*/  SHF.R.S32.HI R7, RZ, 0x5, R3 ;  /* 0x00000005ff077819 */ /* 0x000fca0000011403 */
[----:B------:R-:W-:-:S07]  /*3b440*/  VIADD R11, R7, 0x1 ;  /* 0x00000001070b7836 */ /* 0x000fce0000000000 */
.L_x_1581:
[----:B------:R-:W-:-:S03]  /*3b450*/  UMOV UR8, 0xffffffff ;  /* 0xffffffff00087882 */ /* 0x000fc60000000000 */
[----:B------:R-:W-:Y:S05]  /*3b460*/  BRA.DIV UR8, `(.L_x_1570) ;  /* 0x0000001208607947 */ /* 0x000fea000b800000 */
[----:B------:R-:W-:-:S13]  /*3b470*/  ELECT P6, URZ, PT ;  /* 0x00000000003f782f */ /* 0x000fda00038c0000 */
.L_x_1596:
[----:B------:R-:W0:Y:S01]  /*3b480*/  LDC R3, c[0x0][0x28c] ;  /* 0x0000a300ff037b82 */ /* 0x000e220000000800 */
[----:B------:R-:W-:Y:S01]  /*3b490*/  BSSY B1, `(.L_x_1571) ;  /* 0x0000038000017945 */ /* 0x000fe20003800000 */
[----:B0-----:R-:W-:-:S13]  /*3b4a0*/  ISETP.LT.OR P6, PT, R3, 0x1, !P6 ;  /* 0x000000010300780c */ /* 0x001fda00077c1670 */
[----:B------:R-:W-:Y:S05]  /*3b4b0*/  @P6 BRA `(.L_x_1572) ;  /* 0x0000000000d46947 */ /* 0x000fea0003800000 */
[----:B------:R-:W-:Y:S02]  /*3b4c0*/  IMAD R2, R2, 0x180, RZ ;  /* 0x0000018002027824 */ /* 0x000fe400078e02ff */
[----:B------:R-:W-:Y:S02]  /*3b4d0*/  IMAD.SHL.U32 R5, R5, 0x200, RZ ;  /* 0x0000020005057824 */ /* 0x000fe400078e00ff */
[----:B------:R-:W-:Y:S02]  /*3b4e0*/  IMAD.MOV.U32 R14, RZ, RZ, RZ ;  /* 0x000000ffff0e7224 */ /* 0x000fe400078e00ff */
[----:B------:R-:W-:Y:S02]  /*3b4f0*/  IMAD.MOV.U32 R4, RZ, RZ, R11 ;  /* 0x000000ffff047224 */ /* 0x000fe400078e000b */
[----:B------:R-:W-:Y:S02]  /*3b500*/  IMAD.MOV.U32 R3, RZ, RZ, R0 ;  /* 0x000000ffff037224 */ /* 0x000fe400078e0000 */
[----:B------:R-:W-:-:S07]  /*3b510*/  IMAD.MOV.U32 R9, RZ, RZ, R6 ;  /* 0x000000ffff097224 */ /* 0x000fce00078e0006 */
.L_x_1576:
[----:B------:R-:W0:Y:S01]  /*3b520*/  S2R R13, SR_CgaCtaId ;  /* 0x00000000000d7919 */ /* 0x000e220000008800 */
[----:B------:R-:W-:-:S04]  /*3b530*/  MOV R12, 0x400 ;  /* 0x00000400000c7802 */ /* 0x000fc80000000f00 */
[----:B0-----:R-:W-:Y:S02]  /*3b540*/  LEA R16, R13, R12, 0x18 ;  /* 0x0000000c0d107211 */ /* 0x001fe400078ec0ff */
[----:B------:R-:W-:Y:S01]  /*3b550*/  SHF.L.U32 R12, R3, 0x1f, RZ ;  /* 0x0000001f030c7819 */ /* 0x000fe200000006ff */
[----:B------:R-:W0:Y:S02]  /*3b560*/  @!P3 LDC R13, c[0x0][0x500] ;  /* 0x00014000ff0dbb82 */ /* 0x000e240000000800 */
[----:B------:R-:W-:-:S04]  /*3b570*/  IMAD R15, R9, 0x8, R16 ;  /* 0x00000008090f7824 */ /* 0x000fc800078e0210 */
[----:B------:R-:W1:Y:S02]  /*3b580*/  SYNCS.PHASECHK.TRANS64.TRYWAIT P1, [R15+URZ+0x40], R12 ;  /* 0x0000400c0f0075a7 */ /* 0x000e64000802017f */
[----:B-1----:R-:W-:Y:S05]  /*3b590*/  @!P1 BRA `(.L_x_1573) ;  /* 0x0000001000349947 */ /* 0x002fea0003800000 */
.L_x_1597:
[----:B------:R-:W-:Y:S01]  /*3b5a0*/  UPRMT UR8, UR24, 0x9910, URZ ;  /* 0x0000991018087896 */ /* 0x000fe2000800003f */
[----:B0-----:R0:W-:Y:S03]  /*3b5b0*/  @!P3 SYNCS.ARRIVE.TRANS64 RZ, [R15+URZ], R13 ;  /* 0x0000000d0fffb9a7 */ /* 0x0011e6000800003f */
[----:B------:R-:W-:-:S06]  /*3b5c0*/  UISETP.NE.AND UP0, UPT, UR8, 0x2, UPT ;  /* 0x000000020800788c */ /* 0x000fcc000bf05270 */
[----:B------:R-:W-:-:S13]  /*3b5d0*/  PLOP3.LUT P1, PT, PT, PT, UP0, 0x80, 0x0 ;  /* 0x000000000000781c */ /* 0x000fda0003f2f008 */
[----:B0-----:R-:W-:Y:S05]  /*3b5e0*/  @P1 BRA `(.L_x_1574) ;  /* 0x0000000000041947 */ /* 0x001fea0003800000 */
[----:B------:R-:W-:Y:S01]  /*3b5f0*/  BPT.TRAP 0x1 ;  /* 0x000000040000795c */ /* 0x000fe20000300000 */
.L_x_1574:
[----:B------:R-:W-:Y:S05]  /*3b600*/  @P0 BRA `(.L_x_1575) ;  /* 0x0000000000040947 */ /* 0x000fea0003800000 */
[----:B------:R-:W-:Y:S01]  /*3b610*/  BPT.TRAP 0x1 ;  /* 0x000000040000795c */ /* 0x000fe20000300000 */
.L_x_1575:
[--C-:B-1----:R-:W-:Y:S01]  /*3b620*/  IMAD R12, R9, 0x4000, R16.reuse ;  /* 0x00004000090c7824 */ /* 0x102fe200078e0210 */
[----:B------:R-:W-:Y:S01]  /*3b630*/  R2UR UR18, R5 ;  /* 0x00000000051272ca */ /* 0x000fe200000e0000 */
[----:B------:R-:W-:Y:S01]  /*3b640*/  IMAD R16, R9, 0x3000, R16 ;  /* 0x0000300009107824 */ /* 0x000fe200078e0210 */
[----:B------:R-:W-:Y:S01]  /*3b650*/  R2UR UR9, R15 ;  /* 0x000000000f0972ca */ /* 0x000fe200000e0000 */
[----:B------:R-:W-:Y:S01]  /*3b660*/  VIADD R4, R4, 0xffffffff ;  /* 0xffffffff04047836 */ /* 0x000fe20000000000 */
[----:B------:R-:W-:Y:S01]  /*3b670*/  R2UR UR8, R12 ;  /* 0x000000000c0872ca */ /* 0x000fe200000e0000 */
[----:B------:R-:W-:Y:S01]  /*3b680*/  UIADD3 UR14, UP0, UR22, 0xf0, URZ ;  /* 0x000000f0160e7890 */ /* 0x000fe2000ff1e03f */
[----:B------:R-:W-:Y:S01]  /*3b690*/  R2UR UR11, R16 ;  /* 0x00000000100b72ca */ /* 0x000fe200000e0000 */
[----:B------:R-:W-:Y:S01]  /*3b6a0*/  UIADD3 UR26, UP1, UR22, 0x1f0, URZ ;  /* 0x000001f0161a7890 */ /* 0x000fe2000ff3e03f */
[----:B------:R-:W-:Y:S01]  /*3b6b0*/  R2UR UR10, R14 ;  /* 0x000000000e0a72ca */ /* 0x000fe200000e0000 */
[----:B------:R-:W-:Y:S01]  /*3b6c0*/  UIADD3.X UR15, URZ, UR23, URZ, UP0, !UPT ;  /* 0x000000173f0f7290 */ /* 0x000fe200087fe43f */
[----:B------:R-:W-:Y:S01]  /*3b6d0*/  R2UR UR12, R10 ;  /* 0x000000000a0c72ca */ /* 0x000fe200000e0000 */
[----:B------:R-:W-:Y:S01]  /*3b6e0*/  VIADD R9, R9, 0x1 ;  /* 0x0000000109097836 */ /* 0x000fe20000000000 */
[----:B------:R-:W-:Y:S01]  /*3b6f0*/  R2UR UR19, R2 ;  /* 0x00000000021372ca */ /* 0x000fe200000e0000 */
[----:B------:R-:W-:Y:S01]  /*3b700*/  UIADD3.X UR27, URZ, UR23, URZ, UP1, !UPT ;  /* 0x000000173f1b7290 */ /* 0x000fe20008ffe43f */
[----:B------:R-:W-:Y:S01]  /*3b710*/  ISETP.GT.AND P2, PT, R4, 0x1, PT ;  /* 0x000000010400780c */ /* 0x000fe20003f44270 */
[----:B------:R-:W-:Y:S01]  /*3b720*/  UMOV UR16, 0x0 ;  /* 0x0000000000107882 */ /* 0x000fe20000000000 */
[----:B------:R-:W-:Y:S01]  /*3b730*/  UMOV UR17, 0x10000000 ;  /* 0x1000000000117882 */ /* 0x000fe20000000000 */
[----:B------:R-:W-:Y:S01]  /*3b740*/  UIADD3 UR8, UR8, 0x180, URZ ;  /* 0x0000018008087890 */ /* 0x000fe2000fffe03f */
[----:B------:R-:W-:Y:S01]  /*3b750*/  ISETP.NE.AND P1, PT, R9, 0x8, PT ;  /* 0x000000080900780c */ /* 0x000fe20003f25270 */
[----:B------:R-:W-:Y:S01]  /*3b760*/  UIADD3 UR13, UR11, 0x20180, URZ ;  /* 0x000201800b0d7890 */ /* 0x000fe2000fffe03f */
[----:B------:R-:W-:-:S02]  /*3b770*/  VIADD R14, R14, 0x20 ;  /* 0x000000200e0e7836 */ /* 0x000fc40000000000 */
[----:B------:R-:W-:Y:S01]  /*3b780*/  UMOV UR11, UR18 ;  /* 0x00000012000b7c82 */ /* 0x000fe20008000000 */
[----:B------:R-:W-:Y:S02]  /*3b790*/  SEL R12, RZ, 0x1, P1 ;  /* 0x00000001ff0c7807 */ /* 0x000fe40000800000 */
[----:B------:R-:W-:Y:S01]  /*3b7a0*/  SEL R9, R9, RZ, P1 ;  /* 0x000000ff09097207 */ /* 0x000fe20000800000 */
[----:B------:R0:W-:Y:S01]  /*3b7b0*/  UTMALDG.3D [UR8], [UR14], desc[UR16] ;  /* 0x000010080e0075b4 */ /* 0x0001e20008011000 */
[----:B------:R-:W-:Y:S01]  /*3b7c0*/  LOP3.LUT R3, R3, R12, RZ, 0x3c, !PT ;  /* 0x0000000c03037212 */ /* 0x000fe200078e3cff */
[----:B0-----:R-:W-:Y:S01]  /*3b7d0*/  UMOV UR8, UR13 ;  /* 0x0000000d00087c82 */ /* 0x001fe20008000000 */
[----:B------:R-:W-:Y:S02]  /*3b7e0*/  UMOV UR11, UR19 ;  /* 0x00000013000b7c82 */ /* 0x000fe40008000000 */
[----:B------:R0:W-:Y:S02]  /*3b7f0*/  UTMALDG.3D [UR8], [UR26], desc[UR16] ;  /* 0x000010081a0075b4 */ /* 0x0001e40008011000 */
[----:B0-----:R-:W-:Y:S05]  /*3b800*/  @P2 BRA `(.L_x_1576) ;  /* 0xfffffffc00442947 */ /* 0x001fea000383ffff */
.L_x_1572:
[----:B------:R-:W-:Y:S05]  /*3b810*/  BSYNC B1 ;  /* 0x0000000000017941 */ /* 0x000fea0003800000 */
.L_x_1571:
[----:B------:R-:W2:Y:S01]  /*3b820*/  LDL.LU R16, [R1+0x900] ;  /* 0x0009000001107983 */ /* 0x000ea20000300800 */
[----:B------:R-:W-:Y:S01]  /*3b830*/  LOP3.LUT P4, RZ, R8, 0xff, RZ, 0xc0, !PT ;  /* 0x000000ff08ff7812 */ /* 0x000fe2000788c0ff */
[----:B------:R-:W-:Y:S01]  /*3b840*/  IMAD.IADD R6, R7, 0x1, R6 ;  /* 0x0000000107067824 */ /* 0x000fe200078e0206 */
[----:B------:R-:W-:Y:S01]  /*3b850*/  ULDC.64 UR8, c[0x0][0x650] ;  /* 0x0001940000087ab9 */ /* 0x000fe20000000a00 */
[----:B------:R-:W3:Y:S01]  /*3b860*/  LDL.LU R15, [R1+0x904] ;  /* 0x00090400010f7983 */ /* 0x000ee20000300800 */
[----:B------:R-:W-:Y:S01]  /*3b870*/  BSSY B1, `(.L_x_1577) ;  /* 0x0000075000017945 */ /* 0x000fe20003800000 */
[----:B------:R-:W-:Y:S01]  /*3b880*/  IMAD.MOV.U32 R5, RZ, RZ, -0x1 ;  /* 0xffffffffff057424 */ /* 0x000fe200078e00ff */
[----:B------:R-:W-:Y:S01]  /*3b890*/  SHF.R.U32.HI R2, RZ, 0x3, R6 ;  /* 0x00000003ff027819 */ /* 0x000fe20000011606 */
[----:B------:R-:W-:Y:S01]  /*3b8a0*/  IMAD.MOV.U32 R10, RZ, RZ, -0x1 ;  /* 0xffffffffff0a7424 */ /* 0x000fe200078e00ff */
[----:B------:R-:W-:Y:S02]  /*3b8b0*/  ISETP.GT.U32.AND P1, PT, R6, 0x7, PT ;  /* 0x000000070600780c */ /* 0x000fe40003f24070 */
[----:B------:R-:W-:-:S02]  /*3b8c0*/  LOP3.LUT R2, R2, 0x1, RZ, 0xc0, !PT ;  /* 0x0000000102027812 */ /* 0x000fc400078ec0ff */
[C---:B------:R-:W-:Y:S01]  /*3b8d0*/  ISETP.LT.U32.AND P1, PT, R7.reuse, 0x8, P1 ;  /* 0x000000080700780c */ /* 0x040fe20000f21070 */
[----:B------:R-:W0:Y:S01]  /*3b8e0*/  @P4 S2R R3, SR_CgaCtaId ;  /* 0x0000000000034919 */ /* 0x000e220000008800 */
[----:B------:R-:W-:Y:S02]  /*3b8f0*/  ISETP.NE.U32.AND P2, PT, R2, 0x1, PT ;  /* 0x000000010200780c */ /* 0x000fe40003f45070 */
[----:B------:R-:W-:Y:S02]  /*3b900*/  @P4 MOV R2, 0x400 ;  /* 0x0000040000024802 */ /* 0x000fe40000000f00 */
[----:B------:R-:W-:Y:S02]  /*3b910*/  ISETP.GT.U32.AND P2, PT, R7, 0x7, !P2 ;  /* 0x000000070700780c */ /* 0x000fe40005744070 */
[----:B------:R-:W-:Y:S02]  /*3b920*/  LOP3.LUT R6, R6, 0x7, RZ, 0xc0, !PT ;  /* 0x0000000706067812 */ /* 0x000fe400078ec0ff */
[----:B------:R-:W-:-:S02]  /*3b930*/  PRMT R8, RZ, 0x7610, R8 ;  /* 0x00007610ff087816 */ /* 0x000fc40000000008 */
[----:B0-----:R-:W-:Y:S02]  /*3b940*/  @P4 LEA R2, R3, R2, 0x18 ;  /* 0x0000000203024211 */ /* 0x001fe400078ec0ff */
[----:B------:R-:W-:Y:S02]  /*3b950*/  SEL R3, RZ, 0x1, !P1 ;  /* 0x00000001ff037807 */ /* 0x000fe40004800000 */
[----:B------:R0:W-:Y:S02]  /*3b960*/  @P4 SYNCS.ARRIVE.TRANS64.A1T0 RZ, [R2+URZ+0x98], RZ ;  /* 0x000098ff02ff49a7 */ /* 0x0001e4000810003f */
[----:B0-----:R-:W-:-:S04]  /*3b970*/  SEL R2, RZ, 0x1, !P2 ;  /* 0x00000001ff027807 */ /* 0x001fc80005000000 */
[--C-:B------:R-:W-:Y:S01]  /*3b980*/  LOP3.LUT R0, R2, R0, R3.reuse, 0x96, !PT ;  /* 0x0000000002007212 */ /* 0x100fe200078e9603 */
[----:B------:R-:W-:Y:S01]  /*3b990*/  IMAD.MOV.U32 R2, RZ, RZ, -0x1 ;  /* 0xffffffffff027424 */ /* 0x000fe200078e00ff */
[----:B------:R-:W-:Y:S02]  /*3b9a0*/  PRMT R3, RZ, 0x7610, R3 ;  /* 0x00007610ff037816 */ /* 0x000fe40000000003 */
[----:B---3--:R-:W-:-:S04]  /*3b9b0*/  IADD3 R15, P1, R15, UR20, RZ ;  /* 0x000000140f0f7c10 */ /* 0x008fc8000ff3e0ff */
[----:B--2---:R-:W-:Y:S01]  /*3b9c0*/  IADD3.X R16, R16, UR7, RZ, P1, !PT ;  /* 0x0000000710107c10 */ /* 0x004fe20008ffe4ff */
[----:B------:R0:W-:Y:S01]  /*3b9d0*/  STL [R1+0x904], R15 ;  /* 0x0009040f01007387 */ /* 0x0001e20000100800 */
[----:B------:R-:W-:-:S03]  /*3b9e0*/  ISETP.GE.U32.AND P1, PT, R15, UR8, PT ;  /* 0x000000080f007c0c */ /* 0x000fc6000bf26070 */
[----:B------:R0:W-:Y:S01]  /*3b9f0*/  STL [R1+0x900], R16 ;  /* 0x0009001001007387 */ /* 0x0001e20000100800 */
[----:B------:R-:W-:-:S13]  /*3ba00*/  ISETP.GE.U32.AND.EX P1, PT, R16, UR9, PT, P1 ;  /* 0x0000000910007c0c */ /* 0x000fda000bf26110 */
[----:B0-----:R-:W-:Y:S05]  /*3ba10*/  @P1 BRA `(.L_x_1578) ;  /* 0x0000000400681947 */ /* 0x001fea0003800000 */
[----:B------:R-:W0:Y:S01]  /*3ba20*/  S2UR UR8, SR_CTAID.X ;  /* 0x00000000000879c3 */ /* 0x000e220000002500 */
[----:B------:R-:W-:Y:S01]  /*3ba30*/  ULDC.64 UR10, c[0x0][0x628] ;  /* 0x00018a00000a7ab9 */ /* 0x000fe20000000a00 */
[----:B------:R-:W-:Y:S01]  /*3ba40*/  ULDC UR9, c[0x0][0x150] ;  /* 0x0000540000097ab9 */ /* 0x000fe20000000800 */
[----:B------:R-:W-:Y:S01]  /*3ba50*/  ISETP.NE.U32.AND P1, PT, RZ, UR10, PT ;  /* 0x0000000aff007c0c */ /* 0x000fe2000bf25070 */
[----:B------:R-:W-:Y:S01]  /*3ba60*/  ULDC UR12, c[0x0][0x630] ;  /* 0x00018c00000c7ab9 */ /* 0x000fe20000000800 */
[----:B------:R-:W-:Y:S01]  /*3ba70*/  ULDC UR14, c[0x0][0x154] ;  /* 0x00005500000e7ab9 */ /* 0x000fe20000000800 */
[----:B------:R-:W-:Y:S01]  /*3ba80*/  IMAD.MOV.U32 R3, RZ, RZ, R16 ;  /* 0x000000ffff037224 */ /* 0x000fe200078e0010 */
[----:B------:R-:W-:Y:S01]  /*3ba90*/  ISETP.NE.AND.EX P1, PT, RZ, UR11, PT, P1 ;  /* 0x0000000bff007c0c */ /* 0x000fe2000bf25310 */
[----:B------:R-:W1:Y:S01]  /*3baa0*/  S2UR UR13, SR_CTAID.Y ;  /* 0x00000000000d79c3 */ /* 0x000e620000002600 */
[----:B0-----:R-:W-:-:S05]  /*3bab0*/  I2FP.F32.U32 R2, UR8 ;  /* 0x0000000800027c45 */ /* 0x001fca0008201000 */
[----:B------:R-:W-:Y:S01]  /*3bac0*/  FMUL R9, R2, UR9 ;  /* 0x0000000902097c20 */ /* 0x000fe20008400000 */
[----:B------:R-:W-:Y:S01]  /*3bad0*/  IMAD.MOV.U32 R2, RZ, RZ, R15 ;  /* 0x000000ffff027224 */ /* 0x000fe200078e000f */
[----:B-1----:R-:W-:-:S04]  /*3bae0*/  I2FP.F32.U32 R12, UR13 ;  /* 0x0000000d000c7c45 */ /* 0x002fc80008201000 */
[----:B------:R-:W0:Y:S01]  /*3baf0*/  F2I.U32.TRUNC.NTZ R9, R9 ;  /* 0x0000000900097305 */ /* 0x000e22000020f000 */
[----:B------:R-:W-:Y:S05]  /*3bb00*/  @!P1 BRA `(.L_x_1579) ;  /* 0x0000000000289947 */ /* 0x000fea0003800000 */
[----:B------:R-:W-:Y:S02]  /*3bb10*/  ULDC UR9, c[0x0][0x634] ;  /* 0x00018d0000097ab9 */ /* 0x000fe40000000800 */
[----:B------:R-:W-:-:S05]  /*3bb20*/  IADD3 R3, P1, R15, UR9, RZ ;  /* 0x000000090f037c10 */ /* 0x000fca000ff3e0ff */
[----:B------:R-:W-:-:S04]  /*3bb30*/  IMAD.X R13, RZ, RZ, R16, P1 ;  /* 0x000000ffff0d7224 */ /* 0x000fc800008e0610 */
[----:B------:R-:W-:-:S04]  /*3bb40*/  IMAD.WIDE.U32 R4, R13, UR10, RZ ;  /* 0x0000000a0d047c25 */ /* 0x000fc8000f8e00ff */
[----:B------:R-:W-:-:S04]  /*3bb50*/  IMAD.WIDE.U32 R4, P1, R3, UR11, R4 ;  /* 0x0000000b03047c25 */ /* 0x000fc8000f820004 */
[----:B------:R-:W-:-:S04]  /*3bb60*/  IMAD.WIDE.U32 R2, R3, UR10, RZ ;  /* 0x0000000a03027c25 */ /* 0x000fc8000f8e00ff */
[----:B------:R-:W-:Y:S01]  /*3bb70*/  IMAD.MOV.U32 R2, RZ, RZ, R5 ;  /* 0x000000ffff027224 */ /* 0x000fe200078e0005 */
[----:B------:R-:W-:Y:S01]  /*3bb80*/  IADD3 RZ, P2, R3, R4, RZ ;  /* 0x0000000403ff7210 */ /* 0x000fe20007f5e0ff */
[----:B------:R-:W-:-:S04]  /*3bb90*/  IMAD.X R3, RZ, RZ, RZ, P1 ;  /* 0x000000ffff037224 */ /* 0x000fc800008e06ff */
[----:B------:R-:W-:-:S08]  /*3bba0*/  IMAD.WIDE.U32.X R2, R13, UR11, R2, P2 ;  /* 0x0000000b0d027c25 */ /* 0x000fd000090e0402 */
.L_x_1579:
[--C-:B------:R-:W-:Y:S01]  /*3bbb0*/  SHF.R.U64 R10, R2, UR12, R3.reuse ;  /* 0x0000000c020a7c19 */ /* 0x100fe20008001203 */
[----:B------:R-:W-:Y:S01]  /*3bbc0*/  ULDC.64 UR10, c[0x0][0x620] ;  /* 0x00018800000a7ab9 */ /* 0x000fe20000000a00 */
[----:B------:R-:W-:Y:S01]  /*3bbd0*/  SHF.R.U32.HI R2, RZ, UR12, R3 ;  /* 0x0000000cff027c19 */ /* 0x000fe20008011603 */
[----:B------:R-:W-:Y:S01]  /*3bbe0*/  IMAD.MOV.U32 R3, RZ, RZ, R16 ;  /* 0x000000ffff037224 */ /* 0x000fe200078e0010 */
[----:B------:R-:W-:Y:S01]  /*3bbf0*/  IADD3 R13, P1, RZ, -R10, RZ ;  /* 0x8000000aff0d7210 */ /* 0x000fe20007f3e0ff */
[----:B------:R-:W-:Y:S01]  /*3bc00*/  FMUL R12, R12, UR14 ;  /* 0x0000000e0c0c7c20 */ /* 0x000fe20008400000 */
[----:B------:R-:W-:Y:S01]  /*3bc10*/  ULDC.64 UR14, c[0x0][0x640] ;  /* 0x00019000000e7ab9 */ /* 0x000fe20000000a00 */
[----:B0-----:R-:W-:Y:S02]  /*3bc20*/  R2UR UR9, R9 ;  /* 0x00000000090972ca */ /* 0x001fe400000e0000 */
[----:B------:R-:W-:Y:S01]  /*3bc30*/  IMAD.X R2, RZ, RZ, ~R2, P1 ;  /* 0x000000ffff027224 */ /* 0x000fe200008e0e02 */
[----:B------:R-:W-:Y:S01]  /*3bc40*/  ISETP.NE.U32.AND P1, PT, RZ, UR14, PT ;  /* 0x0000000eff007c0c */ /* 0x000fe2000bf25070 */
[----:B------:R-:W0:Y:S02]  /*3bc50*/  F2I.U32.TRUNC.NTZ R12, R12 ;  /* 0x0000000c000c7305 */ /* 0x000e24000020f000 */
[----:B------:R-:W-:Y:S01]  /*3bc60*/  IMAD R2, R2, UR10, RZ ;  /* 0x0000000a02027c24 */ /* 0x000fe2000f8e02ff */
[----:B------:R-:W-:-:S03]  /*3bc70*/  ISETP.NE.AND.EX P1, PT, RZ, UR15, PT, P1 ;  /* 0x0000000fff007c0c */ /* 0x000fc6000bf25310 */
[----:B------:R-:W-:Y:S02]  /*3bc80*/  IMAD R5, R13, UR11, R2 ;  /* 0x0000000b0d057c24 */ /* 0x000fe4000f8e0202 */
[----:B------:R-:W-:-:S04]  /*3bc90*/  IMAD.MOV.U32 R2, RZ, RZ, R15 ;  /* 0x000000ffff027224 */ /* 0x000fc800078e000f */
[----:B------:R-:W-:Y:S01]  /*3bca0*/  IMAD.WIDE.U32 R2, R13, UR10, R2 ;  /* 0x0000000a0d027c25 */ /* 0x000fe2000f8e0002 */
[----:B------:R-:W-:Y:S01]  /*3bcb0*/  ULDC UR10, c[0x0][0x618] ;  /* 0x00018600000a7ab9 */ /* 0x000fe20000000800 */
[----:B0-----:R-:W-:Y:S02]  /*3bcc0*/  R2UR UR11, R12 ;  /* 0x000000000c0b72ca */ /* 0x001fe400000e0000 */
[----:B------:R-:W-:-:S05]  /*3bcd0*/  IMAD.IADD R3, R3, 0x1, R5 ;  /* 0x0000000103037824 */ /* 0x000fca00078e0205 */
[--C-:B------:R-:W-:Y:S02]  /*3bce0*/  SHF.R.U64 R9, R2, UR10, R3.reuse ;  /* 0x0000000a02097c19 */ /* 0x100fe40008001203 */
[----:B------:R-:W-:Y:S01]  /*3bcf0*/  SHF.R.U32.HI R2, RZ, UR10, R3 ;  /* 0x0000000aff027c19 */ /* 0x000fe20008011603 */
[----:B------:R-:W-:-:S03]  /*3bd00*/  ULDC UR10, c[0x0][0x608] ;  /* 0x00018200000a7ab9 */ /* 0x000fc60000000800 */
[--C-:B------:R-:W-:Y:S02]  /*3bd10*/  SHF.R.U64 R13, R9, UR10, R2.reuse ;  /* 0x0000000a090d7c19 */ /* 0x100fe40008001202 */
[----:B------:R-:W-:Y:S01]  /*3bd20*/  SHF.R.U32.HI R2, RZ, UR10, R2 ;  /* 0x0000000aff027c19 */ /* 0x000fe20008011602 */
[----:B------:R-:W-:-:S03]  /*3bd30*/  ULDC UR10, c[0x0][0x658] ;  /* 0x00019600000a7ab9 */ /* 0x000fc60000000800 */
[--C-:B------:R-:W-:Y:S02]  /*3bd40*/  SHF.R.U64 R12, R13, UR10, R2.reuse ;  /* 0x0000000a0d0c7c19 */ /* 0x100fe40008001202 */
[----:B------:R-:W-:-:S03]  /*3bd50*/  SHF.R.U32.HI R15, RZ, UR10, R2 ;  /* 0x0000000aff0f7c19 */ /* 0x000fc60008011602 */
[----:B------:R-:W-:Y:S02]  /*3bd60*/  IMAD.MOV.U32 R2, RZ, RZ, R12 ;  /* 0x000000ffff027224 */ /* 0x000fe400078e000c */
[----:B------:R-:W-:Y:S01]  /*3bd70*/  IMAD.MOV.U32 R3, RZ, RZ, R15 ;  /* 0x000000ffff037224 */ /* 0x000fe200078e000f */
[----:B------:R-:W-:Y:S06]  /*3bd80*/  @!P1 BRA `(.L_x_1580) ;  /* 0x0000000000289947 */ /* 0x000fec0003800000 */
        /* <DEDUP_REMOVED lines=10> */
.L_x_1580:
[----:B------:R-:W-:Y:S01]  /*3be30*/  ULDC UR10, c[0x0][0x648] ;  /* 0x00019200000a7ab9 */ /* 0x000fe20000000800 */
[----:B------:R-:W-:Y:S01]  /*3be40*/  UISETP.NE.AND UP0, UPT, UR40, URZ, UPT ;  /* 0x0000003f2800728c */ /* 0x000fe2000bf05270 */
[----:B------:R-:W-:Y:S01]  /*3be50*/  SHF.R.U64 R2, R2, UR10, R3 ;  /* 0x0000000a02027c19 */ /* 0x000fe20008001203 */
[----:B------:R-:W-:Y:S01]  /*3be60*/  ULDC UR10, c[0x0][0x638] ;  /* 0x00018e00000a7ab9 */ /* 0x000fe20000000800 */
[----:B------:R-:W-:Y:S01]  /*3be70*/  UIADD3 UR11, -UR11, URZ, URZ ;  /* 0x0000003f0b0b7290 */ /* 0x000fe2000fffe13f */
[----:B------:R-:W-:Y:S02]  /*3be80*/  LOP3.LUT R13, R13, UR6, RZ, 0xc0, !PT ;  /* 0x000000060d0d7c12 */ /* 0x000fe4000f8ec0ff */
[----:B------:R-:W-:Y:S01]  /*3be90*/  IMAD.MOV R3, RZ, RZ, -R2 ;  /* 0x000000ffff037224 */ /* 0x000fe200078e0a02 */
[----:B------:R-:W-:Y:S02]  /*3bea0*/  LOP3.LUT R9, R9, UR4, RZ, 0xc0, !PT ;  /* 0x0000000409097c12 */ /* 0x000fe4000f8ec0ff */
[----:B------:R-:W-:Y:S01]  /*3beb0*/  IMAD R5, R2, UR5, R13 ;  /* 0x0000000502057c24 */ /* 0x000fe2000f8e020d */
[----:B------:R-:W-:Y:S01]  /*3bec0*/  PLOP3.LUT P1, PT, PT, PT, UP0, 0x40, 0x0 ;  /* 0x000000000000781c */ /* 0x000fe20003f2e808 */
[----:B------:R-:W-:Y:S01]  /*3bed0*/  IMAD R12, R3, UR10, R12 ;  /* 0x0000000a030c7c24 */ /* 0x000fe2000f8e020c */
[----:B------:R-:W-:Y:S01]  /*3bee0*/  UIADD3 UR10, -UR9, URZ, URZ ;  /* 0x0000003f090a7290 */ /* 0x000fe2000fffe13f */
[----:B------:R-:W-:Y:S01]  /*3bef0*/  PLOP3.LUT P2, PT, PT, PT, UP0, 0x40, 0x0 ;  /* 0x000000000000781c */ /* 0x000fe20003f4e808 */
[----:B------:R-:W-:Y:S01]  /*3bf00*/  IMAD.MOV.U32 R3, RZ, RZ, 0x1 ;  /* 0x00000001ff037424 */ /* 0x000fe200078e00ff */
[----:B------:R-:W-:-:S02]  /*3bf10*/  ULDC UR9, c[0x0][0x144] ;  /* 0x0000510000097ab9 */ /* 0x000fc40000000800 */
[----:B------:R-:W-:-:S03]  /*3bf20*/  UIMAD UR8, UR9, UR10, UR8 ;  /* 0x0000000a090872a4 */ /* 0x000fc6000f8e0208 */
[----:B------:R-:W-:Y:S02]  /*3bf30*/  ULDC UR9, c[0x0][0x148] ;  /* 0x0000520000097ab9 */ /* 0x000fe40000000800 */
[----:B------:R-:W-:-:S03]  /*3bf40*/  @UP0 UIMAD UR8, UR9, UR11, UR13 ;  /* 0x0000000b090802a4 */ /* 0x000fc6000f8e020d */
[----:B------:R-:W-:Y:S02]  /*3bf50*/  ULDC UR9, c[0x0][0x600] ;  /* 0x0001800000097ab9 */ /* 0x000fe40000000800 */
[----:B------:R-:W-:Y:S02]  /*3bf60*/  IMAD R12, R12, UR9, R9 ;  /* 0x000000090c0c7c24 */ /* 0x000fe4000f8e0209 */
[----:B------:R-:W-:Y:S01]  /*3bf70*/  IMAD.U32 R2, RZ, RZ, UR8 ;  /* 0x00000008ff027e24 */ /* 0x000fe2000f8e00ff */
[----:B------:R-:W-:-:S03]  /*3bf80*/  ULDC UR8, c[0x0][0x610] ;  /* 0x0001840000087ab9 */ /* 0x000fc60000000800 */
[----:B------:R-:W-:-:S05]  /*3bf90*/  IMAD R5, R5, UR8, R2 ;  /* 0x0000000805057c24 */ /* 0x000fca000f8e0202 */
[----:B------:R-:W-:Y:S02]  /*3bfa0*/  SEL R2, R12, R5, P1 ;  /* 0x000000050c027207 */ /* 0x000fe40000800000 */
[----:B------:R-:W-:-:S07]  /*3bfb0*/  SEL R5, R5, R12, P2 ;  /* 0x0000000c05057207 */ /* 0x000fce0001000000 */
.L_x_1578:
[----:B------:R-:W-:Y:S05]  /*3bfc0*/  BSYNC B1 ;  /* 0x0000000000017941 */ /* 0x000fea0003800000 */
.L_x_1577:
[----:B------:R-:W-:-:S13]  /*3bfd0*/  LOP3.LUT P1, RZ, R3, 0xff, RZ, 0xc0, !PT ;  /* 0x000000ff03ff7812 */ /* 0x000fda000782c0ff */
[----:B------:R-:W-:Y:S05]  /*3bfe0*/  @P1 BRA `(.L_x_1581) ;  /* 0xfffffff400181947 */ /* 0x000fea000383ffff */
[----:B------:R-:W-:Y:S05]  /*3bff0*/  BSYNC B0 ;  /* 0x0000000000007941 */ /* 0x000fea0003800000 */
.L_x_1569:
[----:B------:R-:W-:-:S03]  /*3c000*/  UMOV UR8, 0xffffffff ;  /* 0xffffffff00087882 */ /* 0x000fc60000000000 */
[----:B------:R-:W-:Y:S05]  /*3c010*/  BRA.DIV UR8, `(.L_x_1582) ;  /* 0x0000000608a87947 */ /* 0x000fea000b800000 */
[----:B------:R-:W-:-:S13]  /*3c020*/  ELECT P6, URZ, PT ;  /* 0x00000000003f782f */ /* 0x000fda00038c0000 */
.L_x_1600:
[----:B------:R-:W-:Y:S04]  /*3c030*/  BSSY B0, `(.L_x_1583) ;  /* 0x0000050000007945 */ /* 0x000fe80003800000 */
[----:B------:R-:W-:Y:S05]  /*3c040*/  @!P6 BRA `(.L_x_1584) ;  /* 0x000000040038e947 */ /* 0x000fea0003800000 */
[----:B------:R-:W-:-:S04]  /*3c050*/  ULOP3.LUT UR8, UR41, 0x2, URZ, 0xfc, !UPT ;  /* 0x0000000229087892 */ /* 0x000fc8000f8efc3f */
[----:B------:R-:W-:-:S06]  /*3c060*/  UISETP.NE.AND UP0, UPT, UR8, 0x3, UPT ;  /* 0x000000030800788c */ /* 0x000fcc000bf05270 */
[----:B------:R-:W-:-:S13]  /*3c070*/  PLOP3.LUT P0, PT, PT, PT, UP0, 0x80, 0x0 ;  /* 0x000000000000781c */ /* 0x000fda0003f0f008 */
[----:B------:R-:W-:Y:S05]  /*3c080*/  @!P0 BRA `(.L_x_1585) ;  /* 0x0000000000048947 */ /* 0x000fea0003800000 */
[----:B------:R-:W-:Y:S01]  /*3c090*/  BPT.TRAP 0x1 ;  /* 0x000000040000795c */ /* 0x000fe20000300000 */
.L_x_1585:
[----:B------:R-:W0:Y:S01]  /*3c0a0*/  S2R R3, SR_CgaCtaId ;  /* 0x0000000000037919 */ /* 0x000e220000008800 */
[----:B------:R-:W-:-:S04]  /*3c0b0*/  MOV R2, 0x400 ;  /* 0x0000040000027802 */ /* 0x000fc80000000f00 */
[----:B0-----:R-:W-:Y:S02]  /*3c0c0*/  LEA R3, R3, R2, 0x18 ;  /* 0x0000000203037211 */ /* 0x001fe400078ec0ff */
[----:B------:R-:W-:-:S03]  /*3c0d0*/  SHF.L.U32 R2, R0, 0x1f, RZ ;  /* 0x0000001f00027819 */ /* 0x000fc600000006ff */
[----:B------:R-:W-:-:S04]  /*3c0e0*/  VIADD R3, R3, 0x40 ;  /* 0x0000004003037836 */ /* 0x000fc80000000000 */
[----:B------:R-:W-:-:S04]  /*3c0f0*/  IMAD R5, R6, 0x8, R3 ;  /* 0x0000000806057824 */ /* 0x000fc800078e0203 */
[----:B------:R-:W0:Y:S02]  /*3c100*/  SYNCS.PHASECHK.TRANS64.TRYWAIT P0, [R5+URZ], R2 ;  /* 0x00000002050075a7 */ /* 0x000e24000800017f */
[----:B0-----:R-:W-:Y:S05]  /*3c110*/  @!P0 BRA `(.L_x_1586) ;  /* 0x0000000400888947 */ /* 0x001fea0003800000 */
.L_x_1601:
[----:B------:R-:W-:-:S05]  /*3c120*/  VIADD R6, R6, 0x1 ;  /* 0x0000000106067836 */ /* 0x000fca0000000000 */
[----:B------:R-:W-:-:S04]  /*3c130*/  ISETP.NE.AND P0, PT, R6, 0x8, PT ;  /* 0x000000080600780c */ /* 0x000fc80003f05270 */
[----:B0-----:R-:W-:Y:S02]  /*3c140*/  SEL R5, RZ, 0x1, P0 ;  /* 0x00000001ff057807 */ /* 0x001fe40000000000 */
[----:B------:R-:W-:Y:S02]  /*3c150*/  SEL R6, R6, RZ, P0 ;  /* 0x000000ff06067207 */ /* 0x000fe40000000000 */
[----:B------:R-:W-:-:S03]  /*3c160*/  LOP3.LUT R5, R0, R5, RZ, 0x3c, !PT ;  /* 0x0000000500057212 */ /* 0x000fc600078e3cff */
[----:B------:R-:W-:Y:S01]  /*3c170*/  IMAD R7, R6, 0x8, R3 ;  /* 0x0000000806077824 */ /* 0x000fe200078e0203 */
[----:B------:R-:W-:-:S04]  /*3c180*/  SHF.L.U32 R0, R5, 0x1f, RZ ;  /* 0x0000001f05007819 */ /* 0x000fc800000006ff */
[----:B------:R-:W0:Y:S02]  /*3c190*/  SYNCS.PHASECHK.TRANS64.TRYWAIT P0, [R7+URZ], R0 ;  /* 0x00000000070075a7 */ /* 0x000e24000800017f */
[----:B0-----:R-:W-:Y:S05]  /*3c1a0*/  @!P0 BRA `(.L_x_1587) ;  /* 0x0000000400788947 */ /* 0x001fea0003800000 */
.L_x_1602:
[----:B0-----:R-:W-:-:S05]  /*3c1b0*/  VIADD R0, R6, 0x1 ;  /* 0x0000000106007836 */ /* 0x001fca0000000000 */
[----:B------:R-:W-:-:S04]  /*3c1c0*/  ISETP.NE.AND P0, PT, R0, 0x8, PT ;  /* 0x000000080000780c */ /* 0x000fc80003f05270 */
[----:B------:R-:W-:Y:S02]  /*3c1d0*/  SEL R2, RZ, 0x1, P0 ;  /* 0x00000001ff027807 */ /* 0x000fe40000000000 */
[----:B------:R-:W-:Y:S02]  /*3c1e0*/  SEL R4, R0, RZ, P0 ;  /* 0x000000ff00047207 */ /* 0x000fe40000000000 */
[----:B------:R-:W-:-:S03]  /*3c1f0*/  LOP3.LUT R5, R5, R2, RZ, 0x3c, !PT ;  /* 0x0000000205057212 */ /* 0x000fc600078e3cff */
[----:B------:R-:W-:Y:S01]  /*3c200*/  IMAD R7, R4, 0x8, R3 ;  /* 0x0000000804077824 */ /* 0x000fe200078e0203 */
[----:B------:R-:W-:-:S04]  /*3c210*/  SHF.L.U32 R0, R5, 0x1f, RZ ;  /* 0x0000001f05007819 */ /* 0x000fc800000006ff */
[----:B------:R-:W0:Y:S02]  /*3c220*/  SYNCS.PHASECHK.TRANS64.TRYWAIT P0, [R7+URZ], R0 ;  /* 0x00000000070075a7 */ /* 0x000e24000800017f */
[----:B0-----:R-:W-:Y:S05]  /*3c230*/  @!P0 BRA `(.L_x_1588) ;  /* 0x0000000400688947 */ /* 0x001fea0003800000 */
.L_x_1603:
        /* <DEDUP_REMOVED lines=9> */
.L_x_1604:
        /* <DEDUP_REMOVED lines=9> */
.L_x_1605:
        /* <DEDUP_REMOVED lines=9> */
.L_x_1606:
        /* <DEDUP_REMOVED lines=9> */
.L_x_1607:
[----:B0-----:R-:W-:-:S05]  /*3c480*/  VIADD R0, R4, 0x1 ;  /* 0x0000000104007836 */ /* 0x001fca0000000000 */
[----:B------:R-:W-:-:S04]  /*3c490*/  ISETP.NE.AND P0, PT, R0, 0x8, PT ;  /* 0x000000080000780c */ /* 0x000fc80003f05270 */
[----:B------:R-:W-:Y:S02]  /*3c4a0*/  SEL R2, RZ, 0x1, P0 ;  /* 0x00000001ff027807 */ /* 0x000fe40000000000 */
[----:B------:R-:W-:Y:S02]  /*3c4b0*/  SEL R0, R0, RZ, P0 ;  /* 0x000000ff00007207 */ /* 0x000fe40000000000 */
[----:B------:R-:W-:-:S03]  /*3c4c0*/  LOP3.LUT R2, R5, R2, RZ, 0x3c, !PT ;  /* 0x0000000205027212 */ /* 0x000fc600078e3cff */
[----:B------:R-:W-:Y:S01]  /*3c4d0*/  IMAD R3, R0, 0x8, R3 ;  /* 0x0000000800037824 */ /* 0x000fe200078e0203 */
[----:B------:R-:W-:-:S07]  /*3c4e0*/  SHF.L.U32 R0, R2, 0x1f, RZ ;  /* 0x0000001f02007819 */ /* 0x000fce00000006ff */
.L_x_1593:
[----:B0-----:R0:W1:Y:S02]  /*3c4f0*/  SYNCS.PHASECHK.TRANS64.TRYWAIT P0, [R3+URZ], R0 ;  /* 0x00000000030075a7 */ /* 0x001064000800017f */
[----:B-1----:R-:W-:Y:S05]  /*3c500*/  @!P0 NANOSLEEP.SYNCS 0x989680 ;  /* 0x009896800000895d */ /* 0x002fea0003900000 */
[----:B------:R-:W1:Y:S02]  /*3c510*/  @!P0 SYNCS.PHASECHK.TRANS64 P0, [R3+URZ], R0 ;  /* 0x00000000030085a7 */ /* 0x000e64000800007f */
[----:B-1----:R-:W-:Y:S05]  /*3c520*/  @!P0 BRA `(.L_x_1593) ;  /* 0xfffffffc00f08947 */ /* 0x002fea000383ffff */
.L_x_1584:
[----:B------:R-:W-:Y:S05]  /*3c530*/  BSYNC B0 ;  /* 0x0000000000007941 */ /* 0x000fea0003800000 */
.L_x_1583:
[----:B------:R-:W-:Y:S05]  /*3c540*/  EXIT ;  /* 0x000000000000794d */ /* 0x000fea0003800000 */
.L_x_18:
[----:B-1----:R1:W2:Y:S02]  /*3c550*/  SYNCS.PHASECHK.TRANS64.TRYWAIT P1, [R4+URZ], R3 ;  /* 0x00000003040075a7 */ /* 0x0022a4000802017f */
[----:B--2---:R-:W-:Y:S05]  /*3c560*/  @!P1 NANOSLEEP.SYNCS 0x989680 ;  /* 0x009896800000995d */ /* 0x004fea0003900000 */
[----:B------:R-:W2:Y:S02]  /*3c570*/  @!P1 SYNCS.PHASECHK.TRANS64 P1, [R4+URZ], R3 ;  /* 0x00000003040095a7 */ /* 0x000ea4000802007f */
[----:B--2---:R-:W-:Y:S05]  /*3c580*/  @!P1 BRA `(.L_x_18) ;  /* 0xfffffffc00f09947 */ /* 0x004fea000383ffff */
[----:B------:R-:W-:Y:S05]  /*3c590*/  BRA `(.L_x_17) ;  /* 0xfffffc4c00e87947 */ /* 0x000fea000383ffff */
.L_x_23:
[----:B-1----:R1:W2:Y:S02]  /*3c5a0*/  SYNCS.PHASECHK.TRANS64.TRYWAIT P1, [R6+URZ], R7 ;  /* 0x00000007060075a7 */ /* 0x0022a4000802017f */
[----:B--2---:R-:W-:Y:S05]  /*3c5b0*/  @!P1 NANOSLEEP.SYNCS 0x989680 ;  /* 0x009896800000995d */ /* 0x004fea0003900000 */
[----:B------:R-:W2:Y:S02]  /*3c5c0*/  @!P1 SYNCS.PHASECHK.TRANS64 P1, [R6+URZ], R7 ;  /* 0x00000007060095a7 */ /* 0x000ea4000802007f */
[----:B--2---:R-:W-:Y:S05]  /*3c5d0*/  @!P1 BRA `(.L_x_23) ;  /* 0xfffffffc00f09947 */ /* 0x004fea000383ffff */
[----:B------:R-:W-:Y:S05]  /*3c5e0*/  BRA `(.L_x_22) ;  /* 0xfffffc6800d07947 */ /* 0x000fea000383ffff */
.L_x_1570:
[----:B------:R-:W-:Y:S01]  /*3c5f0*/  BSSY B1, `(.L_x_1594) ;  /* 0x0000006000017945 */ /* 0x000fe20003800000 */
[----:B------:R-:W-:-:S07]  /*3c600*/  IMAD.MOV.U32 R15, RZ, RZ, -0x1 ;  /* 0xffffffffff0f7424 */ /* 0x000fce00078e00ff */
[----:B------:R-:W-:Y:S05]  /*3c610*/  WARPSYNC.COLLECTIVE R15, `(.L_x_1595) ;  /* 0x000000000f0c7348 */ /* 0x000fea0003c00000 */
[----:B------:R-:W-:Y:S02]  /*3c620*/  ELECT P6, UR62, PT ;  /* 0x00000000003e782f */ /* 0x000fe400038c0000 */
[----:B------:R-:W-:Y:S01]  /*3c630*/  MOV R14, UR62 ;  /* 0x0000003e000e7c02 */ /* 0x000fe20008000f00 */
[----:B------:R-:W-:Y:S10]  /*3c640*/  ENDCOLLECTIVE ;  /* 0x000000000000791b */ /* 0x000ff40003800000 */
.L_x_1595:
[----:B------:R-:W-:Y:S05]  /*3c650*/  BSYNC B1 ;  /* 0x0000000000017941 */ /* 0x000fea0003800000 */
.L_x_1594:
[----:B------:R-:W-:Y:S05]  /*3c660*/  BRA `(.L_x_1596) ;  /* 0xffffffec00847947 */ /* 0x000fea000383ffff */
.L_x_1573:
[----:B-1----:R1:W2:Y:S02]  /*3c670*/  SYNCS.PHASECHK.TRANS64.TRYWAIT P1, [R15+URZ+0x40], R12 ;  /* 0x0000400c0f0075a7 */ /* 0x0022a4000802017f */
[----:B--2---:R-:W-:Y:S05]  /*3c680*/  @!P1 NANOSLEEP.SYNCS 0x989680 ;  /* 0x009896800000995d */ /* 0x004fea0003900000 */
[----:B------:R-:W2:Y:S02]  /*3c690*/  @!P1 SYNCS.PHASECHK.TRANS64 P1, [R15+URZ+0x40], R12 ;  /* 0x0000400c0f0095a7 */ /* 0x000ea4000802007f */
[----:B--2---:R-:W-:Y:S05]  /*3c6a0*/  @!P1 BRA `(.L_x_1573) ;  /* 0xfffffffc00f09947 */ /* 0x004fea000383ffff */
[----:B------:R-:W-:Y:S05]  /*3c6b0*/  BRA `(.L_x_1597) ;  /* 0xffffffec00b87947 */ /* 0x000fea000383ffff */
.L_x_1582:
[----:B------:R-:W-:Y:S01]  /*3c6c0*/  BSSY B0, `(.L_x_1598) ;  /* 0x0000006000007945 */ /* 0x000fe20003800000 */
[----:B------:R-:W-:-:S07]  /*3c6d0*/  IMAD.MOV.U32 R15, RZ, RZ, -0x1 ;  /* 0xffffffffff0f7424 */ /* 0x000fce00078e00ff */
[----:B------:R-:W-:Y:S05]  /*3c6e0*/  WARPSYNC.COLLECTIVE R15, `(.L_x_1599) ;  /* 0x000000000f0c7348 */ /* 0x000fea0003c00000 */
[----:B------:R-:W-:Y:S02]  /*3c6f0*/  ELECT P6, UR62, PT ;  /* 0x00000000003e782f */ /* 0x000fe400038c0000 */
[----:B------:R-:W-:Y:S01]  /*3c700*/  MOV R14, UR62 ;  /* 0x0000003e000e7c02 */ /* 0x000fe20008000f00 */
[----:B------:R-:W-:Y:S10]  /*3c710*/  ENDCOLLECTIVE ;  /* 0x000000000000791b */ /* 0x000ff40003800000 */
.L_x_1599:
[----:B------:R-:W-:Y:S05]  /*3c720*/  BSYNC B0 ;  /* 0x0000000000007941 */ /* 0x000fea0003800000 */
.L_x_1598:
[----:B------:R-:W-:Y:S05]  /*3c730*/  BRA `(.L_x_1600) ;  /* 0xfffffff8003c7947 */ /* 0x000fea000383ffff */
.L_x_1586:
[----:B0-----:R0:W1:Y:S02]  /*3c740*/  SYNCS.PHASECHK.TRANS64.TRYWAIT P0, [R5+URZ], R2 ;  /* 0x00000002050075a7 */ /* 0x001064000800017f */
[----:B-1----:R-:W-:Y:S05]  /*3c750*/  @!P0 NANOSLEEP.SYNCS 0x989680 ;  /* 0x009896800000895d */ /* 0x002fea0003900000 */
[----:B------:R-:W1:Y:S02]  /*3c760*/  @!P0 SYNCS.PHASECHK.TRANS64 P0, [R5+URZ], R2 ;  /* 0x00000002050085a7 */ /* 0x000e64000800007f */
[----:B-1----:R-:W-:Y:S05]  /*3c770*/  @!P0 BRA `(.L_x_1586) ;  /* 0xfffffffc00f08947 */ /* 0x002fea000383ffff */
[----:B------:R-:W-:Y:S05]  /*3c780*/  BRA `(.L_x_1601) ;  /* 0xfffffff800647947 */ /* 0x000fea000383ffff */
.L_x_1587:
[----:B0-----:R0:W1:Y:S02]  /*3c790*/  SYNCS.PHASECHK.TRANS64.TRYWAIT P0, [R7+URZ], R0 ;  /* 0x00000000070075a7 */ /* 0x001064000800017f */
[----:B-1----:R-:W-:Y:S05]  /*3c7a0*/  @!P0 NANOSLEEP.SYNCS 0x989680 ;  /* 0x009896800000895d */ /* 0x002fea0003900000 */
[----:B------:R-:W1:Y:S02]  /*3c7b0*/  @!P0 SYNCS.PHASECHK.TRANS64 P0, [R7+URZ], R0 ;  /* 0x00000000070085a7 */ /* 0x000e64000800007f */
[----:B-1----:R-:W-:Y:S05]  /*3c7c0*/  @!P0 BRA `(.L_x_1587) ;  /* 0xfffffffc00f08947 */ /* 0x002fea000383ffff */
[----:B------:R-:W-:Y:S05]  /*3c7d0*/  BRA `(.L_x_1602) ;  /* 0xfffffff800747947 */ /* 0x000fea000383ffff */
.L_x_1588:
[----:B0-----:R0:W1:Y:S02]  /*3c7e0*/  SYNCS.PHASECHK.TRANS64.TRYWAIT P0, [R7+URZ], R0 ;  /* 0x00000000070075a7 */ /* 0x001064000800017f */
[----:B-1----:R-:W-:Y:S05]  /*3c7f0*/  @!P0 NANOSLEEP.SYNCS 0x989680 ;  /* 0x009896800000895d */ /* 0x002fea0003900000 */
[----:B------:R-:W1:Y:S02]  /*3c800*/  @!P0 SYNCS.PHASECHK.TRANS64 P0, [R7+URZ], R0 ;  /* 0x00000000070085a7 */ /* 0x000e64000800007f */
[----:B-1----:R-:W-:Y:S05]  /*3c810*/  @!P0 BRA `(.L_x_1588) ;  /* 0xfffffffc00f08947 */ /* 0x002fea000383ffff */
[----:B------:R-:W-:Y:S05]  /*3c820*/  BRA `(.L_x_1603) ;  /* 0xfffffff800847947 */ /* 0x000fea000383ffff */
.L_x_1589:
[----:B0-----:R0:W1:Y:S02]  /*3c830*/  SYNCS.PHASECHK.TRANS64.TRYWAIT P0, [R7+URZ], R0 ;  /* 0x00000000070075a7 */ /* 0x001064000800017f */
[----:B-1----:R-:W-:Y:S05]  /*3c840*/  @!P0 NANOSLEEP.SYNCS 0x989680 ;  /* 0x009896800000895d */ /* 0x002fea0003900000 */
[----:B------:R-:W1:Y:S02]  /*3c850*/  @!P0 SYNCS.PHASECHK.TRANS64 P0, [R7+URZ], R0 ;  /* 0x00000000070085a7 */ /* 0x000e64000800007f */
[----:B-1----:R-:W-:Y:S05]  /*3c860*/  @!P0 BRA `(.L_x_1589) ;  /* 0xfffffffc00f08947 */ /* 0x002fea000383ffff */
[----:B------:R-:W-:Y:S05]  /*3c870*/  BRA `(.L_x_1604) ;  /* 0xfffffff800947947 */ /* 0x000fea000383ffff */
.L_x_1590:
[----:B0-----:R0:W1:Y:S02]  /*3c880*/  SYNCS.PHASECHK.TRANS64.TRYWAIT P0, [R7+URZ], R0 ;  /* 0x00000000070075a7 */ /* 0x001064000800017f */
[----:B-1----:R-:W-:Y:S05]  /*3c890*/  @!P0 NANOSLEEP.SYNCS 0x989680 ;  /* 0x009896800000895d */ /* 0x002fea0003900000 */
[----:B------:R-:W1:Y:S02]  /*3c8a0*/  @!P0 SYNCS.PHASECHK.TRANS64 P0, [R7+URZ], R0 ;  /* 0x00000000070085a7 */ /* 0x000e64000800007f */
[----:B-1----:R-:W-:Y:S05]  /*3c8b0*/  @!P0 BRA `(.L_x_1590) ;  /* 0xfffffffc00f08947 */ /* 0x002fea000383ffff */
[----:B------:R-:W-:Y:S05]  /*3c8c0*/  BRA `(.L_x_1605) ;  /* 0xfffffff800a47947 */ /* 0x000fea000383ffff */
.L_x_1591:
[----:B0-----:R0:W1:Y:S02]  /*3c8d0*/  SYNCS.PHASECHK.TRANS64.TRYWAIT P0, [R7+URZ], R0 ;  /* 0x00000000070075a7 */ /* 0x001064000800017f */
[----:B-1----:R-:W-:Y:S05]  /*3c8e0*/  @!P0 NANOSLEEP.SYNCS 0x989680 ;  /* 0x009896800000895d */ /* 0x002fea0003900000 */
[----:B------:R-:W1:Y:S02]  /*3c8f0*/  @!P0 SYNCS.PHASECHK.TRANS64 P0, [R7+URZ], R0 ;  /* 0x00000000070085a7 */ /* 0x000e64000800007f */
[----:B-1----:R-:W-:Y:S05]  /*3c900*/  @!P0 BRA `(.L_x_1591) ;  /* 0xfffffffc00f08947 */ /* 0x002fea000383ffff */
[----:B------:R-:W-:Y:S05]  /*3c910*/  BRA `(.L_x_1606) ;  /* 0xfffffff800b47947 */ /* 0x000fea000383ffff */
.L_x_1592:
[----:B0-----:R0:W1:Y:S02]  /*3c920*/  SYNCS.PHASECHK.TRANS64.TRYWAIT P0, [R7+URZ], R0 ;  /* 0x00000000070075a7 */ /* 0x001064000800017f */
[----:B-1----:R-:W-:Y:S05]  /*3c930*/  @!P0 NANOSLEEP.SYNCS 0x989680 ;  /* 0x009896800000895d */ /* 0x002fea0003900000 */
[----:B------:R-:W1:Y:S02]  /*3c940*/  @!P0 SYNCS.PHASECHK.TRANS64 P0, [R7+URZ], R0 ;  /* 0x00000000070085a7 */ /* 0x000e64000800007f */
[----:B-1----:R-:W-:Y:S05]  /*3c950*/  @!P0 BRA `(.L_x_1592) ;  /* 0xfffffffc00f08947 */ /* 0x002fea000383ffff */
[----:B------:R-:W-:Y:S05]  /*3c960*/  BRA `(.L_x_1607) ;  /* 0xfffffff800c47947 */ /* 0x000fea000383ffff */
.L_x_1608:
[----:B------:R-:W-:-:S00]  /*3c970*/  BRA `(.L_x_1608) ;  /* 0xfffffffc00fc7947 */ /* 0x000fc0000383ffff */
[----:B------:R-:W-:-:S00]  /*3c980*/  NOP ;  /* 0x0000000000007918 */ /* 0x000fc00000000000 */
[----:B------:R-:W-:-:S00]  /*3c990*/  NOP ;  /* 0x0000000000007918 */ /* 0x000fc00000000000 */
[----:B------:R-:W-:-:S00]  /*3c9a0*/  NOP ;  /* 0x0000000000007918 */ /* 0x000fc00000000000 */
[----:B------:R-:W-:-:S00]  /*3c9b0*/  NOP ;  /* 0x0000000000007918 */ /* 0x000fc00000000000 */
[----:B------:R-:W-:-:S00]  /*3c9c0*/  NOP ;  /* 0x0000000000007918 */ /* 0x000fc00000000000 */
[----:B------:R-:W-:-:S00]  /*3c9d0*/  NOP ;  /* 0x0000000000007918 */ /* 0x000fc00000000000 */
[----:B------:R-:W-:-:S00]  /*3c9e0*/  NOP ;  /* 0x0000000000007918 */ /* 0x000fc00000000000 */
[----:B------:R-:W-:-:S00]  /*3c9f0*/  NOP ;  /* 0x0000000000007918 */ /* 0x000fc00000000000 */
.L_x_1609:


//--------------------- .nv.global.init           --------------------------
	.section	.nv.global.init,"aw",@progbits
.nv.global.init:
	.type		$str$22,@object
	.size		$str$22,($str$23 - $str$22)
$str$22:
        /*0000*/ 	.byte	0x6b, 0x5f, 0x74, 0x69, 0x6c, 0x65, 0x5f, 0x63, 0x6f, 0x75, 0x6e, 0x74, 0x20, 0x3e, 0x3d, 0x20
        /*0010*/ 	.byte	0x31, 0x00
	.type		$str$23,@object
	.size		$str$23,(__unnamed_1 - $str$23)
$str$23:
        /*0012*/ 	.byte	0x2f, 0x74, 0x6d, 0x70, 0x2f, 0x63, 0x75, 0x74, 0x6c, 0x61, 0x73, 0x73, 0x5f, 0x73, 0x77, 0x65
        /*0022*/ 	.byte	0x65, 0x70, 0x5f, 0x73, 0x72, 0x63, 0x2f, 0x69, 0x6e, 0x63, 0x6c, 0x75, 0x64, 0x65, 0x2f, 0x63
        /*0032*/ 	.byte	0x75, 0x74, 0x6c, 0x61, 0x73, 0x73, 0x2f, 0x67, 0x65, 0x6d, 0x6d, 0x2f, 0x63, 0x6f, 0x6c, 0x6c
        /*0042*/ 	.byte	0x65, 0x63, 0x74, 0x69, 0x76, 0x65, 0x2f, 0x73, 0x6d, 0x39, 0x30, 0x5f, 0x6d, 0x6d, 0x61, 0x5f
        /*0052*/ 	.byte	0x74, 0x6d, 0x61, 0x5f, 0x67, 0x6d, 0x6d, 0x61, 0x5f, 0x73, 0x73, 0x5f, 0x77, 0x61, 0x72, 0x70
        /*0062*/ 	.byte	0x73, 0x70, 0x65, 0x63, 0x69, 0x61, 0x6c, 0x69, 0x7a, 0x65, 0x64, 0x2e, 0x68, 0x70, 0x70, 0x00
	.type		__unnamed_1,@object
	.size		__unnamed_1,(.L_0 - __unnamed_1)
__unnamed_1:
        /* <DEDUP_REMOVED lines=173> */
        /*0b42*/ 	.byte	0x79, 0x5d, 0x00
.L_0:


//--------------------- .nv.shared._ZN7cutlass13device_kernelINS_4gemm6kernel13GemmUniversalIN4cute5tupleIJiiiiEEENS1_10collective13CollectiveMmaINS1_34MainloopSm90TmaGmmaWarpSpecializedILi8ENS5_IJNS4_1CILi1EEESB_SB_EEENS1_35KernelTmaWarpSpecializedCooperativeEEENS5_IJNSA_ILi512EEENSA_ILi384EEENSA_ILi32EEEEEEaNS5_IJlSB_lEEEaSJ_NS4_8TiledMMAINS4_8MMA_AtomIJNS4_4SM904GMMA27MMA_64x192x32_S32S8S8_SS_TNEEEENS4_6LayoutINS5_IJNSA_ILi2EEESB_SB_EEENS5_IJSB_NSA_ILi0EEEST_EEEEENS5_IJNS4_10UnderscoreESW_SW_EEEEENS4_13SM90_TMA_LOADENS4_14ComposedLayoutINS4_7SwizzleILi1ELi4ELi3EEENS4_18smem_ptr_flag_bitsILi8EEENSQ_INS5_IJNSA_ILi8EEESH_EEENS5_IJSH_SB_EEEEEEEvNS4_8identityESZ_S19_vS1A_EENS_8epilogue10collective6detail29Sm90TmaWarpSpecializedAdapterINS1D_15DefaultEpilogueIaSJ_SJ_NS1C_6thread17LinearCombinationIaLi1EiiLNS1H_9ScaleType4KindE0ELNS_15FloatRoundStyleE2EaEENS1_15EpilogueDefaultEEEEEvvEEEEvNT_6ParamsE --------------------------
	.section	.nv.shared._ZN7cutlass13device_kernelINS_4gemm6kernel13GemmUniversalIN4cute5tupleIJiiiiEEENS1_10collective13CollectiveMmaINS1_34MainloopSm90TmaGmmaWarpSpecializedILi8ENS5_IJNS4_1CILi1EEESB_SB_EEENS1_35KernelTmaWarpSpecializedCooperativeEEENS5_IJNSA_ILi512EEENSA_ILi384EEENSA_ILi32EEEEEEaNS5_IJlSB_lEEEaSJ_NS4_8TiledMMAINS4_8MMA_AtomIJNS4_4SM904GMMA27MMA_64x192x32_S32S8S8_SS_TNEEEENS4_6LayoutINS5_IJNSA_ILi2EEESB_SB_EEENS5_IJSB_NSA_ILi0EEEST_EEEEENS5_IJNS4_10UnderscoreESW_SW_EEEEENS4_13SM90_TMA_LOADENS4_14ComposedLayoutINS4_7SwizzleILi1ELi4ELi3EEENS4_18smem_ptr_flag_bitsILi8EEENSQ_INS5_IJNSA_ILi8EEESH_EEENS5_IJSH_SB_EEEEEEEvNS4_8identityESZ_S19_vS1A_EENS_8epilogue10collective6detail29Sm90TmaWarpSpecializedAdapterINS1D_15DefaultEpilogueIaSJ_SJ_NS1C_6thread17LinearCombinationIaLi1EiiLNS1H_9ScaleType4KindE0ELNS_15FloatRoundStyleE2EaEENS1_15EpilogueDefaultEEEEEvvEEEEvNT_6ParamsE,"aw",@nobits
	.sectionflags	@""
	.align	16
	.zero		1024


//--------------------- .nv.shared.reserved.0     --------------------------
	.section	.nv.shared.reserved.0,"aw",@nobits
	.weak		__nv_reservedSMEM_offset_0_alias
	.size		__nv_reservedSMEM_offset_0_alias, 0, 0
	.other		__nv_reservedSMEM_offset_0_alias,@"STO_CUDA_RESERVED_SHARED STV_DEFAULT"
__nv_reservedSMEM_offset_0_alias:
	.zero		0


//--------------------- .nv.global                --------------------------
	.section	.nv.global,"aw",@nobits
.nv.global:
	.type		_ZN39_INTERNAL_ac4002a6_4_k_cu_5ac028ed_82944cute1_E,@object
	.size		_ZN39_INTERNAL_ac4002a6_4_k_cu_5ac028ed_82944cute1_E,(_ZN39_INTERNAL_ac4002a6_4_k_cu_5ac028ed_82944cuda3std3__45__cpo6cbeginE - _ZN39_INTERNAL_ac4002a6_4_k_cu_5ac028ed_82944cute1_E)
_ZN39_INTERNAL_ac4002a6_4_k_cu_5ac028ed_82944cute1_E:
	.zero		1
	.type		_ZN39_INTERNAL_ac4002a6_4_k_cu_5ac028ed_82944cuda3std3__45__cpo6cbeginE,@object
	.size		_ZN39_INTERNAL_ac4002a6_4_k_cu_5ac028ed_82944cuda3std3__45__cpo6cbeginE,(_ZN39_INTERNAL_ac4002a6_4_k_cu_5ac028ed_82944cuda3std3__48in_placeE - _ZN39_INTERNAL_ac4002a6_4_k_cu_5ac028ed_82944cuda3std3__45__cpo6cbeginE)
_ZN39_INTERNAL_ac4002a6_4_k_cu_5ac028ed_82944cuda3std3__45__cpo6cbeginE:
	.zero		1
	.type		_ZN39_INTERNAL_ac4002a6_4_k_cu_5ac028ed_82944cuda3std3__48in_placeE,@object
	.size		_ZN39_INTERNAL_ac4002a6_4_k_cu_5ac028ed_82944cuda3std3__48in_placeE,(_ZN39_INTERNAL_ac4002a6_4_k_cu_5ac028ed_82944cuda3std6ranges3__45__cpo9iter_moveE - _ZN39_INTERNAL_ac4002a6_4_k_cu_5ac028ed_82944cuda3std3__48in_placeE)
_ZN39_INTERNAL_ac4002a6_4_k_cu_5ac028ed_82944cuda3std3__48in_placeE:
	.zero		1
	.type		_ZN39_INTERNAL_ac4002a6_4_k_cu_5ac028ed_82944cuda3std6ranges3__45__cpo9iter_moveE,@object
	.size		_ZN39_INTERNAL_ac4002a6_4_k_cu_5ac028ed_82944cuda3std6ranges3__45__cpo9iter_moveE,(_ZN39_INTERNAL_ac4002a6_4_k_cu_5ac028ed_82944cuda3std3__45__cpo5beginE - _ZN39_INTERNAL_ac4002a6_4_k_cu_5ac028ed_82944cuda3std6ranges3__45__cpo9iter_moveE)
_ZN39_INTERNAL_ac4002a6_4_k_cu_5ac028ed_82944cuda3std6ranges3__45__cpo9iter_moveE:
	.zero		1
	.type		_ZN39_INTERNAL_ac4002a6_4_k_cu_5ac028ed_82944cuda3std3__45__cpo5beginE,@object
	.size		_ZN39_INTERNAL_ac4002a6_4_k_cu_5ac028ed_82944cuda3std3__45__cpo5beginE,(_ZN39_INTERNAL_ac4002a6_4_k_cu_5ac028ed_82944cuda3std3__441_GLOBAL__N__ac4002a6_4_k_cu_5ac028ed_82946ignoreE - _ZN39_INTERNAL_ac4002a6_4_k_cu_5ac028ed_82944cuda3std3__45__cpo5beginE)
_ZN39_INTERNAL_ac4002a6_4_k_cu_5ac028ed_82944cuda3std3__45__cpo5beginE:
	.zero		1
	.type		_ZN39_INTERNAL_ac4002a6_4_k_cu_5ac028ed_82944cuda3std3__441_GLOBAL__N__ac4002a6_4_k_cu_5ac028ed_82946ignoreE,@object
	.size		_ZN39_INTERNAL_ac4002a6_4_k_cu_5ac028ed_82944cuda3std3__441_GLOBAL__N__ac4002a6_4_k_cu_5ac028ed_82946ignoreE,(_ZN39_INTERNAL_ac4002a6_4_k_cu_5ac028ed_82944cute7productE - _ZN39_INTERNAL_ac4002a6_4_k_cu_5ac028ed_82944cuda3std3__441_GLOBAL__N__ac4002a6_4_k_cu_5ac028ed_82946ignoreE)
_ZN39_INTERNAL_ac4002a6_4_k_cu_5ac028ed_82944cuda3std3__441_GLOBAL__N__ac4002a6_4_k_cu_5ac028ed_82946ignoreE:
	.zero		1
	.type		_ZN39_INTERNAL_ac4002a6_4_k_cu_5ac028ed_82944cute7productE,@object
	.size		_ZN39_INTERNAL_ac4002a6_4_k_cu_5ac028ed_82944cute7productE,(_ZN39_INTERNAL_ac4002a6_4_k_cu_5ac028ed_82944cuda3std3__45__cpo3endE - _ZN39_INTERNAL_ac4002a6_4_k_cu_5ac028ed_82944cute7productE)
_ZN39_INTERNAL_ac4002a6_4_k_cu_5ac028ed_82944cute7productE:
	.zero		1
	.type		_ZN39_INTERNAL_ac4002a6_4_k_cu_5ac028ed_82944cuda3std3__45__cpo3endE,@object
	.size		_ZN39_INTERNAL_ac4002a6_4_k_cu_5ac028ed_82944cuda3std3__45__cpo3endE,(_ZN39_INTERNAL_ac4002a6_4_k_cu_5ac028ed_82944cuda3std3__419piecewise_constructE - _ZN39_INTERNAL_ac4002a6_4_k_cu_5ac028ed_82944cuda3std3__45__cpo3endE)
_ZN39_INTERNAL_ac4002a6_4_k_cu_5ac028ed_82944cuda3std3__45__cpo3endE:
	.zero		1
	.type		_ZN39_INTERNAL_ac4002a6_4_k_cu_5ac028ed_82944cuda3std3__419piecewise_constructE,@object
	.size		_ZN39_INTERNAL_ac4002a6_4_k_cu_5ac028ed_82944cuda3std3__419piecewise_constructE,(_ZN39_INTERNAL_ac4002a6_4_k_cu_5ac028ed_82944cuda3std3__45__cpo4cendE - _ZN39_INTERNAL_ac4002a6_4_k_cu_5ac028ed_82944cuda3std3__419piecewise_constructE)
_ZN39_INTERNAL_ac4002a6_4_k_cu_5ac028ed_82944cuda3std3__419piecewise_constructE:
	.zero		1
	.type		_ZN39_INTERNAL_ac4002a6_4_k_cu_5ac028ed_82944cuda3std3__45__cpo4cendE,@object
	.size		_ZN39_INTERNAL_ac4002a6_4_k_cu_5ac028ed_82944cuda3std3__45__cpo4cendE,(_ZN39_INTERNAL_ac4002a6_4_k_cu_5ac028ed_82944cuda3std6ranges3__45__cpo4swapE - _ZN39_INTERNAL_ac4002a6_4_k_cu_5ac028ed_82944cuda3std3__45__cpo4cendE)
_ZN39_INTERNAL_ac4002a6_4_k_cu_5ac028ed_82944cuda3std3__45__cpo4cendE:
	.zero		1
	.type		_ZN39_INTERNAL_ac4002a6_4_k_cu_5ac028ed_82944cuda3std6ranges3__45__cpo4swapE,@object
	.size		_ZN39_INTERNAL_ac4002a6_4_k_cu_5ac028ed_82944cuda3std6ranges3__45__cpo4swapE,(.L_8 - _ZN39_INTERNAL_ac4002a6_4_k_cu_5ac028ed_82944cuda3std6ranges3__45__cpo4swapE)
_ZN39_INTERNAL_ac4002a6_4_k_cu_5ac028ed_82944cuda3std6ranges3__45__cpo4swapE:
	.zero		1
.L_8:


//--------------------- .nv.constant0._ZN7cutlass13device_kernelINS_4gemm6kernel13GemmUniversalIN4cute5tupleIJiiiiEEENS1_10collective13CollectiveMmaINS1_34MainloopSm90TmaGmmaWarpSpecializedILi8ENS5_IJNS4_1CILi1EEESB_SB_EEENS1_35KernelTmaWarpSpecializedCooperativeEEENS5_IJNSA_ILi512EEENSA_ILi384EEENSA_ILi32EEEEEEaNS5_IJlSB_lEEEaSJ_NS4_8TiledMMAINS4_8MMA_AtomIJNS4_4SM904GMMA27MMA_64x192x32_S32S8S8_SS_TNEEEENS4_6LayoutINS5_IJNSA_ILi2EEESB_SB_EEENS5_IJSB_NSA_ILi0EEEST_EEEEENS5_IJNS4_10UnderscoreESW_SW_EEEEENS4_13SM90_TMA_LOADENS4_14ComposedLayoutINS4_7SwizzleILi1ELi4ELi3EEENS4_18smem_ptr_flag_bitsILi8EEENSQ_INS5_IJNSA_ILi8EEESH_EEENS5_IJSH_SB_EEEEEEEvNS4_8identityESZ_S19_vS1A_EENS_8epilogue10collective6detail29Sm90TmaWarpSpecializedAdapterINS1D_15DefaultEpilogueIaSJ_SJ_NS1C_6thread17LinearCombinationIaLi1EiiLNS1H_9ScaleType4KindE0ELNS_15FloatRoundStyleE2EaEENS1_15EpilogueDefaultEEEEEvvEEEEvNT_6ParamsE --------------------------
	.section	.nv.constant0._ZN7cutlass13device_kernelINS_4gemm6kernel13GemmUniversalIN4cute5tupleIJiiiiEEENS1_10collective13CollectiveMmaINS1_34MainloopSm90TmaGmmaWarpSpecializedILi8ENS5_IJNS4_1CILi1EEESB_SB_EEENS1_35KernelTmaWarpSpecializedCooperativeEEENS5_IJNSA_ILi512EEENSA_ILi384EEENSA_ILi32EEEEEEaNS5_IJlSB_lEEEaSJ_NS4_8TiledMMAINS4_8MMA_AtomIJNS4_4SM904GMMA27MMA_64x192x32_S32S8S8_SS_TNEEEENS4_6LayoutINS5_IJNSA_ILi2EEESB_SB_EEENS5_IJSB_NSA_ILi0EEEST_EEEEENS5_IJNS4_10UnderscoreESW_SW_EEEEENS4_13SM90_TMA_LOADENS4_14ComposedLayoutINS4_7SwizzleILi1ELi4ELi3EEENS4_18smem_ptr_flag_bitsILi8EEENSQ_INS5_IJNSA_ILi8EEESH_EEENS5_IJSH_SB_EEEEEEEvNS4_8identityESZ_S19_vS1A_EENS_8epilogue10collective6detail29Sm90TmaWarpSpecializedAdapterINS1D_15DefaultEpilogueIaSJ_SJ_NS1C_6thread17LinearCombinationIaLi1EiiLNS1H_9ScaleType4KindE0ELNS_15FloatRoundStyleE2EaEENS1_15EpilogueDefaultEEEEEvvEEEEvNT_6ParamsE,"a",@progbits
	.sectionflags	@""
	.align	4
.nv.constant0._ZN7cutlass13device_kernelINS_4gemm6kernel13GemmUniversalIN4cute5tupleIJiiiiEEENS1_10collective13CollectiveMmaINS1_34MainloopSm90TmaGmmaWarpSpecializedILi8ENS5_IJNS4_1CILi1EEESB_SB_EEENS1_35KernelTmaWarpSpecializedCooperativeEEENS5_IJNSA_ILi512EEENSA_ILi384EEENSA_ILi32EEEEEEaNS5_IJlSB_lEEEaSJ_NS4_8TiledMMAINS4_8MMA_AtomIJNS4_4SM904GMMA27MMA_64x192x32_S32S8S8_SS_TNEEEENS4_6LayoutINS5_IJNSA_ILi2EEESB_SB_EEENS5_IJSB_NSA_ILi0EEEST_EEEEENS5_IJNS4_10UnderscoreESW_SW_EEEEENS4_13SM90_TMA_LOADENS4_14ComposedLayoutINS4_7SwizzleILi1ELi4ELi3EEENS4_18smem_ptr_flag_bitsILi8EEENSQ_INS5_IJNSA_ILi8EEESH_EEENS5_IJSH_SB_EEEEEEEvNS4_8identityESZ_S19_vS1A_EENS_8epilogue10collective6detail29Sm90TmaWarpSpecializedAdapterINS1D_15DefaultEpilogueIaSJ_SJ_NS1C_6thread17LinearCombinationIaLi1EiiLNS1H_9ScaleType4KindE0ELNS_15FloatRoundStyleE2EaEENS1_15EpilogueDefaultEEEEEvvEEEEvNT_6ParamsE:
	.zero		1664


//--------------------- SYMBOLS --------------------------

	.type		.nv.reservedSmem.offset0,@object
	.size		.nv.reservedSmem.offset0,0x4
	.type		__assertfail,@function
